//
// Generated by NVIDIA NVVM Compiler
//
// Compiler Build ID: CL-36424714
// Cuda compilation tools, release 13.0, V13.0.88
// Based on NVVM 20.0.0
//

.version 9.0
.target sm_100
.address_size 64

	// .globl	_Z23ladder_int8xint2_kernelILi1ELi3840ELi2560ELi3ELi8ELi16EEvPaS0_P13__nv_bfloat16S2_S2_

.visible .entry _Z23ladder_int8xint2_kernelILi1ELi3840ELi2560ELi3ELi8ELi16EEvPaS0_P13__nv_bfloat16S2_S2_(
	.param .u64 .ptr .align 1 _Z23ladder_int8xint2_kernelILi1ELi3840ELi2560ELi3ELi8ELi16EEvPaS0_P13__nv_bfloat16S2_S2__param_0,
	.param .u64 .ptr .align 1 _Z23ladder_int8xint2_kernelILi1ELi3840ELi2560ELi3ELi8ELi16EEvPaS0_P13__nv_bfloat16S2_S2__param_1,
	.param .u64 .ptr .align 1 _Z23ladder_int8xint2_kernelILi1ELi3840ELi2560ELi3ELi8ELi16EEvPaS0_P13__nv_bfloat16S2_S2__param_2,
	.param .u64 .ptr .align 1 _Z23ladder_int8xint2_kernelILi1ELi3840ELi2560ELi3ELi8ELi16EEvPaS0_P13__nv_bfloat16S2_S2__param_3,
	.param .u64 .ptr .align 1 _Z23ladder_int8xint2_kernelILi1ELi3840ELi2560ELi3ELi8ELi16EEvPaS0_P13__nv_bfloat16S2_S2__param_4
)
.maxntid 128
{
	.reg .pred 	%p<5>;
	.reg .b16 	%rs<4>;
	.reg .b32 	%r<1710>;
	.reg .b32 	%f<6>;
	.reg .b64 	%rd<19>;

	ld.param.u64 	%rd4, [_Z23ladder_int8xint2_kernelILi1ELi3840ELi2560ELi3ELi8ELi16EEvPaS0_P13__nv_bfloat16S2_S2__param_0];
	ld.param.u64 	%rd5, [_Z23ladder_int8xint2_kernelILi1ELi3840ELi2560ELi3ELi8ELi16EEvPaS0_P13__nv_bfloat16S2_S2__param_1];
	ld.param.u64 	%rd1, [_Z23ladder_int8xint2_kernelILi1ELi3840ELi2560ELi3ELi8ELi16EEvPaS0_P13__nv_bfloat16S2_S2__param_2];
	ld.param.u64 	%rd2, [_Z23ladder_int8xint2_kernelILi1ELi3840ELi2560ELi3ELi8ELi16EEvPaS0_P13__nv_bfloat16S2_S2__param_3];
	ld.param.u64 	%rd3, [_Z23ladder_int8xint2_kernelILi1ELi3840ELi2560ELi3ELi8ELi16EEvPaS0_P13__nv_bfloat16S2_S2__param_4];
	cvta.to.global.u64 	%rd6, %rd5;
	cvta.to.global.u64 	%rd7, %rd4;
	mov.u32 	%r806, %tid.x;
	shl.b32 	%r807, %r806, 4;
	mov.u32 	%r808, %ctaid.x;
	shl.b32 	%r809, %r806, 6;
	and.b32  	%r810, %r809, 8064;
	mov.u32 	%r811, %tid.y;
	shl.b32 	%r812, %r811, 3;
	and.b32  	%r813, %r812, 960;
	shl.b32 	%r814, %r806, 5;
	and.b32  	%r815, %r814, 32;
	shl.b32 	%r816, %r811, 2;
	and.b32  	%r817, %r816, 28;
	add.s32 	%r818, %r813, %r810;
	or.b32  	%r819, %r818, %r815;
	or.b32  	%r820, %r819, %r817;
	cvt.u64.u32 	%rd8, %r807;
	add.s64 	%rd9, %rd7, %rd8;
	ld.global.nc.v4.u32 	{%r28, %r32, %r36, %r40}, [%rd9];
	mad.lo.s32 	%r821, %r808, 10240, %r820;
	cvt.u64.u32 	%rd10, %r821;
	add.s64 	%rd11, %rd6, %rd10;
	ld.global.nc.u32 	%r4, [%rd11];
	// begin inline asm
	lop3.b32 %r7, %r4, 50529027, 0, 234;

	// end inline asm
	or.b32  	%r822, %r7, -2139062144;
	and.b32  	%r823, %r7, -2139062144;
	add.s32 	%r824, %r822, -33686018;
	xor.b32  	%r825, %r823, %r824;
	xor.b32  	%r826, %r825, -2139062144;
	xor.b32  	%r827, %r7, 33686018;
	xor.b32  	%r828, %r826, %r7;
	and.b32  	%r5, %r828, %r827;
	// begin inline asm
	prmt.b32 %r5, %r5, 0, 0xba98;
	// end inline asm
	// begin inline asm
	prmt.b32 %r7, %r7, 0, 0xba98;
	// end inline asm
	xor.b32  	%r829, %r7, 2139062143;
	not.b32 	%r830, %r5;
	and.b32  	%r831, %r826, %r830;
	and.b32  	%r832, %r829, %r5;
	or.b32  	%r29, %r832, %r831;
	shr.u32 	%r10, %r4, 2;
	// begin inline asm
	lop3.b32 %r13, %r10, 50529027, 0, 234;

	// end inline asm
	or.b32  	%r833, %r13, -2139062144;
	and.b32  	%r834, %r13, -2139062144;
	add.s32 	%r835, %r833, -33686018;
	xor.b32  	%r836, %r834, %r835;
	xor.b32  	%r837, %r836, -2139062144;
	xor.b32  	%r838, %r13, 33686018;
	xor.b32  	%r839, %r837, %r13;
	and.b32  	%r11, %r839, %r838;
	// begin inline asm
	prmt.b32 %r11, %r11, 0, 0xba98;
	// end inline asm
	// begin inline asm
	prmt.b32 %r13, %r13, 0, 0xba98;
	// end inline asm
	xor.b32  	%r840, %r13, 2139062143;
	not.b32 	%r841, %r11;
	and.b32  	%r842, %r837, %r841;
	and.b32  	%r843, %r840, %r11;
	or.b32  	%r33, %r843, %r842;
	shr.u32 	%r16, %r4, 4;
	// begin inline asm
	lop3.b32 %r19, %r16, 50529027, 0, 234;

	// end inline asm
	or.b32  	%r844, %r19, -2139062144;
	and.b32  	%r845, %r19, -2139062144;
	add.s32 	%r846, %r844, -33686018;
	xor.b32  	%r847, %r845, %r846;
	xor.b32  	%r848, %r847, -2139062144;
	xor.b32  	%r849, %r19, 33686018;
	xor.b32  	%r850, %r848, %r19;
	and.b32  	%r17, %r850, %r849;
	// begin inline asm
	prmt.b32 %r17, %r17, 0, 0xba98;
	// end inline asm
	// begin inline asm
	prmt.b32 %r19, %r19, 0, 0xba98;
	// end inline asm
	xor.b32  	%r851, %r19, 2139062143;
	not.b32 	%r852, %r17;
	and.b32  	%r853, %r848, %r852;
	and.b32  	%r854, %r851, %r17;
	or.b32  	%r37, %r854, %r853;
	shr.u32 	%r22, %r4, 6;
	// begin inline asm
	lop3.b32 %r25, %r22, 50529027, 0, 234;

	// end inline asm
	or.b32  	%r855, %r25, -2139062144;
	and.b32  	%r856, %r25, -2139062144;
	add.s32 	%r857, %r855, -33686018;
	xor.b32  	%r858, %r856, %r857;
	xor.b32  	%r859, %r858, -2139062144;
	xor.b32  	%r860, %r25, 33686018;
	xor.b32  	%r861, %r859, %r25;
	and.b32  	%r23, %r861, %r860;
	// begin inline asm
	prmt.b32 %r23, %r23, 0, 0xba98;
	// end inline asm
	// begin inline asm
	prmt.b32 %r25, %r25, 0, 0xba98;
	// end inline asm
	xor.b32  	%r862, %r25, 2139062143;
	not.b32 	%r863, %r23;
	and.b32  	%r864, %r859, %r863;
	and.b32  	%r865, %r862, %r23;
	or.b32  	%r41, %r865, %r864;
	mov.b32 	%r30, 0;
	// begin inline asm
	dp4a.s32.s32 %r27, %r28, %r29, %r30;
	// end inline asm
	// begin inline asm
	dp4a.s32.s32 %r31, %r32, %r33, %r27;
	// end inline asm
	// begin inline asm
	dp4a.s32.s32 %r35, %r36, %r37, %r31;
	// end inline asm
	// begin inline asm
	dp4a.s32.s32 %r39, %r40, %r41, %r35;
	// end inline asm
	ld.global.nc.v4.u32 	{%r68, %r72, %r76, %r80}, [%rd9+128];
	ld.global.nc.u32 	%r44, [%rd11+512];
	// begin inline asm
	lop3.b32 %r47, %r44, 50529027, 0, 234;

	// end inline asm
	or.b32  	%r866, %r47, -2139062144;
	and.b32  	%r867, %r47, -2139062144;
	add.s32 	%r868, %r866, -33686018;
	xor.b32  	%r869, %r867, %r868;
	xor.b32  	%r870, %r869, -2139062144;
	xor.b32  	%r871, %r47, 33686018;
	xor.b32  	%r872, %r870, %r47;
	and.b32  	%r45, %r872, %r871;
	// begin inline asm
	prmt.b32 %r45, %r45, 0, 0xba98;
	// end inline asm
	// begin inline asm
	prmt.b32 %r47, %r47, 0, 0xba98;
	// end inline asm
	xor.b32  	%r873, %r47, 2139062143;
	not.b32 	%r874, %r45;
	and.b32  	%r875, %r870, %r874;
	and.b32  	%r876, %r873, %r45;
	or.b32  	%r69, %r876, %r875;
	shr.u32 	%r50, %r44, 2;
	// begin inline asm
	lop3.b32 %r53, %r50, 50529027, 0, 234;

	// end inline asm
	or.b32  	%r877, %r53, -2139062144;
	and.b32  	%r878, %r53, -2139062144;
	add.s32 	%r879, %r877, -33686018;
	xor.b32  	%r880, %r878, %r879;
	xor.b32  	%r881, %r880, -2139062144;
	xor.b32  	%r882, %r53, 33686018;
	xor.b32  	%r883, %r881, %r53;
	and.b32  	%r51, %r883, %r882;
	// begin inline asm
	prmt.b32 %r51, %r51, 0, 0xba98;
	// end inline asm
	// begin inline asm
	prmt.b32 %r53, %r53, 0, 0xba98;
	// end inline asm
	xor.b32  	%r884, %r53, 2139062143;
	not.b32 	%r885, %r51;
	and.b32  	%r886, %r881, %r885;
	and.b32  	%r887, %r884, %r51;
	or.b32  	%r73, %r887, %r886;
	shr.u32 	%r56, %r44, 4;
	// begin inline asm
	lop3.b32 %r59, %r56, 50529027, 0, 234;

	// end inline asm
	or.b32  	%r888, %r59, -2139062144;
	and.b32  	%r889, %r59, -2139062144;
	add.s32 	%r890, %r888, -33686018;
	xor.b32  	%r891, %r889, %r890;
	xor.b32  	%r892, %r891, -2139062144;
	xor.b32  	%r893, %r59, 33686018;
	xor.b32  	%r894, %r892, %r59;
	and.b32  	%r57, %r894, %r893;
	// begin inline asm
	prmt.b32 %r57, %r57, 0, 0xba98;
	// end inline asm
	// begin inline asm
	prmt.b32 %r59, %r59, 0, 0xba98;
	// end inline asm
	xor.b32  	%r895, %r59, 2139062143;
	not.b32 	%r896, %r57;
	and.b32  	%r897, %r892, %r896;
	and.b32  	%r898, %r895, %r57;
	or.b32  	%r77, %r898, %r897;
	shr.u32 	%r62, %r44, 6;
	// begin inline asm
	lop3.b32 %r65, %r62, 50529027, 0, 234;

	// end inline asm
	or.b32  	%r899, %r65, -2139062144;
	and.b32  	%r900, %r65, -2139062144;
	add.s32 	%r901, %r899, -33686018;
	xor.b32  	%r902, %r900, %r901;
	xor.b32  	%r903, %r902, -2139062144;
	xor.b32  	%r904, %r65, 33686018;
	xor.b32  	%r905, %r903, %r65;
	and.b32  	%r63, %r905, %r904;
	// begin inline asm
	prmt.b32 %r63, %r63, 0, 0xba98;
	// end inline asm
	// begin inline asm
	prmt.b32 %r65, %r65, 0, 0xba98;
	// end inline asm
	xor.b32  	%r906, %r65, 2139062143;
	not.b32 	%r907, %r63;
	and.b32  	%r908, %r903, %r907;
	and.b32  	%r909, %r906, %r63;
	or.b32  	%r81, %r909, %r908;
	// begin inline asm
	dp4a.s32.s32 %r67, %r68, %r69, %r39;
	// end inline asm
	// begin inline asm
	dp4a.s32.s32 %r71, %r72, %r73, %r67;
	// end inline asm
	// begin inline asm
	dp4a.s32.s32 %r75, %r76, %r77, %r71;
	// end inline asm
	// begin inline asm
	dp4a.s32.s32 %r79, %r80, %r81, %r75;
	// end inline asm
	ld.global.nc.v4.u32 	{%r108, %r112, %r116, %r120}, [%rd9+256];
	ld.global.nc.u32 	%r84, [%rd11+1024];
	// begin inline asm
	lop3.b32 %r87, %r84, 50529027, 0, 234;

	// end inline asm
	or.b32  	%r910, %r87, -2139062144;
	and.b32  	%r911, %r87, -2139062144;
	add.s32 	%r912, %r910, -33686018;
	xor.b32  	%r913, %r911, %r912;
	xor.b32  	%r914, %r913, -2139062144;
	xor.b32  	%r915, %r87, 33686018;
	xor.b32  	%r916, %r914, %r87;
	and.b32  	%r85, %r916, %r915;
	// begin inline asm
	prmt.b32 %r85, %r85, 0, 0xba98;
	// end inline asm
	// begin inline asm
	prmt.b32 %r87, %r87, 0, 0xba98;
	// end inline asm
	xor.b32  	%r917, %r87, 2139062143;
	not.b32 	%r918, %r85;
	and.b32  	%r919, %r914, %r918;
	and.b32  	%r920, %r917, %r85;
	or.b32  	%r109, %r920, %r919;
	shr.u32 	%r90, %r84, 2;
	// begin inline asm
	lop3.b32 %r93, %r90, 50529027, 0, 234;

	// end inline asm
	or.b32  	%r921, %r93, -2139062144;
	and.b32  	%r922, %r93, -2139062144;
	add.s32 	%r923, %r921, -33686018;
	xor.b32  	%r924, %r922, %r923;
	xor.b32  	%r925, %r924, -2139062144;
	xor.b32  	%r926, %r93, 33686018;
	xor.b32  	%r927, %r925, %r93;
	and.b32  	%r91, %r927, %r926;
	// begin inline asm
	prmt.b32 %r91, %r91, 0, 0xba98;
	// end inline asm
	// begin inline asm
	prmt.b32 %r93, %r93, 0, 0xba98;
	// end inline asm
	xor.b32  	%r928, %r93, 2139062143;
	not.b32 	%r929, %r91;
	and.b32  	%r930, %r925, %r929;
	and.b32  	%r931, %r928, %r91;
	or.b32  	%r113, %r931, %r930;
	shr.u32 	%r96, %r84, 4;
	// begin inline asm
	lop3.b32 %r99, %r96, 50529027, 0, 234;

	// end inline asm
	or.b32  	%r932, %r99, -2139062144;
	and.b32  	%r933, %r99, -2139062144;
	add.s32 	%r934, %r932, -33686018;
	xor.b32  	%r935, %r933, %r934;
	xor.b32  	%r936, %r935, -2139062144;
	xor.b32  	%r937, %r99, 33686018;
	xor.b32  	%r938, %r936, %r99;
	and.b32  	%r97, %r938, %r937;
	// begin inline asm
	prmt.b32 %r97, %r97, 0, 0xba98;
	// end inline asm
	// begin inline asm
	prmt.b32 %r99, %r99, 0, 0xba98;
	// end inline asm
	xor.b32  	%r939, %r99, 2139062143;
	not.b32 	%r940, %r97;
	and.b32  	%r941, %r936, %r940;
	and.b32  	%r942, %r939, %r97;
	or.b32  	%r117, %r942, %r941;
	shr.u32 	%r102, %r84, 6;
	// begin inline asm
	lop3.b32 %r105, %r102, 50529027, 0, 234;

	// end inline asm
	or.b32  	%r943, %r105, -2139062144;
	and.b32  	%r944, %r105, -2139062144;
	add.s32 	%r945, %r943, -33686018;
	xor.b32  	%r946, %r944, %r945;
	xor.b32  	%r947, %r946, -2139062144;
	xor.b32  	%r948, %r105, 33686018;
	xor.b32  	%r949, %r947, %r105;
	and.b32  	%r103, %r949, %r948;
	// begin inline asm
	prmt.b32 %r103, %r103, 0, 0xba98;
	// end inline asm
	// begin inline asm
	prmt.b32 %r105, %r105, 0, 0xba98;
	// end inline asm
	xor.b32  	%r950, %r105, 2139062143;
	not.b32 	%r951, %r103;
	and.b32  	%r952, %r947, %r951;
	and.b32  	%r953, %r950, %r103;
	or.b32  	%r121, %r953, %r952;
	// begin inline asm
	dp4a.s32.s32 %r107, %r108, %r109, %r79;
	// end inline asm
	// begin inline asm
	dp4a.s32.s32 %r111, %r112, %r113, %r107;
	// end inline asm
	// begin inline asm
	dp4a.s32.s32 %r115, %r116, %r117, %r111;
	// end inline asm
	// begin inline asm
	dp4a.s32.s32 %r119, %r120, %r121, %r115;
	// end inline asm
	ld.global.nc.v4.u32 	{%r148, %r152, %r156, %r160}, [%rd9+384];
	ld.global.nc.u32 	%r124, [%rd11+1536];
	// begin inline asm
	lop3.b32 %r127, %r124, 50529027, 0, 234;

	// end inline asm
	or.b32  	%r954, %r127, -2139062144;
	and.b32  	%r955, %r127, -2139062144;
	add.s32 	%r956, %r954, -33686018;
	xor.b32  	%r957, %r955, %r956;
	xor.b32  	%r958, %r957, -2139062144;
	xor.b32  	%r959, %r127, 33686018;
	xor.b32  	%r960, %r958, %r127;
	and.b32  	%r125, %r960, %r959;
	// begin inline asm
	prmt.b32 %r125, %r125, 0, 0xba98;
	// end inline asm
	// begin inline asm
	prmt.b32 %r127, %r127, 0, 0xba98;
	// end inline asm
	xor.b32  	%r961, %r127, 2139062143;
	not.b32 	%r962, %r125;
	and.b32  	%r963, %r958, %r962;
	and.b32  	%r964, %r961, %r125;
	or.b32  	%r149, %r964, %r963;
	shr.u32 	%r130, %r124, 2;
	// begin inline asm
	lop3.b32 %r133, %r130, 50529027, 0, 234;

	// end inline asm
	or.b32  	%r965, %r133, -2139062144;
	and.b32  	%r966, %r133, -2139062144;
	add.s32 	%r967, %r965, -33686018;
	xor.b32  	%r968, %r966, %r967;
	xor.b32  	%r969, %r968, -2139062144;
	xor.b32  	%r970, %r133, 33686018;
	xor.b32  	%r971, %r969, %r133;
	and.b32  	%r131, %r971, %r970;
	// begin inline asm
	prmt.b32 %r131, %r131, 0, 0xba98;
	// end inline asm
	// begin inline asm
	prmt.b32 %r133, %r133, 0, 0xba98;
	// end inline asm
	xor.b32  	%r972, %r133, 2139062143;
	not.b32 	%r973, %r131;
	and.b32  	%r974, %r969, %r973;
	and.b32  	%r975, %r972, %r131;
	or.b32  	%r153, %r975, %r974;
	shr.u32 	%r136, %r124, 4;
	// begin inline asm
	lop3.b32 %r139, %r136, 50529027, 0, 234;

	// end inline asm
	or.b32  	%r976, %r139, -2139062144;
	and.b32  	%r977, %r139, -2139062144;
	add.s32 	%r978, %r976, -33686018;
	xor.b32  	%r979, %r977, %r978;
	xor.b32  	%r980, %r979, -2139062144;
	xor.b32  	%r981, %r139, 33686018;
	xor.b32  	%r982, %r980, %r139;
	and.b32  	%r137, %r982, %r981;
	// begin inline asm
	prmt.b32 %r137, %r137, 0, 0xba98;
	// end inline asm
	// begin inline asm
	prmt.b32 %r139, %r139, 0, 0xba98;
	// end inline asm
	xor.b32  	%r983, %r139, 2139062143;
	not.b32 	%r984, %r137;
	and.b32  	%r985, %r980, %r984;
	and.b32  	%r986, %r983, %r137;
	or.b32  	%r157, %r986, %r985;
	shr.u32 	%r142, %r124, 6;
	// begin inline asm
	lop3.b32 %r145, %r142, 50529027, 0, 234;

	// end inline asm
	or.b32  	%r987, %r145, -2139062144;
	and.b32  	%r988, %r145, -2139062144;
	add.s32 	%r989, %r987, -33686018;
	xor.b32  	%r990, %r988, %r989;
	xor.b32  	%r991, %r990, -2139062144;
	xor.b32  	%r992, %r145, 33686018;
	xor.b32  	%r993, %r991, %r145;
	and.b32  	%r143, %r993, %r992;
	// begin inline asm
	prmt.b32 %r143, %r143, 0, 0xba98;
	// end inline asm
	// begin inline asm
	prmt.b32 %r145, %r145, 0, 0xba98;
	// end inline asm
	xor.b32  	%r994, %r145, 2139062143;
	not.b32 	%r995, %r143;
	and.b32  	%r996, %r991, %r995;
	and.b32  	%r997, %r994, %r143;
	or.b32  	%r161, %r997, %r996;
	// begin inline asm
	dp4a.s32.s32 %r147, %r148, %r149, %r119;
	// end inline asm
	// begin inline asm
	dp4a.s32.s32 %r151, %r152, %r153, %r147;
	// end inline asm
	// begin inline asm
	dp4a.s32.s32 %r155, %r156, %r157, %r151;
	// end inline asm
	// begin inline asm
	dp4a.s32.s32 %r159, %r160, %r161, %r155;
	// end inline asm
	ld.global.nc.v4.u32 	{%r188, %r192, %r196, %r200}, [%rd9+512];
	ld.global.nc.u32 	%r164, [%rd11+2048];
	// begin inline asm
	lop3.b32 %r167, %r164, 50529027, 0, 234;

	// end inline asm
	or.b32  	%r998, %r167, -2139062144;
	and.b32  	%r999, %r167, -2139062144;
	add.s32 	%r1000, %r998, -33686018;
	xor.b32  	%r1001, %r999, %r1000;
	xor.b32  	%r1002, %r1001, -2139062144;
	xor.b32  	%r1003, %r167, 33686018;
	xor.b32  	%r1004, %r1002, %r167;
	and.b32  	%r165, %r1004, %r1003;
	// begin inline asm
	prmt.b32 %r165, %r165, 0, 0xba98;
	// end inline asm
	// begin inline asm
	prmt.b32 %r167, %r167, 0, 0xba98;
	// end inline asm
	xor.b32  	%r1005, %r167, 2139062143;
	not.b32 	%r1006, %r165;
	and.b32  	%r1007, %r1002, %r1006;
	and.b32  	%r1008, %r1005, %r165;
	or.b32  	%r189, %r1008, %r1007;
	shr.u32 	%r170, %r164, 2;
	// begin inline asm
	lop3.b32 %r173, %r170, 50529027, 0, 234;

	// end inline asm
	or.b32  	%r1009, %r173, -2139062144;
	and.b32  	%r1010, %r173, -2139062144;
	add.s32 	%r1011, %r1009, -33686018;
	xor.b32  	%r1012, %r1010, %r1011;
	xor.b32  	%r1013, %r1012, -2139062144;
	xor.b32  	%r1014, %r173, 33686018;
	xor.b32  	%r1015, %r1013, %r173;
	and.b32  	%r171, %r1015, %r1014;
	// begin inline asm
	prmt.b32 %r171, %r171, 0, 0xba98;
	// end inline asm
	// begin inline asm
	prmt.b32 %r173, %r173, 0, 0xba98;
	// end inline asm
	xor.b32  	%r1016, %r173, 2139062143;
	not.b32 	%r1017, %r171;
	and.b32  	%r1018, %r1013, %r1017;
	and.b32  	%r1019, %r1016, %r171;
	or.b32  	%r193, %r1019, %r1018;
	shr.u32 	%r176, %r164, 4;
	// begin inline asm
	lop3.b32 %r179, %r176, 50529027, 0, 234;

	// end inline asm
	or.b32  	%r1020, %r179, -2139062144;
	and.b32  	%r1021, %r179, -2139062144;
	add.s32 	%r1022, %r1020, -33686018;
	xor.b32  	%r1023, %r1021, %r1022;
	xor.b32  	%r1024, %r1023, -2139062144;
	xor.b32  	%r1025, %r179, 33686018;
	xor.b32  	%r1026, %r1024, %r179;
	and.b32  	%r177, %r1026, %r1025;
	// begin inline asm
	prmt.b32 %r177, %r177, 0, 0xba98;
	// end inline asm
	// begin inline asm
	prmt.b32 %r179, %r179, 0, 0xba98;
	// end inline asm
	xor.b32  	%r1027, %r179, 2139062143;
	not.b32 	%r1028, %r177;
	and.b32  	%r1029, %r1024, %r1028;
	and.b32  	%r1030, %r1027, %r177;
	or.b32  	%r197, %r1030, %r1029;
	shr.u32 	%r182, %r164, 6;
	// begin inline asm
	lop3.b32 %r185, %r182, 50529027, 0, 234;

	// end inline asm
	or.b32  	%r1031, %r185, -2139062144;
	and.b32  	%r1032, %r185, -2139062144;
	add.s32 	%r1033, %r1031, -33686018;
	xor.b32  	%r1034, %r1032, %r1033;
	xor.b32  	%r1035, %r1034, -2139062144;
	xor.b32  	%r1036, %r185, 33686018;
	xor.b32  	%r1037, %r1035, %r185;
	and.b32  	%r183, %r1037, %r1036;
	// begin inline asm
	prmt.b32 %r183, %r183, 0, 0xba98;
	// end inline asm
	// begin inline asm
	prmt.b32 %r185, %r185, 0, 0xba98;
	// end inline asm
	xor.b32  	%r1038, %r185, 2139062143;
	not.b32 	%r1039, %r183;
	and.b32  	%r1040, %r1035, %r1039;
	and.b32  	%r1041, %r1038, %r183;
	or.b32  	%r201, %r1041, %r1040;
	// begin inline asm
	dp4a.s32.s32 %r187, %r188, %r189, %r159;
	// end inline asm
	// begin inline asm
	dp4a.s32.s32 %r191, %r192, %r193, %r187;
	// end inline asm
	// begin inline asm
	dp4a.s32.s32 %r195, %r196, %r197, %r191;
	// end inline asm
	// begin inline asm
	dp4a.s32.s32 %r199, %r200, %r201, %r195;
	// end inline asm
	ld.global.nc.v4.u32 	{%r228, %r232, %r236, %r240}, [%rd9+640];
	ld.global.nc.u32 	%r204, [%rd11+2560];
	// begin inline asm
	lop3.b32 %r207, %r204, 50529027, 0, 234;

	// end inline asm
	or.b32  	%r1042, %r207, -2139062144;
	and.b32  	%r1043, %r207, -2139062144;
	add.s32 	%r1044, %r1042, -33686018;
	xor.b32  	%r1045, %r1043, %r1044;
	xor.b32  	%r1046, %r1045, -2139062144;
	xor.b32  	%r1047, %r207, 33686018;
	xor.b32  	%r1048, %r1046, %r207;
	and.b32  	%r205, %r1048, %r1047;
	// begin inline asm
	prmt.b32 %r205, %r205, 0, 0xba98;
	// end inline asm
	// begin inline asm
	prmt.b32 %r207, %r207, 0, 0xba98;
	// end inline asm
	xor.b32  	%r1049, %r207, 2139062143;
	not.b32 	%r1050, %r205;
	and.b32  	%r1051, %r1046, %r1050;
	and.b32  	%r1052, %r1049, %r205;
	or.b32  	%r229, %r1052, %r1051;
	shr.u32 	%r210, %r204, 2;
	// begin inline asm
	lop3.b32 %r213, %r210, 50529027, 0, 234;

	// end inline asm
	or.b32  	%r1053, %r213, -2139062144;
	and.b32  	%r1054, %r213, -2139062144;
	add.s32 	%r1055, %r1053, -33686018;
	xor.b32  	%r1056, %r1054, %r1055;
	xor.b32  	%r1057, %r1056, -2139062144;
	xor.b32  	%r1058, %r213, 33686018;
	xor.b32  	%r1059, %r1057, %r213;
	and.b32  	%r211, %r1059, %r1058;
	// begin inline asm
	prmt.b32 %r211, %r211, 0, 0xba98;
	// end inline asm
	// begin inline asm
	prmt.b32 %r213, %r213, 0, 0xba98;
	// end inline asm
	xor.b32  	%r1060, %r213, 2139062143;
	not.b32 	%r1061, %r211;
	and.b32  	%r1062, %r1057, %r1061;
	and.b32  	%r1063, %r1060, %r211;
	or.b32  	%r233, %r1063, %r1062;
	shr.u32 	%r216, %r204, 4;
	// begin inline asm
	lop3.b32 %r219, %r216, 50529027, 0, 234;

	// end inline asm
	or.b32  	%r1064, %r219, -2139062144;
	and.b32  	%r1065, %r219, -2139062144;
	add.s32 	%r1066, %r1064, -33686018;
	xor.b32  	%r1067, %r1065, %r1066;
	xor.b32  	%r1068, %r1067, -2139062144;
	xor.b32  	%r1069, %r219, 33686018;
	xor.b32  	%r1070, %r1068, %r219;
	and.b32  	%r217, %r1070, %r1069;
	// begin inline asm
	prmt.b32 %r217, %r217, 0, 0xba98;
	// end inline asm
	// begin inline asm
	prmt.b32 %r219, %r219, 0, 0xba98;
	// end inline asm
	xor.b32  	%r1071, %r219, 2139062143;
	not.b32 	%r1072, %r217;
	and.b32  	%r1073, %r1068, %r1072;
	and.b32  	%r1074, %r1071, %r217;
	or.b32  	%r237, %r1074, %r1073;
	shr.u32 	%r222, %r204, 6;
	// begin inline asm
	lop3.b32 %r225, %r222, 50529027, 0, 234;

	// end inline asm
	or.b32  	%r1075, %r225, -2139062144;
	and.b32  	%r1076, %r225, -2139062144;
	add.s32 	%r1077, %r1075, -33686018;
	xor.b32  	%r1078, %r1076, %r1077;
	xor.b32  	%r1079, %r1078, -2139062144;
	xor.b32  	%r1080, %r225, 33686018;
	xor.b32  	%r1081, %r1079, %r225;
	and.b32  	%r223, %r1081, %r1080;
	// begin inline asm
	prmt.b32 %r223, %r223, 0, 0xba98;
	// end inline asm
	// begin inline asm
	prmt.b32 %r225, %r225, 0, 0xba98;
	// end inline asm
	xor.b32  	%r1082, %r225, 2139062143;
	not.b32 	%r1083, %r223;
	and.b32  	%r1084, %r1079, %r1083;
	and.b32  	%r1085, %r1082, %r223;
	or.b32  	%r241, %r1085, %r1084;
	// begin inline asm
	dp4a.s32.s32 %r227, %r228, %r229, %r199;
	// end inline asm
	// begin inline asm
	dp4a.s32.s32 %r231, %r232, %r233, %r227;
	// end inline asm
	// begin inline asm
	dp4a.s32.s32 %r235, %r236, %r237, %r231;
	// end inline asm
	// begin inline asm
	dp4a.s32.s32 %r239, %r240, %r241, %r235;
	// end inline asm
	ld.global.nc.v4.u32 	{%r268, %r272, %r276, %r280}, [%rd9+768];
	ld.global.nc.u32 	%r244, [%rd11+3072];
	// begin inline asm
	lop3.b32 %r247, %r244, 50529027, 0, 234;

	// end inline asm
	or.b32  	%r1086, %r247, -2139062144;
	and.b32  	%r1087, %r247, -2139062144;
	add.s32 	%r1088, %r1086, -33686018;
	xor.b32  	%r1089, %r1087, %r1088;
	xor.b32  	%r1090, %r1089, -2139062144;
	xor.b32  	%r1091, %r247, 33686018;
	xor.b32  	%r1092, %r1090, %r247;
	and.b32  	%r245, %r1092, %r1091;
	// begin inline asm
	prmt.b32 %r245, %r245, 0, 0xba98;
	// end inline asm
	// begin inline asm
	prmt.b32 %r247, %r247, 0, 0xba98;
	// end inline asm
	xor.b32  	%r1093, %r247, 2139062143;
	not.b32 	%r1094, %r245;
	and.b32  	%r1095, %r1090, %r1094;
	and.b32  	%r1096, %r1093, %r245;
	or.b32  	%r269, %r1096, %r1095;
	shr.u32 	%r250, %r244, 2;
	// begin inline asm
	lop3.b32 %r253, %r250, 50529027, 0, 234;

	// end inline asm
	or.b32  	%r1097, %r253, -2139062144;
	and.b32  	%r1098, %r253, -2139062144;
	add.s32 	%r1099, %r1097, -33686018;
	xor.b32  	%r1100, %r1098, %r1099;
	xor.b32  	%r1101, %r1100, -2139062144;
	xor.b32  	%r1102, %r253, 33686018;
	xor.b32  	%r1103, %r1101, %r253;
	and.b32  	%r251, %r1103, %r1102;
	// begin inline asm
	prmt.b32 %r251, %r251, 0, 0xba98;
	// end inline asm
	// begin inline asm
	prmt.b32 %r253, %r253, 0, 0xba98;
	// end inline asm
	xor.b32  	%r1104, %r253, 2139062143;
	not.b32 	%r1105, %r251;
	and.b32  	%r1106, %r1101, %r1105;
	and.b32  	%r1107, %r1104, %r251;
	or.b32  	%r273, %r1107, %r1106;
	shr.u32 	%r256, %r244, 4;
	// begin inline asm
	lop3.b32 %r259, %r256, 50529027, 0, 234;

	// end inline asm
	or.b32  	%r1108, %r259, -2139062144;
	and.b32  	%r1109, %r259, -2139062144;
	add.s32 	%r1110, %r1108, -33686018;
	xor.b32  	%r1111, %r1109, %r1110;
	xor.b32  	%r1112, %r1111, -2139062144;
	xor.b32  	%r1113, %r259, 33686018;
	xor.b32  	%r1114, %r1112, %r259;
	and.b32  	%r257, %r1114, %r1113;
	// begin inline asm
	prmt.b32 %r257, %r257, 0, 0xba98;
	// end inline asm
	// begin inline asm
	prmt.b32 %r259, %r259, 0, 0xba98;
	// end inline asm
	xor.b32  	%r1115, %r259, 2139062143;
	not.b32 	%r1116, %r257;
	and.b32  	%r1117, %r1112, %r1116;
	and.b32  	%r1118, %r1115, %r257;
	or.b32  	%r277, %r1118, %r1117;
	shr.u32 	%r262, %r244, 6;
	// begin inline asm
	lop3.b32 %r265, %r262, 50529027, 0, 234;

	// end inline asm
	or.b32  	%r1119, %r265, -2139062144;
	and.b32  	%r1120, %r265, -2139062144;
	add.s32 	%r1121, %r1119, -33686018;
	xor.b32  	%r1122, %r1120, %r1121;
	xor.b32  	%r1123, %r1122, -2139062144;
	xor.b32  	%r1124, %r265, 33686018;
	xor.b32  	%r1125, %r1123, %r265;
	and.b32  	%r263, %r1125, %r1124;
	// begin inline asm
	prmt.b32 %r263, %r263, 0, 0xba98;
	// end inline asm
	// begin inline asm
	prmt.b32 %r265, %r265, 0, 0xba98;
	// end inline asm
	xor.b32  	%r1126, %r265, 2139062143;
	not.b32 	%r1127, %r263;
	and.b32  	%r1128, %r1123, %r1127;
	and.b32  	%r1129, %r1126, %r263;
	or.b32  	%r281, %r1129, %r1128;
	// begin inline asm
	dp4a.s32.s32 %r267, %r268, %r269, %r239;
	// end inline asm
	// begin inline asm
	dp4a.s32.s32 %r271, %r272, %r273, %r267;
	// end inline asm
	// begin inline asm
	dp4a.s32.s32 %r275, %r276, %r277, %r271;
	// end inline asm
	// begin inline asm
	dp4a.s32.s32 %r279, %r280, %r281, %r275;
	// end inline asm
	ld.global.nc.v4.u32 	{%r308, %r312, %r316, %r320}, [%rd9+896];
	ld.global.nc.u32 	%r284, [%rd11+3584];
	// begin inline asm
	lop3.b32 %r287, %r284, 50529027, 0, 234;

	// end inline asm
	or.b32  	%r1130, %r287, -2139062144;
	and.b32  	%r1131, %r287, -2139062144;
	add.s32 	%r1132, %r1130, -33686018;
	xor.b32  	%r1133, %r1131, %r1132;
	xor.b32  	%r1134, %r1133, -2139062144;
	xor.b32  	%r1135, %r287, 33686018;
	xor.b32  	%r1136, %r1134, %r287;
	and.b32  	%r285, %r1136, %r1135;
	// begin inline asm
	prmt.b32 %r285, %r285, 0, 0xba98;
	// end inline asm
	// begin inline asm
	prmt.b32 %r287, %r287, 0, 0xba98;
	// end inline asm
	xor.b32  	%r1137, %r287, 2139062143;
	not.b32 	%r1138, %r285;
	and.b32  	%r1139, %r1134, %r1138;
	and.b32  	%r1140, %r1137, %r285;
	or.b32  	%r309, %r1140, %r1139;
	shr.u32 	%r290, %r284, 2;
	// begin inline asm
	lop3.b32 %r293, %r290, 50529027, 0, 234;

	// end inline asm
	or.b32  	%r1141, %r293, -2139062144;
	and.b32  	%r1142, %r293, -2139062144;
	add.s32 	%r1143, %r1141, -33686018;
	xor.b32  	%r1144, %r1142, %r1143;
	xor.b32  	%r1145, %r1144, -2139062144;
	xor.b32  	%r1146, %r293, 33686018;
	xor.b32  	%r1147, %r1145, %r293;
	and.b32  	%r291, %r1147, %r1146;
	// begin inline asm
	prmt.b32 %r291, %r291, 0, 0xba98;
	// end inline asm
	// begin inline asm
	prmt.b32 %r293, %r293, 0, 0xba98;
	// end inline asm
	xor.b32  	%r1148, %r293, 2139062143;
	not.b32 	%r1149, %r291;
	and.b32  	%r1150, %r1145, %r1149;
	and.b32  	%r1151, %r1148, %r291;
	or.b32  	%r313, %r1151, %r1150;
	shr.u32 	%r296, %r284, 4;
	// begin inline asm
	lop3.b32 %r299, %r296, 50529027, 0, 234;

	// end inline asm
	or.b32  	%r1152, %r299, -2139062144;
	and.b32  	%r1153, %r299, -2139062144;
	add.s32 	%r1154, %r1152, -33686018;
	xor.b32  	%r1155, %r1153, %r1154;
	xor.b32  	%r1156, %r1155, -2139062144;
	xor.b32  	%r1157, %r299, 33686018;
	xor.b32  	%r1158, %r1156, %r299;
	and.b32  	%r297, %r1158, %r1157;
	// begin inline asm
	prmt.b32 %r297, %r297, 0, 0xba98;
	// end inline asm
	// begin inline asm
	prmt.b32 %r299, %r299, 0, 0xba98;
	// end inline asm
	xor.b32  	%r1159, %r299, 2139062143;
	not.b32 	%r1160, %r297;
	and.b32  	%r1161, %r1156, %r1160;
	and.b32  	%r1162, %r1159, %r297;
	or.b32  	%r317, %r1162, %r1161;
	shr.u32 	%r302, %r284, 6;
	// begin inline asm
	lop3.b32 %r305, %r302, 50529027, 0, 234;

	// end inline asm
	or.b32  	%r1163, %r305, -2139062144;
	and.b32  	%r1164, %r305, -2139062144;
	add.s32 	%r1165, %r1163, -33686018;
	xor.b32  	%r1166, %r1164, %r1165;
	xor.b32  	%r1167, %r1166, -2139062144;
	xor.b32  	%r1168, %r305, 33686018;
	xor.b32  	%r1169, %r1167, %r305;
	and.b32  	%r303, %r1169, %r1168;
	// begin inline asm
	prmt.b32 %r303, %r303, 0, 0xba98;
	// end inline asm
	// begin inline asm
	prmt.b32 %r305, %r305, 0, 0xba98;
	// end inline asm
	xor.b32  	%r1170, %r305, 2139062143;
	not.b32 	%r1171, %r303;
	and.b32  	%r1172, %r1167, %r1171;
	and.b32  	%r1173, %r1170, %r303;
	or.b32  	%r321, %r1173, %r1172;
	// begin inline asm
	dp4a.s32.s32 %r307, %r308, %r309, %r279;
	// end inline asm
	// begin inline asm
	dp4a.s32.s32 %r311, %r312, %r313, %r307;
	// end inline asm
	// begin inline asm
	dp4a.s32.s32 %r315, %r316, %r317, %r311;
	// end inline asm
	// begin inline asm
	dp4a.s32.s32 %r319, %r320, %r321, %r315;
	// end inline asm
	ld.global.nc.v4.u32 	{%r348, %r352, %r356, %r360}, [%rd9+1024];
	ld.global.nc.u32 	%r324, [%rd11+4096];
	// begin inline asm
	lop3.b32 %r327, %r324, 50529027, 0, 234;

	// end inline asm
	or.b32  	%r1174, %r327, -2139062144;
	and.b32  	%r1175, %r327, -2139062144;
	add.s32 	%r1176, %r1174, -33686018;
	xor.b32  	%r1177, %r1175, %r1176;
	xor.b32  	%r1178, %r1177, -2139062144;
	xor.b32  	%r1179, %r327, 33686018;
	xor.b32  	%r1180, %r1178, %r327;
	and.b32  	%r325, %r1180, %r1179;
	// begin inline asm
	prmt.b32 %r325, %r325, 0, 0xba98;
	// end inline asm
	// begin inline asm
	prmt.b32 %r327, %r327, 0, 0xba98;
	// end inline asm
	xor.b32  	%r1181, %r327, 2139062143;
	not.b32 	%r1182, %r325;
	and.b32  	%r1183, %r1178, %r1182;
	and.b32  	%r1184, %r1181, %r325;
	or.b32  	%r349, %r1184, %r1183;
	shr.u32 	%r330, %r324, 2;
	// begin inline asm
	lop3.b32 %r333, %r330, 50529027, 0, 234;

	// end inline asm
	or.b32  	%r1185, %r333, -2139062144;
	and.b32  	%r1186, %r333, -2139062144;
	add.s32 	%r1187, %r1185, -33686018;
	xor.b32  	%r1188, %r1186, %r1187;
	xor.b32  	%r1189, %r1188, -2139062144;
	xor.b32  	%r1190, %r333, 33686018;
	xor.b32  	%r1191, %r1189, %r333;
	and.b32  	%r331, %r1191, %r1190;
	// begin inline asm
	prmt.b32 %r331, %r331, 0, 0xba98;
	// end inline asm
	// begin inline asm
	prmt.b32 %r333, %r333, 0, 0xba98;
	// end inline asm
	xor.b32  	%r1192, %r333, 2139062143;
	not.b32 	%r1193, %r331;
	and.b32  	%r1194, %r1189, %r1193;
	and.b32  	%r1195, %r1192, %r331;
	or.b32  	%r353, %r1195, %r1194;
	shr.u32 	%r336, %r324, 4;
	// begin inline asm
	lop3.b32 %r339, %r336, 50529027, 0, 234;

	// end inline asm
	or.b32  	%r1196, %r339, -2139062144;
	and.b32  	%r1197, %r339, -2139062144;
	add.s32 	%r1198, %r1196, -33686018;
	xor.b32  	%r1199, %r1197, %r1198;
	xor.b32  	%r1200, %r1199, -2139062144;
	xor.b32  	%r1201, %r339, 33686018;
	xor.b32  	%r1202, %r1200, %r339;
	and.b32  	%r337, %r1202, %r1201;
	// begin inline asm
	prmt.b32 %r337, %r337, 0, 0xba98;
	// end inline asm
	// begin inline asm
	prmt.b32 %r339, %r339, 0, 0xba98;
	// end inline asm
	xor.b32  	%r1203, %r339, 2139062143;
	not.b32 	%r1204, %r337;
	and.b32  	%r1205, %r1200, %r1204;
	and.b32  	%r1206, %r1203, %r337;
	or.b32  	%r357, %r1206, %r1205;
	shr.u32 	%r342, %r324, 6;
	// begin inline asm
	lop3.b32 %r345, %r342, 50529027, 0, 234;

	// end inline asm
	or.b32  	%r1207, %r345, -2139062144;
	and.b32  	%r1208, %r345, -2139062144;
	add.s32 	%r1209, %r1207, -33686018;
	xor.b32  	%r1210, %r1208, %r1209;
	xor.b32  	%r1211, %r1210, -2139062144;
	xor.b32  	%r1212, %r345, 33686018;
	xor.b32  	%r1213, %r1211, %r345;
	and.b32  	%r343, %r1213, %r1212;
	// begin inline asm
	prmt.b32 %r343, %r343, 0, 0xba98;
	// end inline asm
	// begin inline asm
	prmt.b32 %r345, %r345, 0, 0xba98;
	// end inline asm
	xor.b32  	%r1214, %r345, 2139062143;
	not.b32 	%r1215, %r343;
	and.b32  	%r1216, %r1211, %r1215;
	and.b32  	%r1217, %r1214, %r343;
	or.b32  	%r361, %r1217, %r1216;
	// begin inline asm
	dp4a.s32.s32 %r347, %r348, %r349, %r319;
	// end inline asm
	// begin inline asm
	dp4a.s32.s32 %r351, %r352, %r353, %r347;
	// end inline asm
	// begin inline asm
	dp4a.s32.s32 %r355, %r356, %r357, %r351;
	// end inline asm
	// begin inline asm
	dp4a.s32.s32 %r359, %r360, %r361, %r355;
	// end inline asm
	ld.global.nc.v4.u32 	{%r388, %r392, %r396, %r400}, [%rd9+1152];
	ld.global.nc.u32 	%r364, [%rd11+4608];
	// begin inline asm
	lop3.b32 %r367, %r364, 50529027, 0, 234;

	// end inline asm
	or.b32  	%r1218, %r367, -2139062144;
	and.b32  	%r1219, %r367, -2139062144;
	add.s32 	%r1220, %r1218, -33686018;
	xor.b32  	%r1221, %r1219, %r1220;
	xor.b32  	%r1222, %r1221, -2139062144;
	xor.b32  	%r1223, %r367, 33686018;
	xor.b32  	%r1224, %r1222, %r367;
	and.b32  	%r365, %r1224, %r1223;
	// begin inline asm
	prmt.b32 %r365, %r365, 0, 0xba98;
	// end inline asm
	// begin inline asm
	prmt.b32 %r367, %r367, 0, 0xba98;
	// end inline asm
	xor.b32  	%r1225, %r367, 2139062143;
	not.b32 	%r1226, %r365;
	and.b32  	%r1227, %r1222, %r1226;
	and.b32  	%r1228, %r1225, %r365;
	or.b32  	%r389, %r1228, %r1227;
	shr.u32 	%r370, %r364, 2;
	// begin inline asm
	lop3.b32 %r373, %r370, 50529027, 0, 234;

	// end inline asm
	or.b32  	%r1229, %r373, -2139062144;
	and.b32  	%r1230, %r373, -2139062144;
	add.s32 	%r1231, %r1229, -33686018;
	xor.b32  	%r1232, %r1230, %r1231;
	xor.b32  	%r1233, %r1232, -2139062144;
	xor.b32  	%r1234, %r373, 33686018;
	xor.b32  	%r1235, %r1233, %r373;
	and.b32  	%r371, %r1235, %r1234;
	// begin inline asm
	prmt.b32 %r371, %r371, 0, 0xba98;
	// end inline asm
	// begin inline asm
	prmt.b32 %r373, %r373, 0, 0xba98;
	// end inline asm
	xor.b32  	%r1236, %r373, 2139062143;
	not.b32 	%r1237, %r371;
	and.b32  	%r1238, %r1233, %r1237;
	and.b32  	%r1239, %r1236, %r371;
	or.b32  	%r393, %r1239, %r1238;
	shr.u32 	%r376, %r364, 4;
	// begin inline asm
	lop3.b32 %r379, %r376, 50529027, 0, 234;

	// end inline asm
	or.b32  	%r1240, %r379, -2139062144;
	and.b32  	%r1241, %r379, -2139062144;
	add.s32 	%r1242, %r1240, -33686018;
	xor.b32  	%r1243, %r1241, %r1242;
	xor.b32  	%r1244, %r1243, -2139062144;
	xor.b32  	%r1245, %r379, 33686018;
	xor.b32  	%r1246, %r1244, %r379;
	and.b32  	%r377, %r1246, %r1245;
	// begin inline asm
	prmt.b32 %r377, %r377, 0, 0xba98;
	// end inline asm
	// begin inline asm
	prmt.b32 %r379, %r379, 0, 0xba98;
	// end inline asm
	xor.b32  	%r1247, %r379, 2139062143;
	not.b32 	%r1248, %r377;
	and.b32  	%r1249, %r1244, %r1248;
	and.b32  	%r1250, %r1247, %r377;
	or.b32  	%r397, %r1250, %r1249;
	shr.u32 	%r382, %r364, 6;
	// begin inline asm
	lop3.b32 %r385, %r382, 50529027, 0, 234;

	// end inline asm
	or.b32  	%r1251, %r385, -2139062144;
	and.b32  	%r1252, %r385, -2139062144;
	add.s32 	%r1253, %r1251, -33686018;
	xor.b32  	%r1254, %r1252, %r1253;
	xor.b32  	%r1255, %r1254, -2139062144;
	xor.b32  	%r1256, %r385, 33686018;
	xor.b32  	%r1257, %r1255, %r385;
	and.b32  	%r383, %r1257, %r1256;
	// begin inline asm
	prmt.b32 %r383, %r383, 0, 0xba98;
	// end inline asm
	// begin inline asm
	prmt.b32 %r385, %r385, 0, 0xba98;
	// end inline asm
	xor.b32  	%r1258, %r385, 2139062143;
	not.b32 	%r1259, %r383;
	and.b32  	%r1260, %r1255, %r1259;
	and.b32  	%r1261, %r1258, %r383;
	or.b32  	%r401, %r1261, %r1260;
	// begin inline asm
	dp4a.s32.s32 %r387, %r388, %r389, %r359;
	// end inline asm
	// begin inline asm
	dp4a.s32.s32 %r391, %r392, %r393, %r387;
	// end inline asm
	// begin inline asm
	dp4a.s32.s32 %r395, %r396, %r397, %r391;
	// end inline asm
	// begin inline asm
	dp4a.s32.s32 %r399, %r400, %r401, %r395;
	// end inline asm
	ld.global.nc.v4.u32 	{%r428, %r432, %r436, %r440}, [%rd9+1280];
	ld.global.nc.u32 	%r404, [%rd11+5120];
	// begin inline asm
	lop3.b32 %r407, %r404, 50529027, 0, 234;

	// end inline asm
	or.b32  	%r1262, %r407, -2139062144;
	and.b32  	%r1263, %r407, -2139062144;
	add.s32 	%r1264, %r1262, -33686018;
	xor.b32  	%r1265, %r1263, %r1264;
	xor.b32  	%r1266, %r1265, -2139062144;
	xor.b32  	%r1267, %r407, 33686018;
	xor.b32  	%r1268, %r1266, %r407;
	and.b32  	%r405, %r1268, %r1267;
	// begin inline asm
	prmt.b32 %r405, %r405, 0, 0xba98;
	// end inline asm
	// begin inline asm
	prmt.b32 %r407, %r407, 0, 0xba98;
	// end inline asm
	xor.b32  	%r1269, %r407, 2139062143;
	not.b32 	%r1270, %r405;
	and.b32  	%r1271, %r1266, %r1270;
	and.b32  	%r1272, %r1269, %r405;
	or.b32  	%r429, %r1272, %r1271;
	shr.u32 	%r410, %r404, 2;
	// begin inline asm
	lop3.b32 %r413, %r410, 50529027, 0, 234;

	// end inline asm
	or.b32  	%r1273, %r413, -2139062144;
	and.b32  	%r1274, %r413, -2139062144;
	add.s32 	%r1275, %r1273, -33686018;
	xor.b32  	%r1276, %r1274, %r1275;
	xor.b32  	%r1277, %r1276, -2139062144;
	xor.b32  	%r1278, %r413, 33686018;
	xor.b32  	%r1279, %r1277, %r413;
	and.b32  	%r411, %r1279, %r1278;
	// begin inline asm
	prmt.b32 %r411, %r411, 0, 0xba98;
	// end inline asm
	// begin inline asm
	prmt.b32 %r413, %r413, 0, 0xba98;
	// end inline asm
	xor.b32  	%r1280, %r413, 2139062143;
	not.b32 	%r1281, %r411;
	and.b32  	%r1282, %r1277, %r1281;
	and.b32  	%r1283, %r1280, %r411;
	or.b32  	%r433, %r1283, %r1282;
	shr.u32 	%r416, %r404, 4;
	// begin inline asm
	lop3.b32 %r419, %r416, 50529027, 0, 234;

	// end inline asm
	or.b32  	%r1284, %r419, -2139062144;
	and.b32  	%r1285, %r419, -2139062144;
	add.s32 	%r1286, %r1284, -33686018;
	xor.b32  	%r1287, %r1285, %r1286;
	xor.b32  	%r1288, %r1287, -2139062144;
	xor.b32  	%r1289, %r419, 33686018;
	xor.b32  	%r1290, %r1288, %r419;
	and.b32  	%r417, %r1290, %r1289;
	// begin inline asm
	prmt.b32 %r417, %r417, 0, 0xba98;
	// end inline asm
	// begin inline asm
	prmt.b32 %r419, %r419, 0, 0xba98;
	// end inline asm
	xor.b32  	%r1291, %r419, 2139062143;
	not.b32 	%r1292, %r417;
	and.b32  	%r1293, %r1288, %r1292;
	and.b32  	%r1294, %r1291, %r417;
	or.b32  	%r437, %r1294, %r1293;
	shr.u32 	%r422, %r404, 6;
	// begin inline asm
	lop3.b32 %r425, %r422, 50529027, 0, 234;

	// end inline asm
	or.b32  	%r1295, %r425, -2139062144;
	and.b32  	%r1296, %r425, -2139062144;
	add.s32 	%r1297, %r1295, -33686018;
	xor.b32  	%r1298, %r1296, %r1297;
	xor.b32  	%r1299, %r1298, -2139062144;
	xor.b32  	%r1300, %r425, 33686018;
	xor.b32  	%r1301, %r1299, %r425;
	and.b32  	%r423, %r1301, %r1300;
	// begin inline asm
	prmt.b32 %r423, %r423, 0, 0xba98;
	// end inline asm
	// begin inline asm
	prmt.b32 %r425, %r425, 0, 0xba98;
	// end inline asm
	xor.b32  	%r1302, %r425, 2139062143;
	not.b32 	%r1303, %r423;
	and.b32  	%r1304, %r1299, %r1303;
	and.b32  	%r1305, %r1302, %r423;
	or.b32  	%r441, %r1305, %r1304;
	// begin inline asm
	dp4a.s32.s32 %r427, %r428, %r429, %r399;
	// end inline asm
	// begin inline asm
	dp4a.s32.s32 %r431, %r432, %r433, %r427;
	// end inline asm
	// begin inline asm
	dp4a.s32.s32 %r435, %r436, %r437, %r431;
	// end inline asm
	// begin inline asm
	dp4a.s32.s32 %r439, %r440, %r441, %r435;
	// end inline asm
	ld.global.nc.v4.u32 	{%r468, %r472, %r476, %r480}, [%rd9+1408];
	ld.global.nc.u32 	%r444, [%rd11+5632];
	// begin inline asm
	lop3.b32 %r447, %r444, 50529027, 0, 234;

	// end inline asm
	or.b32  	%r1306, %r447, -2139062144;
	and.b32  	%r1307, %r447, -2139062144;
	add.s32 	%r1308, %r1306, -33686018;
	xor.b32  	%r1309, %r1307, %r1308;
	xor.b32  	%r1310, %r1309, -2139062144;
	xor.b32  	%r1311, %r447, 33686018;
	xor.b32  	%r1312, %r1310, %r447;
	and.b32  	%r445, %r1312, %r1311;
	// begin inline asm
	prmt.b32 %r445, %r445, 0, 0xba98;
	// end inline asm
	// begin inline asm
	prmt.b32 %r447, %r447, 0, 0xba98;
	// end inline asm
	xor.b32  	%r1313, %r447, 2139062143;
	not.b32 	%r1314, %r445;
	and.b32  	%r1315, %r1310, %r1314;
	and.b32  	%r1316, %r1313, %r445;
	or.b32  	%r469, %r1316, %r1315;
	shr.u32 	%r450, %r444, 2;
	// begin inline asm
	lop3.b32 %r453, %r450, 50529027, 0, 234;

	// end inline asm
	or.b32  	%r1317, %r453, -2139062144;
	and.b32  	%r1318, %r453, -2139062144;
	add.s32 	%r1319, %r1317, -33686018;
	xor.b32  	%r1320, %r1318, %r1319;
	xor.b32  	%r1321, %r1320, -2139062144;
	xor.b32  	%r1322, %r453, 33686018;
	xor.b32  	%r1323, %r1321, %r453;
	and.b32  	%r451, %r1323, %r1322;
	// begin inline asm
	prmt.b32 %r451, %r451, 0, 0xba98;
	// end inline asm
	// begin inline asm
	prmt.b32 %r453, %r453, 0, 0xba98;
	// end inline asm
	xor.b32  	%r1324, %r453, 2139062143;
	not.b32 	%r1325, %r451;
	and.b32  	%r1326, %r1321, %r1325;
	and.b32  	%r1327, %r1324, %r451;
	or.b32  	%r473, %r1327, %r1326;
	shr.u32 	%r456, %r444, 4;
	// begin inline asm
	lop3.b32 %r459, %r456, 50529027, 0, 234;

	// end inline asm
	or.b32  	%r1328, %r459, -2139062144;
	and.b32  	%r1329, %r459, -2139062144;
	add.s32 	%r1330, %r1328, -33686018;
	xor.b32  	%r1331, %r1329, %r1330;
	xor.b32  	%r1332, %r1331, -2139062144;
	xor.b32  	%r1333, %r459, 33686018;
	xor.b32  	%r1334, %r1332, %r459;
	and.b32  	%r457, %r1334, %r1333;
	// begin inline asm
	prmt.b32 %r457, %r457, 0, 0xba98;
	// end inline asm
	// begin inline asm
	prmt.b32 %r459, %r459, 0, 0xba98;
	// end inline asm
	xor.b32  	%r1335, %r459, 2139062143;
	not.b32 	%r1336, %r457;
	and.b32  	%r1337, %r1332, %r1336;
	and.b32  	%r1338, %r1335, %r457;
	or.b32  	%r477, %r1338, %r1337;
	shr.u32 	%r462, %r444, 6;
	// begin inline asm
	lop3.b32 %r465, %r462, 50529027, 0, 234;

	// end inline asm
	or.b32  	%r1339, %r465, -2139062144;
	and.b32  	%r1340, %r465, -2139062144;
	add.s32 	%r1341, %r1339, -33686018;
	xor.b32  	%r1342, %r1340, %r1341;
	xor.b32  	%r1343, %r1342, -2139062144;
	xor.b32  	%r1344, %r465, 33686018;
	xor.b32  	%r1345, %r1343, %r465;
	and.b32  	%r463, %r1345, %r1344;
	// begin inline asm
	prmt.b32 %r463, %r463, 0, 0xba98;
	// end inline asm
	// begin inline asm
	prmt.b32 %r465, %r465, 0, 0xba98;
	// end inline asm
	xor.b32  	%r1346, %r465, 2139062143;
	not.b32 	%r1347, %r463;
	and.b32  	%r1348, %r1343, %r1347;
	and.b32  	%r1349, %r1346, %r463;
	or.b32  	%r481, %r1349, %r1348;
	// begin inline asm
	dp4a.s32.s32 %r467, %r468, %r469, %r439;
	// end inline asm
	// begin inline asm
	dp4a.s32.s32 %r471, %r472, %r473, %r467;
	// end inline asm
	// begin inline asm
	dp4a.s32.s32 %r475, %r476, %r477, %r471;
	// end inline asm
	// begin inline asm
	dp4a.s32.s32 %r479, %r480, %r481, %r475;
	// end inline asm
	ld.global.nc.v4.u32 	{%r508, %r512, %r516, %r520}, [%rd9+1536];
	ld.global.nc.u32 	%r484, [%rd11+6144];
	// begin inline asm
	lop3.b32 %r487, %r484, 50529027, 0, 234;

	// end inline asm
	or.b32  	%r1350, %r487, -2139062144;
	and.b32  	%r1351, %r487, -2139062144;
	add.s32 	%r1352, %r1350, -33686018;
	xor.b32  	%r1353, %r1351, %r1352;
	xor.b32  	%r1354, %r1353, -2139062144;
	xor.b32  	%r1355, %r487, 33686018;
	xor.b32  	%r1356, %r1354, %r487;
	and.b32  	%r485, %r1356, %r1355;
	// begin inline asm
	prmt.b32 %r485, %r485, 0, 0xba98;
	// end inline asm
	// begin inline asm
	prmt.b32 %r487, %r487, 0, 0xba98;
	// end inline asm
	xor.b32  	%r1357, %r487, 2139062143;
	not.b32 	%r1358, %r485;
	and.b32  	%r1359, %r1354, %r1358;
	and.b32  	%r1360, %r1357, %r485;
	or.b32  	%r509, %r1360, %r1359;
	shr.u32 	%r490, %r484, 2;
	// begin inline asm
	lop3.b32 %r493, %r490, 50529027, 0, 234;

	// end inline asm
	or.b32  	%r1361, %r493, -2139062144;
	and.b32  	%r1362, %r493, -2139062144;
	add.s32 	%r1363, %r1361, -33686018;
	xor.b32  	%r1364, %r1362, %r1363;
	xor.b32  	%r1365, %r1364, -2139062144;
	xor.b32  	%r1366, %r493, 33686018;
	xor.b32  	%r1367, %r1365, %r493;
	and.b32  	%r491, %r1367, %r1366;
	// begin inline asm
	prmt.b32 %r491, %r491, 0, 0xba98;
	// end inline asm
	// begin inline asm
	prmt.b32 %r493, %r493, 0, 0xba98;
	// end inline asm
	xor.b32  	%r1368, %r493, 2139062143;
	not.b32 	%r1369, %r491;
	and.b32  	%r1370, %r1365, %r1369;
	and.b32  	%r1371, %r1368, %r491;
	or.b32  	%r513, %r1371, %r1370;
	shr.u32 	%r496, %r484, 4;
	// begin inline asm
	lop3.b32 %r499, %r496, 50529027, 0, 234;

	// end inline asm
	or.b32  	%r1372, %r499, -2139062144;
	and.b32  	%r1373, %r499, -2139062144;
	add.s32 	%r1374, %r1372, -33686018;
	xor.b32  	%r1375, %r1373, %r1374;
	xor.b32  	%r1376, %r1375, -2139062144;
	xor.b32  	%r1377, %r499, 33686018;
	xor.b32  	%r1378, %r1376, %r499;
	and.b32  	%r497, %r1378, %r1377;
	// begin inline asm
	prmt.b32 %r497, %r497, 0, 0xba98;
	// end inline asm
	// begin inline asm
	prmt.b32 %r499, %r499, 0, 0xba98;
	// end inline asm
	xor.b32  	%r1379, %r499, 2139062143;
	not.b32 	%r1380, %r497;
	and.b32  	%r1381, %r1376, %r1380;
	and.b32  	%r1382, %r1379, %r497;
	or.b32  	%r517, %r1382, %r1381;
	shr.u32 	%r502, %r484, 6;
	// begin inline asm
	lop3.b32 %r505, %r502, 50529027, 0, 234;

	// end inline asm
	or.b32  	%r1383, %r505, -2139062144;
	and.b32  	%r1384, %r505, -2139062144;
	add.s32 	%r1385, %r1383, -33686018;
	xor.b32  	%r1386, %r1384, %r1385;
	xor.b32  	%r1387, %r1386, -2139062144;
	xor.b32  	%r1388, %r505, 33686018;
	xor.b32  	%r1389, %r1387, %r505;
	and.b32  	%r503, %r1389, %r1388;
	// begin inline asm
	prmt.b32 %r503, %r503, 0, 0xba98;
	// end inline asm
	// begin inline asm
	prmt.b32 %r505, %r505, 0, 0xba98;
	// end inline asm
	xor.b32  	%r1390, %r505, 2139062143;
	not.b32 	%r1391, %r503;
	and.b32  	%r1392, %r1387, %r1391;
	and.b32  	%r1393, %r1390, %r503;
	or.b32  	%r521, %r1393, %r1392;
	// begin inline asm
	dp4a.s32.s32 %r507, %r508, %r509, %r479;
	// end inline asm
	// begin inline asm
	dp4a.s32.s32 %r511, %r512, %r513, %r507;
	// end inline asm
	// begin inline asm
	dp4a.s32.s32 %r515, %r516, %r517, %r511;
	// end inline asm
	// begin inline asm
	dp4a.s32.s32 %r519, %r520, %r521, %r515;
	// end inline asm
	ld.global.nc.v4.u32 	{%r548, %r552, %r556, %r560}, [%rd9+1664];
	ld.global.nc.u32 	%r524, [%rd11+6656];
	// begin inline asm
	lop3.b32 %r527, %r524, 50529027, 0, 234;

	// end inline asm
	or.b32  	%r1394, %r527, -2139062144;
	and.b32  	%r1395, %r527, -2139062144;
	add.s32 	%r1396, %r1394, -33686018;
	xor.b32  	%r1397, %r1395, %r1396;
	xor.b32  	%r1398, %r1397, -2139062144;
	xor.b32  	%r1399, %r527, 33686018;
	xor.b32  	%r1400, %r1398, %r527;
	and.b32  	%r525, %r1400, %r1399;
	// begin inline asm
	prmt.b32 %r525, %r525, 0, 0xba98;
	// end inline asm
	// begin inline asm
	prmt.b32 %r527, %r527, 0, 0xba98;
	// end inline asm
	xor.b32  	%r1401, %r527, 2139062143;
	not.b32 	%r1402, %r525;
	and.b32  	%r1403, %r1398, %r1402;
	and.b32  	%r1404, %r1401, %r525;
	or.b32  	%r549, %r1404, %r1403;
	shr.u32 	%r530, %r524, 2;
	// begin inline asm
	lop3.b32 %r533, %r530, 50529027, 0, 234;

	// end inline asm
	or.b32  	%r1405, %r533, -2139062144;
	and.b32  	%r1406, %r533, -2139062144;
	add.s32 	%r1407, %r1405, -33686018;
	xor.b32  	%r1408, %r1406, %r1407;
	xor.b32  	%r1409, %r1408, -2139062144;
	xor.b32  	%r1410, %r533, 33686018;
	xor.b32  	%r1411, %r1409, %r533;
	and.b32  	%r531, %r1411, %r1410;
	// begin inline asm
	prmt.b32 %r531, %r531, 0, 0xba98;
	// end inline asm
	// begin inline asm
	prmt.b32 %r533, %r533, 0, 0xba98;
	// end inline asm
	xor.b32  	%r1412, %r533, 2139062143;
	not.b32 	%r1413, %r531;
	and.b32  	%r1414, %r1409, %r1413;
	and.b32  	%r1415, %r1412, %r531;
	or.b32  	%r553, %r1415, %r1414;
	shr.u32 	%r536, %r524, 4;
	// begin inline asm
	lop3.b32 %r539, %r536, 50529027, 0, 234;

	// end inline asm
	or.b32  	%r1416, %r539, -2139062144;
	and.b32  	%r1417, %r539, -2139062144;
	add.s32 	%r1418, %r1416, -33686018;
	xor.b32  	%r1419, %r1417, %r1418;
	xor.b32  	%r1420, %r1419, -2139062144;
	xor.b32  	%r1421, %r539, 33686018;
	xor.b32  	%r1422, %r1420, %r539;
	and.b32  	%r537, %r1422, %r1421;
	// begin inline asm
	prmt.b32 %r537, %r537, 0, 0xba98;
	// end inline asm
	// begin inline asm
	prmt.b32 %r539, %r539, 0, 0xba98;
	// end inline asm
	xor.b32  	%r1423, %r539, 2139062143;
	not.b32 	%r1424, %r537;
	and.b32  	%r1425, %r1420, %r1424;
	and.b32  	%r1426, %r1423, %r537;
	or.b32  	%r557, %r1426, %r1425;
	shr.u32 	%r542, %r524, 6;
	// begin inline asm
	lop3.b32 %r545, %r542, 50529027, 0, 234;

	// end inline asm
	or.b32  	%r1427, %r545, -2139062144;
	and.b32  	%r1428, %r545, -2139062144;
	add.s32 	%r1429, %r1427, -33686018;
	xor.b32  	%r1430, %r1428, %r1429;
	xor.b32  	%r1431, %r1430, -2139062144;
	xor.b32  	%r1432, %r545, 33686018;
	xor.b32  	%r1433, %r1431, %r545;
	and.b32  	%r543, %r1433, %r1432;
	// begin inline asm
	prmt.b32 %r543, %r543, 0, 0xba98;
	// end inline asm
	// begin inline asm
	prmt.b32 %r545, %r545, 0, 0xba98;
	// end inline asm
	xor.b32  	%r1434, %r545, 2139062143;
	not.b32 	%r1435, %r543;
	and.b32  	%r1436, %r1431, %r1435;
	and.b32  	%r1437, %r1434, %r543;
	or.b32  	%r561, %r1437, %r1436;
	// begin inline asm
	dp4a.s32.s32 %r547, %r548, %r549, %r519;
	// end inline asm
	// begin inline asm
	dp4a.s32.s32 %r551, %r552, %r553, %r547;
	// end inline asm
	// begin inline asm
	dp4a.s32.s32 %r555, %r556, %r557, %r551;
	// end inline asm
	// begin inline asm
	dp4a.s32.s32 %r559, %r560, %r561, %r555;
	// end inline asm
	ld.global.nc.v4.u32 	{%r588, %r592, %r596, %r600}, [%rd9+1792];
	ld.global.nc.u32 	%r564, [%rd11+7168];
	// begin inline asm
	lop3.b32 %r567, %r564, 50529027, 0, 234;

	// end inline asm
	or.b32  	%r1438, %r567, -2139062144;
	and.b32  	%r1439, %r567, -2139062144;
	add.s32 	%r1440, %r1438, -33686018;
	xor.b32  	%r1441, %r1439, %r1440;
	xor.b32  	%r1442, %r1441, -2139062144;
	xor.b32  	%r1443, %r567, 33686018;
	xor.b32  	%r1444, %r1442, %r567;
	and.b32  	%r565, %r1444, %r1443;
	// begin inline asm
	prmt.b32 %r565, %r565, 0, 0xba98;
	// end inline asm
	// begin inline asm
	prmt.b32 %r567, %r567, 0, 0xba98;
	// end inline asm
	xor.b32  	%r1445, %r567, 2139062143;
	not.b32 	%r1446, %r565;
	and.b32  	%r1447, %r1442, %r1446;
	and.b32  	%r1448, %r1445, %r565;
	or.b32  	%r589, %r1448, %r1447;
	shr.u32 	%r570, %r564, 2;
	// begin inline asm
	lop3.b32 %r573, %r570, 50529027, 0, 234;

	// end inline asm
	or.b32  	%r1449, %r573, -2139062144;
	and.b32  	%r1450, %r573, -2139062144;
	add.s32 	%r1451, %r1449, -33686018;
	xor.b32  	%r1452, %r1450, %r1451;
	xor.b32  	%r1453, %r1452, -2139062144;
	xor.b32  	%r1454, %r573, 33686018;
	xor.b32  	%r1455, %r1453, %r573;
	and.b32  	%r571, %r1455, %r1454;
	// begin inline asm
	prmt.b32 %r571, %r571, 0, 0xba98;
	// end inline asm
	// begin inline asm
	prmt.b32 %r573, %r573, 0, 0xba98;
	// end inline asm
	xor.b32  	%r1456, %r573, 2139062143;
	not.b32 	%r1457, %r571;
	and.b32  	%r1458, %r1453, %r1457;
	and.b32  	%r1459, %r1456, %r571;
	or.b32  	%r593, %r1459, %r1458;
	shr.u32 	%r576, %r564, 4;
	// begin inline asm
	lop3.b32 %r579, %r576, 50529027, 0, 234;

	// end inline asm
	or.b32  	%r1460, %r579, -2139062144;
	and.b32  	%r1461, %r579, -2139062144;
	add.s32 	%r1462, %r1460, -33686018;
	xor.b32  	%r1463, %r1461, %r1462;
	xor.b32  	%r1464, %r1463, -2139062144;
	xor.b32  	%r1465, %r579, 33686018;
	xor.b32  	%r1466, %r1464, %r579;
	and.b32  	%r577, %r1466, %r1465;
	// begin inline asm
	prmt.b32 %r577, %r577, 0, 0xba98;
	// end inline asm
	// begin inline asm
	prmt.b32 %r579, %r579, 0, 0xba98;
	// end inline asm
	xor.b32  	%r1467, %r579, 2139062143;
	not.b32 	%r1468, %r577;
	and.b32  	%r1469, %r1464, %r1468;
	and.b32  	%r1470, %r1467, %r577;
	or.b32  	%r597, %r1470, %r1469;
	shr.u32 	%r582, %r564, 6;
	// begin inline asm
	lop3.b32 %r585, %r582, 50529027, 0, 234;

	// end inline asm
	or.b32  	%r1471, %r585, -2139062144;
	and.b32  	%r1472, %r585, -2139062144;
	add.s32 	%r1473, %r1471, -33686018;
	xor.b32  	%r1474, %r1472, %r1473;
	xor.b32  	%r1475, %r1474, -2139062144;
	xor.b32  	%r1476, %r585, 33686018;
	xor.b32  	%r1477, %r1475, %r585;
	and.b32  	%r583, %r1477, %r1476;
	// begin inline asm
	prmt.b32 %r583, %r583, 0, 0xba98;
	// end inline asm
	// begin inline asm
	prmt.b32 %r585, %r585, 0, 0xba98;
	// end inline asm
	xor.b32  	%r1478, %r585, 2139062143;
	not.b32 	%r1479, %r583;
	and.b32  	%r1480, %r1475, %r1479;
	and.b32  	%r1481, %r1478, %r583;
	or.b32  	%r601, %r1481, %r1480;
	// begin inline asm
	dp4a.s32.s32 %r587, %r588, %r589, %r559;
	// end inline asm
	// begin inline asm
	dp4a.s32.s32 %r591, %r592, %r593, %r587;
	// end inline asm
	// begin inline asm
	dp4a.s32.s32 %r595, %r596, %r597, %r591;
	// end inline asm
	// begin inline asm
	dp4a.s32.s32 %r599, %r600, %r601, %r595;
	// end inline asm
	ld.global.nc.v4.u32 	{%r628, %r632, %r636, %r640}, [%rd9+1920];
	ld.global.nc.u32 	%r604, [%rd11+7680];
	// begin inline asm
	lop3.b32 %r607, %r604, 50529027, 0, 234;

	// end inline asm
	or.b32  	%r1482, %r607, -2139062144;
	and.b32  	%r1483, %r607, -2139062144;
	add.s32 	%r1484, %r1482, -33686018;
	xor.b32  	%r1485, %r1483, %r1484;
	xor.b32  	%r1486, %r1485, -2139062144;
	xor.b32  	%r1487, %r607, 33686018;
	xor.b32  	%r1488, %r1486, %r607;
	and.b32  	%r605, %r1488, %r1487;
	// begin inline asm
	prmt.b32 %r605, %r605, 0, 0xba98;
	// end inline asm
	// begin inline asm
	prmt.b32 %r607, %r607, 0, 0xba98;
	// end inline asm
	xor.b32  	%r1489, %r607, 2139062143;
	not.b32 	%r1490, %r605;
	and.b32  	%r1491, %r1486, %r1490;
	and.b32  	%r1492, %r1489, %r605;
	or.b32  	%r629, %r1492, %r1491;
	shr.u32 	%r610, %r604, 2;
	// begin inline asm
	lop3.b32 %r613, %r610, 50529027, 0, 234;

	// end inline asm
	or.b32  	%r1493, %r613, -2139062144;
	and.b32  	%r1494, %r613, -2139062144;
	add.s32 	%r1495, %r1493, -33686018;
	xor.b32  	%r1496, %r1494, %r1495;
	xor.b32  	%r1497, %r1496, -2139062144;
	xor.b32  	%r1498, %r613, 33686018;
	xor.b32  	%r1499, %r1497, %r613;
	and.b32  	%r611, %r1499, %r1498;
	// begin inline asm
	prmt.b32 %r611, %r611, 0, 0xba98;
	// end inline asm
	// begin inline asm
	prmt.b32 %r613, %r613, 0, 0xba98;
	// end inline asm
	xor.b32  	%r1500, %r613, 2139062143;
	not.b32 	%r1501, %r611;
	and.b32  	%r1502, %r1497, %r1501;
	and.b32  	%r1503, %r1500, %r611;
	or.b32  	%r633, %r1503, %r1502;
	shr.u32 	%r616, %r604, 4;
	// begin inline asm
	lop3.b32 %r619, %r616, 50529027, 0, 234;

	// end inline asm
	or.b32  	%r1504, %r619, -2139062144;
	and.b32  	%r1505, %r619, -2139062144;
	add.s32 	%r1506, %r1504, -33686018;
	xor.b32  	%r1507, %r1505, %r1506;
	xor.b32  	%r1508, %r1507, -2139062144;
	xor.b32  	%r1509, %r619, 33686018;
	xor.b32  	%r1510, %r1508, %r619;
	and.b32  	%r617, %r1510, %r1509;
	// begin inline asm
	prmt.b32 %r617, %r617, 0, 0xba98;
	// end inline asm
	// begin inline asm
	prmt.b32 %r619, %r619, 0, 0xba98;
	// end inline asm
	xor.b32  	%r1511, %r619, 2139062143;
	not.b32 	%r1512, %r617;
	and.b32  	%r1513, %r1508, %r1512;
	and.b32  	%r1514, %r1511, %r617;
	or.b32  	%r637, %r1514, %r1513;
	shr.u32 	%r622, %r604, 6;
	// begin inline asm
	lop3.b32 %r625, %r622, 50529027, 0, 234;

	// end inline asm
	or.b32  	%r1515, %r625, -2139062144;
	and.b32  	%r1516, %r625, -2139062144;
	add.s32 	%r1517, %r1515, -33686018;
	xor.b32  	%r1518, %r1516, %r1517;
	xor.b32  	%r1519, %r1518, -2139062144;
	xor.b32  	%r1520, %r625, 33686018;
	xor.b32  	%r1521, %r1519, %r625;
	and.b32  	%r623, %r1521, %r1520;
	// begin inline asm
	prmt.b32 %r623, %r623, 0, 0xba98;
	// end inline asm
	// begin inline asm
	prmt.b32 %r625, %r625, 0, 0xba98;
	// end inline asm
	xor.b32  	%r1522, %r625, 2139062143;
	not.b32 	%r1523, %r623;
	and.b32  	%r1524, %r1519, %r1523;
	and.b32  	%r1525, %r1522, %r623;
	or.b32  	%r641, %r1525, %r1524;
	// begin inline asm
	dp4a.s32.s32 %r627, %r628, %r629, %r599;
	// end inline asm
	// begin inline asm
	dp4a.s32.s32 %r631, %r632, %r633, %r627;
	// end inline asm
	// begin inline asm
	dp4a.s32.s32 %r635, %r636, %r637, %r631;
	// end inline asm
	// begin inline asm
	dp4a.s32.s32 %r639, %r640, %r641, %r635;
	// end inline asm
	ld.global.nc.v4.u32 	{%r668, %r672, %r676, %r680}, [%rd9+2048];
	ld.global.nc.u32 	%r644, [%rd11+8192];
	// begin inline asm
	lop3.b32 %r647, %r644, 50529027, 0, 234;

	// end inline asm
	or.b32  	%r1526, %r647, -2139062144;
	and.b32  	%r1527, %r647, -2139062144;
	add.s32 	%r1528, %r1526, -33686018;
	xor.b32  	%r1529, %r1527, %r1528;
	xor.b32  	%r1530, %r1529, -2139062144;
	xor.b32  	%r1531, %r647, 33686018;
	xor.b32  	%r1532, %r1530, %r647;
	and.b32  	%r645, %r1532, %r1531;
	// begin inline asm
	prmt.b32 %r645, %r645, 0, 0xba98;
	// end inline asm
	// begin inline asm
	prmt.b32 %r647, %r647, 0, 0xba98;
	// end inline asm
	xor.b32  	%r1533, %r647, 2139062143;
	not.b32 	%r1534, %r645;
	and.b32  	%r1535, %r1530, %r1534;
	and.b32  	%r1536, %r1533, %r645;
	or.b32  	%r669, %r1536, %r1535;
	shr.u32 	%r650, %r644, 2;
	// begin inline asm
	lop3.b32 %r653, %r650, 50529027, 0, 234;

	// end inline asm
	or.b32  	%r1537, %r653, -2139062144;
	and.b32  	%r1538, %r653, -2139062144;
	add.s32 	%r1539, %r1537, -33686018;
	xor.b32  	%r1540, %r1538, %r1539;
	xor.b32  	%r1541, %r1540, -2139062144;
	xor.b32  	%r1542, %r653, 33686018;
	xor.b32  	%r1543, %r1541, %r653;
	and.b32  	%r651, %r1543, %r1542;
	// begin inline asm
	prmt.b32 %r651, %r651, 0, 0xba98;
	// end inline asm
	// begin inline asm
	prmt.b32 %r653, %r653, 0, 0xba98;
	// end inline asm
	xor.b32  	%r1544, %r653, 2139062143;
	not.b32 	%r1545, %r651;
	and.b32  	%r1546, %r1541, %r1545;
	and.b32  	%r1547, %r1544, %r651;
	or.b32  	%r673, %r1547, %r1546;
	shr.u32 	%r656, %r644, 4;
	// begin inline asm
	lop3.b32 %r659, %r656, 50529027, 0, 234;

	// end inline asm
	or.b32  	%r1548, %r659, -2139062144;
	and.b32  	%r1549, %r659, -2139062144;
	add.s32 	%r1550, %r1548, -33686018;
	xor.b32  	%r1551, %r1549, %r1550;
	xor.b32  	%r1552, %r1551, -2139062144;
	xor.b32  	%r1553, %r659, 33686018;
	xor.b32  	%r1554, %r1552, %r659;
	and.b32  	%r657, %r1554, %r1553;
	// begin inline asm
	prmt.b32 %r657, %r657, 0, 0xba98;
	// end inline asm
	// begin inline asm
	prmt.b32 %r659, %r659, 0, 0xba98;
	// end inline asm
	xor.b32  	%r1555, %r659, 2139062143;
	not.b32 	%r1556, %r657;
	and.b32  	%r1557, %r1552, %r1556;
	and.b32  	%r1558, %r1555, %r657;
	or.b32  	%r677, %r1558, %r1557;
	shr.u32 	%r662, %r644, 6;
	// begin inline asm
	lop3.b32 %r665, %r662, 50529027, 0, 234;

	// end inline asm
	or.b32  	%r1559, %r665, -2139062144;
	and.b32  	%r1560, %r665, -2139062144;
	add.s32 	%r1561, %r1559, -33686018;
	xor.b32  	%r1562, %r1560, %r1561;
	xor.b32  	%r1563, %r1562, -2139062144;
	xor.b32  	%r1564, %r665, 33686018;
	xor.b32  	%r1565, %r1563, %r665;
	and.b32  	%r663, %r1565, %r1564;
	// begin inline asm
	prmt.b32 %r663, %r663, 0, 0xba98;
	// end inline asm
	// begin inline asm
	prmt.b32 %r665, %r665, 0, 0xba98;
	// end inline asm
	xor.b32  	%r1566, %r665, 2139062143;
	not.b32 	%r1567, %r663;
	and.b32  	%r1568, %r1563, %r1567;
	and.b32  	%r1569, %r1566, %r663;
	or.b32  	%r681, %r1569, %r1568;
	// begin inline asm
	dp4a.s32.s32 %r667, %r668, %r669, %r639;
	// end inline asm
	// begin inline asm
	dp4a.s32.s32 %r671, %r672, %r673, %r667;
	// end inline asm
	// begin inline asm
	dp4a.s32.s32 %r675, %r676, %r677, %r671;
	// end inline asm
	// begin inline asm
	dp4a.s32.s32 %r679, %r680, %r681, %r675;
	// end inline asm
	ld.global.nc.v4.u32 	{%r708, %r712, %r716, %r720}, [%rd9+2176];
	ld.global.nc.u32 	%r684, [%rd11+8704];
	// begin inline asm
	lop3.b32 %r687, %r684, 50529027, 0, 234;

	// end inline asm
	or.b32  	%r1570, %r687, -2139062144;
	and.b32  	%r1571, %r687, -2139062144;
	add.s32 	%r1572, %r1570, -33686018;
	xor.b32  	%r1573, %r1571, %r1572;
	xor.b32  	%r1574, %r1573, -2139062144;
	xor.b32  	%r1575, %r687, 33686018;
	xor.b32  	%r1576, %r1574, %r687;
	and.b32  	%r685, %r1576, %r1575;
	// begin inline asm
	prmt.b32 %r685, %r685, 0, 0xba98;
	// end inline asm
	// begin inline asm
	prmt.b32 %r687, %r687, 0, 0xba98;
	// end inline asm
	xor.b32  	%r1577, %r687, 2139062143;
	not.b32 	%r1578, %r685;
	and.b32  	%r1579, %r1574, %r1578;
	and.b32  	%r1580, %r1577, %r685;
	or.b32  	%r709, %r1580, %r1579;
	shr.u32 	%r690, %r684, 2;
	// begin inline asm
	lop3.b32 %r693, %r690, 50529027, 0, 234;

	// end inline asm
	or.b32  	%r1581, %r693, -2139062144;
	and.b32  	%r1582, %r693, -2139062144;
	add.s32 	%r1583, %r1581, -33686018;
	xor.b32  	%r1584, %r1582, %r1583;
	xor.b32  	%r1585, %r1584, -2139062144;
	xor.b32  	%r1586, %r693, 33686018;
	xor.b32  	%r1587, %r1585, %r693;
	and.b32  	%r691, %r1587, %r1586;
	// begin inline asm
	prmt.b32 %r691, %r691, 0, 0xba98;
	// end inline asm
	// begin inline asm
	prmt.b32 %r693, %r693, 0, 0xba98;
	// end inline asm
	xor.b32  	%r1588, %r693, 2139062143;
	not.b32 	%r1589, %r691;
	and.b32  	%r1590, %r1585, %r1589;
	and.b32  	%r1591, %r1588, %r691;
	or.b32  	%r713, %r1591, %r1590;
	shr.u32 	%r696, %r684, 4;
	// begin inline asm
	lop3.b32 %r699, %r696, 50529027, 0, 234;

	// end inline asm
	or.b32  	%r1592, %r699, -2139062144;
	and.b32  	%r1593, %r699, -2139062144;
	add.s32 	%r1594, %r1592, -33686018;
	xor.b32  	%r1595, %r1593, %r1594;
	xor.b32  	%r1596, %r1595, -2139062144;
	xor.b32  	%r1597, %r699, 33686018;
	xor.b32  	%r1598, %r1596, %r699;
	and.b32  	%r697, %r1598, %r1597;
	// begin inline asm
	prmt.b32 %r697, %r697, 0, 0xba98;
	// end inline asm
	// begin inline asm
	prmt.b32 %r699, %r699, 0, 0xba98;
	// end inline asm
	xor.b32  	%r1599, %r699, 2139062143;
	not.b32 	%r1600, %r697;
	and.b32  	%r1601, %r1596, %r1600;
	and.b32  	%r1602, %r1599, %r697;
	or.b32  	%r717, %r1602, %r1601;
	shr.u32 	%r702, %r684, 6;
	// begin inline asm
	lop3.b32 %r705, %r702, 50529027, 0, 234;

	// end inline asm
	or.b32  	%r1603, %r705, -2139062144;
	and.b32  	%r1604, %r705, -2139062144;
	add.s32 	%r1605, %r1603, -33686018;
	xor.b32  	%r1606, %r1604, %r1605;
	xor.b32  	%r1607, %r1606, -2139062144;
	xor.b32  	%r1608, %r705, 33686018;
	xor.b32  	%r1609, %r1607, %r705;
	and.b32  	%r703, %r1609, %r1608;
	// begin inline asm
	prmt.b32 %r703, %r703, 0, 0xba98;
	// end inline asm
	// begin inline asm
	prmt.b32 %r705, %r705, 0, 0xba98;
	// end inline asm
	xor.b32  	%r1610, %r705, 2139062143;
	not.b32 	%r1611, %r703;
	and.b32  	%r1612, %r1607, %r1611;
	and.b32  	%r1613, %r1610, %r703;
	or.b32  	%r721, %r1613, %r1612;
	// begin inline asm
	dp4a.s32.s32 %r707, %r708, %r709, %r679;
	// end inline asm
	// begin inline asm
	dp4a.s32.s32 %r711, %r712, %r713, %r707;
	// end inline asm
	// begin inline asm
	dp4a.s32.s32 %r715, %r716, %r717, %r711;
	// end inline asm
	// begin inline asm
	dp4a.s32.s32 %r719, %r720, %r721, %r715;
	// end inline asm
	ld.global.nc.v4.u32 	{%r748, %r752, %r756, %r760}, [%rd9+2304];
	ld.global.nc.u32 	%r724, [%rd11+9216];
	// begin inline asm
	lop3.b32 %r727, %r724, 50529027, 0, 234;

	// end inline asm
	or.b32  	%r1614, %r727, -2139062144;
	and.b32  	%r1615, %r727, -2139062144;
	add.s32 	%r1616, %r1614, -33686018;
	xor.b32  	%r1617, %r1615, %r1616;
	xor.b32  	%r1618, %r1617, -2139062144;
	xor.b32  	%r1619, %r727, 33686018;
	xor.b32  	%r1620, %r1618, %r727;
	and.b32  	%r725, %r1620, %r1619;
	// begin inline asm
	prmt.b32 %r725, %r725, 0, 0xba98;
	// end inline asm
	// begin inline asm
	prmt.b32 %r727, %r727, 0, 0xba98;
	// end inline asm
	xor.b32  	%r1621, %r727, 2139062143;
	not.b32 	%r1622, %r725;
	and.b32  	%r1623, %r1618, %r1622;
	and.b32  	%r1624, %r1621, %r725;
	or.b32  	%r749, %r1624, %r1623;
	shr.u32 	%r730, %r724, 2;
	// begin inline asm
	lop3.b32 %r733, %r730, 50529027, 0, 234;

	// end inline asm
	or.b32  	%r1625, %r733, -2139062144;
	and.b32  	%r1626, %r733, -2139062144;
	add.s32 	%r1627, %r1625, -33686018;
	xor.b32  	%r1628, %r1626, %r1627;
	xor.b32  	%r1629, %r1628, -2139062144;
	xor.b32  	%r1630, %r733, 33686018;
	xor.b32  	%r1631, %r1629, %r733;
	and.b32  	%r731, %r1631, %r1630;
	// begin inline asm
	prmt.b32 %r731, %r731, 0, 0xba98;
	// end inline asm
	// begin inline asm
	prmt.b32 %r733, %r733, 0, 0xba98;
	// end inline asm
	xor.b32  	%r1632, %r733, 2139062143;
	not.b32 	%r1633, %r731;
	and.b32  	%r1634, %r1629, %r1633;
	and.b32  	%r1635, %r1632, %r731;
	or.b32  	%r753, %r1635, %r1634;
	shr.u32 	%r736, %r724, 4;
	// begin inline asm
	lop3.b32 %r739, %r736, 50529027, 0, 234;

	// end inline asm
	or.b32  	%r1636, %r739, -2139062144;
	and.b32  	%r1637, %r739, -2139062144;
	add.s32 	%r1638, %r1636, -33686018;
	xor.b32  	%r1639, %r1637, %r1638;
	xor.b32  	%r1640, %r1639, -2139062144;
	xor.b32  	%r1641, %r739, 33686018;
	xor.b32  	%r1642, %r1640, %r739;
	and.b32  	%r737, %r1642, %r1641;
	// begin inline asm
	prmt.b32 %r737, %r737, 0, 0xba98;
	// end inline asm
	// begin inline asm
	prmt.b32 %r739, %r739, 0, 0xba98;
	// end inline asm
	xor.b32  	%r1643, %r739, 2139062143;
	not.b32 	%r1644, %r737;
	and.b32  	%r1645, %r1640, %r1644;
	and.b32  	%r1646, %r1643, %r737;
	or.b32  	%r757, %r1646, %r1645;
	shr.u32 	%r742, %r724, 6;
	// begin inline asm
	lop3.b32 %r745, %r742, 50529027, 0, 234;

	// end inline asm
	or.b32  	%r1647, %r745, -2139062144;
	and.b32  	%r1648, %r745, -2139062144;
	add.s32 	%r1649, %r1647, -33686018;
	xor.b32  	%r1650, %r1648, %r1649;
	xor.b32  	%r1651, %r1650, -2139062144;
	xor.b32  	%r1652, %r745, 33686018;
	xor.b32  	%r1653, %r1651, %r745;
	and.b32  	%r743, %r1653, %r1652;
	// begin inline asm
	prmt.b32 %r743, %r743, 0, 0xba98;
	// end inline asm
	// begin inline asm
	prmt.b32 %r745, %r745, 0, 0xba98;
	// end inline asm
	xor.b32  	%r1654, %r745, 2139062143;
	not.b32 	%r1655, %r743;
	and.b32  	%r1656, %r1651, %r1655;
	and.b32  	%r1657, %r1654, %r743;
	or.b32  	%r761, %r1657, %r1656;
	// begin inline asm
	dp4a.s32.s32 %r747, %r748, %r749, %r719;
	// end inline asm
	// begin inline asm
	dp4a.s32.s32 %r751, %r752, %r753, %r747;
	// end inline asm
	// begin inline asm
	dp4a.s32.s32 %r755, %r756, %r757, %r751;
	// end inline asm
	// begin inline asm
	dp4a.s32.s32 %r759, %r760, %r761, %r755;
	// end inline asm
	ld.global.nc.v4.u32 	{%r788, %r792, %r796, %r800}, [%rd9+2432];
	ld.global.nc.u32 	%r764, [%rd11+9728];
	// begin inline asm
	lop3.b32 %r767, %r764, 50529027, 0, 234;

	// end inline asm
	or.b32  	%r1658, %r767, -2139062144;
	and.b32  	%r1659, %r767, -2139062144;
	add.s32 	%r1660, %r1658, -33686018;
	xor.b32  	%r1661, %r1659, %r1660;
	xor.b32  	%r1662, %r1661, -2139062144;
	xor.b32  	%r1663, %r767, 33686018;
	xor.b32  	%r1664, %r1662, %r767;
	and.b32  	%r765, %r1664, %r1663;
	// begin inline asm
	prmt.b32 %r765, %r765, 0, 0xba98;
	// end inline asm
	// begin inline asm
	prmt.b32 %r767, %r767, 0, 0xba98;
	// end inline asm
	xor.b32  	%r1665, %r767, 2139062143;
	not.b32 	%r1666, %r765;
	and.b32  	%r1667, %r1662, %r1666;
	and.b32  	%r1668, %r1665, %r765;
	or.b32  	%r789, %r1668, %r1667;
	shr.u32 	%r770, %r764, 2;
	// begin inline asm
	lop3.b32 %r773, %r770, 50529027, 0, 234;

	// end inline asm
	or.b32  	%r1669, %r773, -2139062144;
	and.b32  	%r1670, %r773, -2139062144;
	add.s32 	%r1671, %r1669, -33686018;
	xor.b32  	%r1672, %r1670, %r1671;
	xor.b32  	%r1673, %r1672, -2139062144;
	xor.b32  	%r1674, %r773, 33686018;
	xor.b32  	%r1675, %r1673, %r773;
	and.b32  	%r771, %r1675, %r1674;
	// begin inline asm
	prmt.b32 %r771, %r771, 0, 0xba98;
	// end inline asm
	// begin inline asm
	prmt.b32 %r773, %r773, 0, 0xba98;
	// end inline asm
	xor.b32  	%r1676, %r773, 2139062143;
	not.b32 	%r1677, %r771;
	and.b32  	%r1678, %r1673, %r1677;
	and.b32  	%r1679, %r1676, %r771;
	or.b32  	%r793, %r1679, %r1678;
	shr.u32 	%r776, %r764, 4;
	// begin inline asm
	lop3.b32 %r779, %r776, 50529027, 0, 234;

	// end inline asm
	or.b32  	%r1680, %r779, -2139062144;
	and.b32  	%r1681, %r779, -2139062144;
	add.s32 	%r1682, %r1680, -33686018;
	xor.b32  	%r1683, %r1681, %r1682;
	xor.b32  	%r1684, %r1683, -2139062144;
	xor.b32  	%r1685, %r779, 33686018;
	xor.b32  	%r1686, %r1684, %r779;
	and.b32  	%r777, %r1686, %r1685;
	// begin inline asm
	prmt.b32 %r777, %r777, 0, 0xba98;
	// end inline asm
	// begin inline asm
	prmt.b32 %r779, %r779, 0, 0xba98;
	// end inline asm
	xor.b32  	%r1687, %r779, 2139062143;
	not.b32 	%r1688, %r777;
	and.b32  	%r1689, %r1684, %r1688;
	and.b32  	%r1690, %r1687, %r777;
	or.b32  	%r797, %r1690, %r1689;
	shr.u32 	%r782, %r764, 6;
	// begin inline asm
	lop3.b32 %r785, %r782, 50529027, 0, 234;

	// end inline asm
	or.b32  	%r1691, %r785, -2139062144;
	and.b32  	%r1692, %r785, -2139062144;
	add.s32 	%r1693, %r1691, -33686018;
	xor.b32  	%r1694, %r1692, %r1693;
	xor.b32  	%r1695, %r1694, -2139062144;
	xor.b32  	%r1696, %r785, 33686018;
	xor.b32  	%r1697, %r1695, %r785;
	and.b32  	%r783, %r1697, %r1696;
	// begin inline asm
	prmt.b32 %r783, %r783, 0, 0xba98;
	// end inline asm
	// begin inline asm
	prmt.b32 %r785, %r785, 0, 0xba98;
	// end inline asm
	xor.b32  	%r1698, %r785, 2139062143;
	not.b32 	%r1699, %r783;
	and.b32  	%r1700, %r1695, %r1699;
	and.b32  	%r1701, %r1698, %r783;
	or.b32  	%r801, %r1701, %r1700;
	// begin inline asm
	dp4a.s32.s32 %r787, %r788, %r789, %r759;
	// end inline asm
	// begin inline asm
	dp4a.s32.s32 %r791, %r792, %r793, %r787;
	// end inline asm
	// begin inline asm
	dp4a.s32.s32 %r795, %r796, %r797, %r791;
	// end inline asm
	// begin inline asm
	dp4a.s32.s32 %r799, %r800, %r801, %r795;
	// end inline asm
	// begin inline asm
	activemask.b32 %r803;
	// end inline asm
	shfl.sync.down.b32	%r1702|%p1, %r799, 4, 6175, %r803;
	add.s32 	%r1703, %r1702, %r799;
	// begin inline asm
	activemask.b32 %r804;
	// end inline asm
	shfl.sync.down.b32	%r1704|%p2, %r1703, 2, 6175, %r804;
	add.s32 	%r1705, %r1704, %r1703;
	// begin inline asm
	activemask.b32 %r805;
	// end inline asm
	shfl.sync.down.b32	%r1706|%p3, %r1705, 1, 6175, %r805;
	add.s32 	%r1, %r1706, %r1705;
	shl.b32 	%r1707, %r808, 4;
	add.s32 	%r2, %r1707, %r811;
	setp.ne.s32 	%p4, %r806, 0;
	@%p4 bra 	$L__BB0_2;
	cvta.to.global.u64 	%rd12, %rd2;
	cvta.to.global.u64 	%rd13, %rd3;
	cvta.to.global.u64 	%rd14, %rd1;
	mul.hi.u32 	%r1708, %r2, 1717986919;
	shr.u32 	%r1709, %r1708, 9;
	cvt.rn.f32.s32 	%f4, %r1;
	ld.global.nc.u16 	%rs1, [%rd12];
	// begin inline asm
	{ cvt.f32.bf16 %f1, %rs1;}

	// end inline asm
	div.rn.f32 	%f5, %f4, %f1;
	mul.wide.u32 	%rd15, %r1709, 2;
	add.s64 	%rd16, %rd13, %rd15;
	ld.global.nc.u16 	%rs2, [%rd16];
	// begin inline asm
	{ cvt.f32.bf16 %f2, %rs2;}

	// end inline asm
	mul.f32 	%f3, %f5, %f2;
	// begin inline asm
	{  cvt.rn.bf16.f32 %rs3, %f3;}

	// end inline asm
	mul.wide.u32 	%rd17, %r2, 2;
	add.s64 	%rd18, %rd14, %rd17;
	st.global.u16 	[%rd18], %rs3;
$L__BB0_2:
	ret;

}
	// .globl	_Z23ladder_int8xint2_kernelILi1ELi2560ELi2560ELi1ELi8ELi16EEvPaS0_P13__nv_bfloat16S2_S2_
.visible .entry _Z23ladder_int8xint2_kernelILi1ELi2560ELi2560ELi1ELi8ELi16EEvPaS0_P13__nv_bfloat16S2_S2_(
	.param .u64 .ptr .align 1 _Z23ladder_int8xint2_kernelILi1ELi2560ELi2560ELi1ELi8ELi16EEvPaS0_P13__nv_bfloat16S2_S2__param_0,
	.param .u64 .ptr .align 1 _Z23ladder_int8xint2_kernelILi1ELi2560ELi2560ELi1ELi8ELi16EEvPaS0_P13__nv_bfloat16S2_S2__param_1,
	.param .u64 .ptr .align 1 _Z23ladder_int8xint2_kernelILi1ELi2560ELi2560ELi1ELi8ELi16EEvPaS0_P13__nv_bfloat16S2_S2__param_2,
	.param .u64 .ptr .align 1 _Z23ladder_int8xint2_kernelILi1ELi2560ELi2560ELi1ELi8ELi16EEvPaS0_P13__nv_bfloat16S2_S2__param_3,
	.param .u64 .ptr .align 1 _Z23ladder_int8xint2_kernelILi1ELi2560ELi2560ELi1ELi8ELi16EEvPaS0_P13__nv_bfloat16S2_S2__param_4
)
.maxntid 128
{
	.reg .pred 	%p<5>;
	.reg .b16 	%rs<4>;
	.reg .b32 	%r<1710>;
	.reg .b32 	%f<6>;
	.reg .b64 	%rd<19>;

	ld.param.u64 	%rd4, [_Z23ladder_int8xint2_kernelILi1ELi2560ELi2560ELi1ELi8ELi16EEvPaS0_P13__nv_bfloat16S2_S2__param_0];
	ld.param.u64 	%rd5, [_Z23ladder_int8xint2_kernelILi1ELi2560ELi2560ELi1ELi8ELi16EEvPaS0_P13__nv_bfloat16S2_S2__param_1];
	ld.param.u64 	%rd1, [_Z23ladder_int8xint2_kernelILi1ELi2560ELi2560ELi1ELi8ELi16EEvPaS0_P13__nv_bfloat16S2_S2__param_2];
	ld.param.u64 	%rd2, [_Z23ladder_int8xint2_kernelILi1ELi2560ELi2560ELi1ELi8ELi16EEvPaS0_P13__nv_bfloat16S2_S2__param_3];
	ld.param.u64 	%rd3, [_Z23ladder_int8xint2_kernelILi1ELi2560ELi2560ELi1ELi8ELi16EEvPaS0_P13__nv_bfloat16S2_S2__param_4];
	cvta.to.global.u64 	%rd6, %rd5;
	cvta.to.global.u64 	%rd7, %rd4;
	mov.u32 	%r806, %tid.x;
	shl.b32 	%r807, %r806, 4;
	mov.u32 	%r808, %ctaid.x;
	shl.b32 	%r809, %r806, 6;
	and.b32  	%r810, %r809, 8064;
	mov.u32 	%r811, %tid.y;
	shl.b32 	%r812, %r811, 3;
	and.b32  	%r813, %r812, 960;
	shl.b32 	%r814, %r806, 5;
	and.b32  	%r815, %r814, 32;
	shl.b32 	%r816, %r811, 2;
	and.b32  	%r817, %r816, 28;
	add.s32 	%r818, %r813, %r810;
	or.b32  	%r819, %r818, %r815;
	or.b32  	%r820, %r819, %r817;
	cvt.u64.u32 	%rd8, %r807;
	add.s64 	%rd9, %rd7, %rd8;
	ld.global.nc.v4.u32 	{%r28, %r32, %r36, %r40}, [%rd9];
	mad.lo.s32 	%r821, %r808, 10240, %r820;
	cvt.u64.u32 	%rd10, %r821;
	add.s64 	%rd11, %rd6, %rd10;
	ld.global.nc.u32 	%r4, [%rd11];
	// begin inline asm
	lop3.b32 %r7, %r4, 50529027, 0, 234;

	// end inline asm
	or.b32  	%r822, %r7, -2139062144;
	and.b32  	%r823, %r7, -2139062144;
	add.s32 	%r824, %r822, -33686018;
	xor.b32  	%r825, %r823, %r824;
	xor.b32  	%r826, %r825, -2139062144;
	xor.b32  	%r827, %r7, 33686018;
	xor.b32  	%r828, %r826, %r7;
	and.b32  	%r5, %r828, %r827;
	// begin inline asm
	prmt.b32 %r5, %r5, 0, 0xba98;
	// end inline asm
	// begin inline asm
	prmt.b32 %r7, %r7, 0, 0xba98;
	// end inline asm
	xor.b32  	%r829, %r7, 2139062143;
	not.b32 	%r830, %r5;
	and.b32  	%r831, %r826, %r830;
	and.b32  	%r832, %r829, %r5;
	or.b32  	%r29, %r832, %r831;
	shr.u32 	%r10, %r4, 2;
	// begin inline asm
	lop3.b32 %r13, %r10, 50529027, 0, 234;

	// end inline asm
	or.b32  	%r833, %r13, -2139062144;
	and.b32  	%r834, %r13, -2139062144;
	add.s32 	%r835, %r833, -33686018;
	xor.b32  	%r836, %r834, %r835;
	xor.b32  	%r837, %r836, -2139062144;
	xor.b32  	%r838, %r13, 33686018;
	xor.b32  	%r839, %r837, %r13;
	and.b32  	%r11, %r839, %r838;
	// begin inline asm
	prmt.b32 %r11, %r11, 0, 0xba98;
	// end inline asm
	// begin inline asm
	prmt.b32 %r13, %r13, 0, 0xba98;
	// end inline asm
	xor.b32  	%r840, %r13, 2139062143;
	not.b32 	%r841, %r11;
	and.b32  	%r842, %r837, %r841;
	and.b32  	%r843, %r840, %r11;
	or.b32  	%r33, %r843, %r842;
	shr.u32 	%r16, %r4, 4;
	// begin inline asm
	lop3.b32 %r19, %r16, 50529027, 0, 234;

	// end inline asm
	or.b32  	%r844, %r19, -2139062144;
	and.b32  	%r845, %r19, -2139062144;
	add.s32 	%r846, %r844, -33686018;
	xor.b32  	%r847, %r845, %r846;
	xor.b32  	%r848, %r847, -2139062144;
	xor.b32  	%r849, %r19, 33686018;
	xor.b32  	%r850, %r848, %r19;
	and.b32  	%r17, %r850, %r849;
	// begin inline asm
	prmt.b32 %r17, %r17, 0, 0xba98;
	// end inline asm
	// begin inline asm
	prmt.b32 %r19, %r19, 0, 0xba98;
	// end inline asm
	xor.b32  	%r851, %r19, 2139062143;
	not.b32 	%r852, %r17;
	and.b32  	%r853, %r848, %r852;
	and.b32  	%r854, %r851, %r17;
	or.b32  	%r37, %r854, %r853;
	shr.u32 	%r22, %r4, 6;
	// begin inline asm
	lop3.b32 %r25, %r22, 50529027, 0, 234;

	// end inline asm
	or.b32  	%r855, %r25, -2139062144;
	and.b32  	%r856, %r25, -2139062144;
	add.s32 	%r857, %r855, -33686018;
	xor.b32  	%r858, %r856, %r857;
	xor.b32  	%r859, %r858, -2139062144;
	xor.b32  	%r860, %r25, 33686018;
	xor.b32  	%r861, %r859, %r25;
	and.b32  	%r23, %r861, %r860;
	// begin inline asm
	prmt.b32 %r23, %r23, 0, 0xba98;
	// end inline asm
	// begin inline asm
	prmt.b32 %r25, %r25, 0, 0xba98;
	// end inline asm
	xor.b32  	%r862, %r25, 2139062143;
	not.b32 	%r863, %r23;
	and.b32  	%r864, %r859, %r863;
	and.b32  	%r865, %r862, %r23;
	or.b32  	%r41, %r865, %r864;
	mov.b32 	%r30, 0;
	// begin inline asm
	dp4a.s32.s32 %r27, %r28, %r29, %r30;
	// end inline asm
	// begin inline asm
	dp4a.s32.s32 %r31, %r32, %r33, %r27;
	// end inline asm
	// begin inline asm
	dp4a.s32.s32 %r35, %r36, %r37, %r31;
	// end inline asm
	// begin inline asm
	dp4a.s32.s32 %r39, %r40, %r41, %r35;
	// end inline asm
	ld.global.nc.v4.u32 	{%r68, %r72, %r76, %r80}, [%rd9+128];
	ld.global.nc.u32 	%r44, [%rd11+512];
	// begin inline asm
	lop3.b32 %r47, %r44, 50529027, 0, 234;

	// end inline asm
	or.b32  	%r866, %r47, -2139062144;
	and.b32  	%r867, %r47, -2139062144;
	add.s32 	%r868, %r866, -33686018;
	xor.b32  	%r869, %r867, %r868;
	xor.b32  	%r870, %r869, -2139062144;
	xor.b32  	%r871, %r47, 33686018;
	xor.b32  	%r872, %r870, %r47;
	and.b32  	%r45, %r872, %r871;
	// begin inline asm
	prmt.b32 %r45, %r45, 0, 0xba98;
	// end inline asm
	// begin inline asm
	prmt.b32 %r47, %r47, 0, 0xba98;
	// end inline asm
	xor.b32  	%r873, %r47, 2139062143;
	not.b32 	%r874, %r45;
	and.b32  	%r875, %r870, %r874;
	and.b32  	%r876, %r873, %r45;
	or.b32  	%r69, %r876, %r875;
	shr.u32 	%r50, %r44, 2;
	// begin inline asm
	lop3.b32 %r53, %r50, 50529027, 0, 234;

	// end inline asm
	or.b32  	%r877, %r53, -2139062144;
	and.b32  	%r878, %r53, -2139062144;
	add.s32 	%r879, %r877, -33686018;
	xor.b32  	%r880, %r878, %r879;
	xor.b32  	%r881, %r880, -2139062144;
	xor.b32  	%r882, %r53, 33686018;
	xor.b32  	%r883, %r881, %r53;
	and.b32  	%r51, %r883, %r882;
	// begin inline asm
	prmt.b32 %r51, %r51, 0, 0xba98;
	// end inline asm
	// begin inline asm
	prmt.b32 %r53, %r53, 0, 0xba98;
	// end inline asm
	xor.b32  	%r884, %r53, 2139062143;
	not.b32 	%r885, %r51;
	and.b32  	%r886, %r881, %r885;
	and.b32  	%r887, %r884, %r51;
	or.b32  	%r73, %r887, %r886;
	shr.u32 	%r56, %r44, 4;
	// begin inline asm
	lop3.b32 %r59, %r56, 50529027, 0, 234;

	// end inline asm
	or.b32  	%r888, %r59, -2139062144;
	and.b32  	%r889, %r59, -2139062144;
	add.s32 	%r890, %r888, -33686018;
	xor.b32  	%r891, %r889, %r890;
	xor.b32  	%r892, %r891, -2139062144;
	xor.b32  	%r893, %r59, 33686018;
	xor.b32  	%r894, %r892, %r59;
	and.b32  	%r57, %r894, %r893;
	// begin inline asm
	prmt.b32 %r57, %r57, 0, 0xba98;
	// end inline asm
	// begin inline asm
	prmt.b32 %r59, %r59, 0, 0xba98;
	// end inline asm
	xor.b32  	%r895, %r59, 2139062143;
	not.b32 	%r896, %r57;
	and.b32  	%r897, %r892, %r896;
	and.b32  	%r898, %r895, %r57;
	or.b32  	%r77, %r898, %r897;
	shr.u32 	%r62, %r44, 6;
	// begin inline asm
	lop3.b32 %r65, %r62, 50529027, 0, 234;

	// end inline asm
	or.b32  	%r899, %r65, -2139062144;
	and.b32  	%r900, %r65, -2139062144;
	add.s32 	%r901, %r899, -33686018;
	xor.b32  	%r902, %r900, %r901;
	xor.b32  	%r903, %r902, -2139062144;
	xor.b32  	%r904, %r65, 33686018;
	xor.b32  	%r905, %r903, %r65;
	and.b32  	%r63, %r905, %r904;
	// begin inline asm
	prmt.b32 %r63, %r63, 0, 0xba98;
	// end inline asm
	// begin inline asm
	prmt.b32 %r65, %r65, 0, 0xba98;
	// end inline asm
	xor.b32  	%r906, %r65, 2139062143;
	not.b32 	%r907, %r63;
	and.b32  	%r908, %r903, %r907;
	and.b32  	%r909, %r906, %r63;
	or.b32  	%r81, %r909, %r908;
	// begin inline asm
	dp4a.s32.s32 %r67, %r68, %r69, %r39;
	// end inline asm
	// begin inline asm
	dp4a.s32.s32 %r71, %r72, %r73, %r67;
	// end inline asm
	// begin inline asm
	dp4a.s32.s32 %r75, %r76, %r77, %r71;
	// end inline asm
	// begin inline asm
	dp4a.s32.s32 %r79, %r80, %r81, %r75;
	// end inline asm
	ld.global.nc.v4.u32 	{%r108, %r112, %r116, %r120}, [%rd9+256];
	ld.global.nc.u32 	%r84, [%rd11+1024];
	// begin inline asm
	lop3.b32 %r87, %r84, 50529027, 0, 234;

	// end inline asm
	or.b32  	%r910, %r87, -2139062144;
	and.b32  	%r911, %r87, -2139062144;
	add.s32 	%r912, %r910, -33686018;
	xor.b32  	%r913, %r911, %r912;
	xor.b32  	%r914, %r913, -2139062144;
	xor.b32  	%r915, %r87, 33686018;
	xor.b32  	%r916, %r914, %r87;
	and.b32  	%r85, %r916, %r915;
	// begin inline asm
	prmt.b32 %r85, %r85, 0, 0xba98;
	// end inline asm
	// begin inline asm
	prmt.b32 %r87, %r87, 0, 0xba98;
	// end inline asm
	xor.b32  	%r917, %r87, 2139062143;
	not.b32 	%r918, %r85;
	and.b32  	%r919, %r914, %r918;
	and.b32  	%r920, %r917, %r85;
	or.b32  	%r109, %r920, %r919;
	shr.u32 	%r90, %r84, 2;
	// begin inline asm
	lop3.b32 %r93, %r90, 50529027, 0, 234;

	// end inline asm
	or.b32  	%r921, %r93, -2139062144;
	and.b32  	%r922, %r93, -2139062144;
	add.s32 	%r923, %r921, -33686018;
	xor.b32  	%r924, %r922, %r923;
	xor.b32  	%r925, %r924, -2139062144;
	xor.b32  	%r926, %r93, 33686018;
	xor.b32  	%r927, %r925, %r93;
	and.b32  	%r91, %r927, %r926;
	// begin inline asm
	prmt.b32 %r91, %r91, 0, 0xba98;
	// end inline asm
	// begin inline asm
	prmt.b32 %r93, %r93, 0, 0xba98;
	// end inline asm
	xor.b32  	%r928, %r93, 2139062143;
	not.b32 	%r929, %r91;
	and.b32  	%r930, %r925, %r929;
	and.b32  	%r931, %r928, %r91;
	or.b32  	%r113, %r931, %r930;
	shr.u32 	%r96, %r84, 4;
	// begin inline asm
	lop3.b32 %r99, %r96, 50529027, 0, 234;

	// end inline asm
	or.b32  	%r932, %r99, -2139062144;
	and.b32  	%r933, %r99, -2139062144;
	add.s32 	%r934, %r932, -33686018;
	xor.b32  	%r935, %r933, %r934;
	xor.b32  	%r936, %r935, -2139062144;
	xor.b32  	%r937, %r99, 33686018;
	xor.b32  	%r938, %r936, %r99;
	and.b32  	%r97, %r938, %r937;
	// begin inline asm
	prmt.b32 %r97, %r97, 0, 0xba98;
	// end inline asm
	// begin inline asm
	prmt.b32 %r99, %r99, 0, 0xba98;
	// end inline asm
	xor.b32  	%r939, %r99, 2139062143;
	not.b32 	%r940, %r97;
	and.b32  	%r941, %r936, %r940;
	and.b32  	%r942, %r939, %r97;
	or.b32  	%r117, %r942, %r941;
	shr.u32 	%r102, %r84, 6;
	// begin inline asm
	lop3.b32 %r105, %r102, 50529027, 0, 234;

	// end inline asm
	or.b32  	%r943, %r105, -2139062144;
	and.b32  	%r944, %r105, -2139062144;
	add.s32 	%r945, %r943, -33686018;
	xor.b32  	%r946, %r944, %r945;
	xor.b32  	%r947, %r946, -2139062144;
	xor.b32  	%r948, %r105, 33686018;
	xor.b32  	%r949, %r947, %r105;
	and.b32  	%r103, %r949, %r948;
	// begin inline asm
	prmt.b32 %r103, %r103, 0, 0xba98;
	// end inline asm
	// begin inline asm
	prmt.b32 %r105, %r105, 0, 0xba98;
	// end inline asm
	xor.b32  	%r950, %r105, 2139062143;
	not.b32 	%r951, %r103;
	and.b32  	%r952, %r947, %r951;
	and.b32  	%r953, %r950, %r103;
	or.b32  	%r121, %r953, %r952;
	// begin inline asm
	dp4a.s32.s32 %r107, %r108, %r109, %r79;
	// end inline asm
	// begin inline asm
	dp4a.s32.s32 %r111, %r112, %r113, %r107;
	// end inline asm
	// begin inline asm
	dp4a.s32.s32 %r115, %r116, %r117, %r111;
	// end inline asm
	// begin inline asm
	dp4a.s32.s32 %r119, %r120, %r121, %r115;
	// end inline asm
	ld.global.nc.v4.u32 	{%r148, %r152, %r156, %r160}, [%rd9+384];
	ld.global.nc.u32 	%r124, [%rd11+1536];
	// begin inline asm
	lop3.b32 %r127, %r124, 50529027, 0, 234;

	// end inline asm
	or.b32  	%r954, %r127, -2139062144;
	and.b32  	%r955, %r127, -2139062144;
	add.s32 	%r956, %r954, -33686018;
	xor.b32  	%r957, %r955, %r956;
	xor.b32  	%r958, %r957, -2139062144;
	xor.b32  	%r959, %r127, 33686018;
	xor.b32  	%r960, %r958, %r127;
	and.b32  	%r125, %r960, %r959;
	// begin inline asm
	prmt.b32 %r125, %r125, 0, 0xba98;
	// end inline asm
	// begin inline asm
	prmt.b32 %r127, %r127, 0, 0xba98;
	// end inline asm
	xor.b32  	%r961, %r127, 2139062143;
	not.b32 	%r962, %r125;
	and.b32  	%r963, %r958, %r962;
	and.b32  	%r964, %r961, %r125;
	or.b32  	%r149, %r964, %r963;
	shr.u32 	%r130, %r124, 2;
	// begin inline asm
	lop3.b32 %r133, %r130, 50529027, 0, 234;

	// end inline asm
	or.b32  	%r965, %r133, -2139062144;
	and.b32  	%r966, %r133, -2139062144;
	add.s32 	%r967, %r965, -33686018;
	xor.b32  	%r968, %r966, %r967;
	xor.b32  	%r969, %r968, -2139062144;
	xor.b32  	%r970, %r133, 33686018;
	xor.b32  	%r971, %r969, %r133;
	and.b32  	%r131, %r971, %r970;
	// begin inline asm
	prmt.b32 %r131, %r131, 0, 0xba98;
	// end inline asm
	// begin inline asm
	prmt.b32 %r133, %r133, 0, 0xba98;
	// end inline asm
	xor.b32  	%r972, %r133, 2139062143;
	not.b32 	%r973, %r131;
	and.b32  	%r974, %r969, %r973;
	and.b32  	%r975, %r972, %r131;
	or.b32  	%r153, %r975, %r974;
	shr.u32 	%r136, %r124, 4;
	// begin inline asm
	lop3.b32 %r139, %r136, 50529027, 0, 234;

	// end inline asm
	or.b32  	%r976, %r139, -2139062144;
	and.b32  	%r977, %r139, -2139062144;
	add.s32 	%r978, %r976, -33686018;
	xor.b32  	%r979, %r977, %r978;
	xor.b32  	%r980, %r979, -2139062144;
	xor.b32  	%r981, %r139, 33686018;
	xor.b32  	%r982, %r980, %r139;
	and.b32  	%r137, %r982, %r981;
	// begin inline asm
	prmt.b32 %r137, %r137, 0, 0xba98;
	// end inline asm
	// begin inline asm
	prmt.b32 %r139, %r139, 0, 0xba98;
	// end inline asm
	xor.b32  	%r983, %r139, 2139062143;
	not.b32 	%r984, %r137;
	and.b32  	%r985, %r980, %r984;
	and.b32  	%r986, %r983, %r137;
	or.b32  	%r157, %r986, %r985;
	shr.u32 	%r142, %r124, 6;
	// begin inline asm
	lop3.b32 %r145, %r142, 50529027, 0, 234;

	// end inline asm
	or.b32  	%r987, %r145, -2139062144;
	and.b32  	%r988, %r145, -2139062144;
	add.s32 	%r989, %r987, -33686018;
	xor.b32  	%r990, %r988, %r989;
	xor.b32  	%r991, %r990, -2139062144;
	xor.b32  	%r992, %r145, 33686018;
	xor.b32  	%r993, %r991, %r145;
	and.b32  	%r143, %r993, %r992;
	// begin inline asm
	prmt.b32 %r143, %r143, 0, 0xba98;
	// end inline asm
	// begin inline asm
	prmt.b32 %r145, %r145, 0, 0xba98;
	// end inline asm
	xor.b32  	%r994, %r145, 2139062143;
	not.b32 	%r995, %r143;
	and.b32  	%r996, %r991, %r995;
	and.b32  	%r997, %r994, %r143;
	or.b32  	%r161, %r997, %r996;
	// begin inline asm
	dp4a.s32.s32 %r147, %r148, %r149, %r119;
	// end inline asm
	// begin inline asm
	dp4a.s32.s32 %r151, %r152, %r153, %r147;
	// end inline asm
	// begin inline asm
	dp4a.s32.s32 %r155, %r156, %r157, %r151;
	// end inline asm
	// begin inline asm
	dp4a.s32.s32 %r159, %r160, %r161, %r155;
	// end inline asm
	ld.global.nc.v4.u32 	{%r188, %r192, %r196, %r200}, [%rd9+512];
	ld.global.nc.u32 	%r164, [%rd11+2048];
	// begin inline asm
	lop3.b32 %r167, %r164, 50529027, 0, 234;

	// end inline asm
	or.b32  	%r998, %r167, -2139062144;
	and.b32  	%r999, %r167, -2139062144;
	add.s32 	%r1000, %r998, -33686018;
	xor.b32  	%r1001, %r999, %r1000;
	xor.b32  	%r1002, %r1001, -2139062144;
	xor.b32  	%r1003, %r167, 33686018;
	xor.b32  	%r1004, %r1002, %r167;
	and.b32  	%r165, %r1004, %r1003;
	// begin inline asm
	prmt.b32 %r165, %r165, 0, 0xba98;
	// end inline asm
	// begin inline asm
	prmt.b32 %r167, %r167, 0, 0xba98;
	// end inline asm
	xor.b32  	%r1005, %r167, 2139062143;
	not.b32 	%r1006, %r165;
	and.b32  	%r1007, %r1002, %r1006;
	and.b32  	%r1008, %r1005, %r165;
	or.b32  	%r189, %r1008, %r1007;
	shr.u32 	%r170, %r164, 2;
	// begin inline asm
	lop3.b32 %r173, %r170, 50529027, 0, 234;

	// end inline asm
	or.b32  	%r1009, %r173, -2139062144;
	and.b32  	%r1010, %r173, -2139062144;
	add.s32 	%r1011, %r1009, -33686018;
	xor.b32  	%r1012, %r1010, %r1011;
	xor.b32  	%r1013, %r1012, -2139062144;
	xor.b32  	%r1014, %r173, 33686018;
	xor.b32  	%r1015, %r1013, %r173;
	and.b32  	%r171, %r1015, %r1014;
	// begin inline asm
	prmt.b32 %r171, %r171, 0, 0xba98;
	// end inline asm
	// begin inline asm
	prmt.b32 %r173, %r173, 0, 0xba98;
	// end inline asm
	xor.b32  	%r1016, %r173, 2139062143;
	not.b32 	%r1017, %r171;
	and.b32  	%r1018, %r1013, %r1017;
	and.b32  	%r1019, %r1016, %r171;
	or.b32  	%r193, %r1019, %r1018;
	shr.u32 	%r176, %r164, 4;
	// begin inline asm
	lop3.b32 %r179, %r176, 50529027, 0, 234;

	// end inline asm
	or.b32  	%r1020, %r179, -2139062144;
	and.b32  	%r1021, %r179, -2139062144;
	add.s32 	%r1022, %r1020, -33686018;
	xor.b32  	%r1023, %r1021, %r1022;
	xor.b32  	%r1024, %r1023, -2139062144;
	xor.b32  	%r1025, %r179, 33686018;
	xor.b32  	%r1026, %r1024, %r179;
	and.b32  	%r177, %r1026, %r1025;
	// begin inline asm
	prmt.b32 %r177, %r177, 0, 0xba98;
	// end inline asm
	// begin inline asm
	prmt.b32 %r179, %r179, 0, 0xba98;
	// end inline asm
	xor.b32  	%r1027, %r179, 2139062143;
	not.b32 	%r1028, %r177;
	and.b32  	%r1029, %r1024, %r1028;
	and.b32  	%r1030, %r1027, %r177;
	or.b32  	%r197, %r1030, %r1029;
	shr.u32 	%r182, %r164, 6;
	// begin inline asm
	lop3.b32 %r185, %r182, 50529027, 0, 234;

	// end inline asm
	or.b32  	%r1031, %r185, -2139062144;
	and.b32  	%r1032, %r185, -2139062144;
	add.s32 	%r1033, %r1031, -33686018;
	xor.b32  	%r1034, %r1032, %r1033;
	xor.b32  	%r1035, %r1034, -2139062144;
	xor.b32  	%r1036, %r185, 33686018;
	xor.b32  	%r1037, %r1035, %r185;
	and.b32  	%r183, %r1037, %r1036;
	// begin inline asm
	prmt.b32 %r183, %r183, 0, 0xba98;
	// end inline asm
	// begin inline asm
	prmt.b32 %r185, %r185, 0, 0xba98;
	// end inline asm
	xor.b32  	%r1038, %r185, 2139062143;
	not.b32 	%r1039, %r183;
	and.b32  	%r1040, %r1035, %r1039;
	and.b32  	%r1041, %r1038, %r183;
	or.b32  	%r201, %r1041, %r1040;
	// begin inline asm
	dp4a.s32.s32 %r187, %r188, %r189, %r159;
	// end inline asm
	// begin inline asm
	dp4a.s32.s32 %r191, %r192, %r193, %r187;
	// end inline asm
	// begin inline asm
	dp4a.s32.s32 %r195, %r196, %r197, %r191;
	// end inline asm
	// begin inline asm
	dp4a.s32.s32 %r199, %r200, %r201, %r195;
	// end inline asm
	ld.global.nc.v4.u32 	{%r228, %r232, %r236, %r240}, [%rd9+640];
	ld.global.nc.u32 	%r204, [%rd11+2560];
	// begin inline asm
	lop3.b32 %r207, %r204, 50529027, 0, 234;

	// end inline asm
	or.b32  	%r1042, %r207, -2139062144;
	and.b32  	%r1043, %r207, -2139062144;
	add.s32 	%r1044, %r1042, -33686018;
	xor.b32  	%r1045, %r1043, %r1044;
	xor.b32  	%r1046, %r1045, -2139062144;
	xor.b32  	%r1047, %r207, 33686018;
	xor.b32  	%r1048, %r1046, %r207;
	and.b32  	%r205, %r1048, %r1047;
	// begin inline asm
	prmt.b32 %r205, %r205, 0, 0xba98;
	// end inline asm
	// begin inline asm
	prmt.b32 %r207, %r207, 0, 0xba98;
	// end inline asm
	xor.b32  	%r1049, %r207, 2139062143;
	not.b32 	%r1050, %r205;
	and.b32  	%r1051, %r1046, %r1050;
	and.b32  	%r1052, %r1049, %r205;
	or.b32  	%r229, %r1052, %r1051;
	shr.u32 	%r210, %r204, 2;
	// begin inline asm
	lop3.b32 %r213, %r210, 50529027, 0, 234;

	// end inline asm
	or.b32  	%r1053, %r213, -2139062144;
	and.b32  	%r1054, %r213, -2139062144;
	add.s32 	%r1055, %r1053, -33686018;
	xor.b32  	%r1056, %r1054, %r1055;
	xor.b32  	%r1057, %r1056, -2139062144;
	xor.b32  	%r1058, %r213, 33686018;
	xor.b32  	%r1059, %r1057, %r213;
	and.b32  	%r211, %r1059, %r1058;
	// begin inline asm
	prmt.b32 %r211, %r211, 0, 0xba98;
	// end inline asm
	// begin inline asm
	prmt.b32 %r213, %r213, 0, 0xba98;
	// end inline asm
	xor.b32  	%r1060, %r213, 2139062143;
	not.b32 	%r1061, %r211;
	and.b32  	%r1062, %r1057, %r1061;
	and.b32  	%r1063, %r1060, %r211;
	or.b32  	%r233, %r1063, %r1062;
	shr.u32 	%r216, %r204, 4;
	// begin inline asm
	lop3.b32 %r219, %r216, 50529027, 0, 234;

	// end inline asm
	or.b32  	%r1064, %r219, -2139062144;
	and.b32  	%r1065, %r219, -2139062144;
	add.s32 	%r1066, %r1064, -33686018;
	xor.b32  	%r1067, %r1065, %r1066;
	xor.b32  	%r1068, %r1067, -2139062144;
	xor.b32  	%r1069, %r219, 33686018;
	xor.b32  	%r1070, %r1068, %r219;
	and.b32  	%r217, %r1070, %r1069;
	// begin inline asm
	prmt.b32 %r217, %r217, 0, 0xba98;
	// end inline asm
	// begin inline asm
	prmt.b32 %r219, %r219, 0, 0xba98;
	// end inline asm
	xor.b32  	%r1071, %r219, 2139062143;
	not.b32 	%r1072, %r217;
	and.b32  	%r1073, %r1068, %r1072;
	and.b32  	%r1074, %r1071, %r217;
	or.b32  	%r237, %r1074, %r1073;
	shr.u32 	%r222, %r204, 6;
	// begin inline asm
	lop3.b32 %r225, %r222, 50529027, 0, 234;

	// end inline asm
	or.b32  	%r1075, %r225, -2139062144;
	and.b32  	%r1076, %r225, -2139062144;
	add.s32 	%r1077, %r1075, -33686018;
	xor.b32  	%r1078, %r1076, %r1077;
	xor.b32  	%r1079, %r1078, -2139062144;
	xor.b32  	%r1080, %r225, 33686018;
	xor.b32  	%r1081, %r1079, %r225;
	and.b32  	%r223, %r1081, %r1080;
	// begin inline asm
	prmt.b32 %r223, %r223, 0, 0xba98;
	// end inline asm
	// begin inline asm
	prmt.b32 %r225, %r225, 0, 0xba98;
	// end inline asm
	xor.b32  	%r1082, %r225, 2139062143;
	not.b32 	%r1083, %r223;
	and.b32  	%r1084, %r1079, %r1083;
	and.b32  	%r1085, %r1082, %r223;
	or.b32  	%r241, %r1085, %r1084;
	// begin inline asm
	dp4a.s32.s32 %r227, %r228, %r229, %r199;
	// end inline asm
	// begin inline asm
	dp4a.s32.s32 %r231, %r232, %r233, %r227;
	// end inline asm
	// begin inline asm
	dp4a.s32.s32 %r235, %r236, %r237, %r231;
	// end inline asm
	// begin inline asm
	dp4a.s32.s32 %r239, %r240, %r241, %r235;
	// end inline asm
	ld.global.nc.v4.u32 	{%r268, %r272, %r276, %r280}, [%rd9+768];
	ld.global.nc.u32 	%r244, [%rd11+3072];
	// begin inline asm
	lop3.b32 %r247, %r244, 50529027, 0, 234;

	// end inline asm
	or.b32  	%r1086, %r247, -2139062144;
	and.b32  	%r1087, %r247, -2139062144;
	add.s32 	%r1088, %r1086, -33686018;
	xor.b32  	%r1089, %r1087, %r1088;
	xor.b32  	%r1090, %r1089, -2139062144;
	xor.b32  	%r1091, %r247, 33686018;
	xor.b32  	%r1092, %r1090, %r247;
	and.b32  	%r245, %r1092, %r1091;
	// begin inline asm
	prmt.b32 %r245, %r245, 0, 0xba98;
	// end inline asm
	// begin inline asm
	prmt.b32 %r247, %r247, 0, 0xba98;
	// end inline asm
	xor.b32  	%r1093, %r247, 2139062143;
	not.b32 	%r1094, %r245;
	and.b32  	%r1095, %r1090, %r1094;
	and.b32  	%r1096, %r1093, %r245;
	or.b32  	%r269, %r1096, %r1095;
	shr.u32 	%r250, %r244, 2;
	// begin inline asm
	lop3.b32 %r253, %r250, 50529027, 0, 234;

	// end inline asm
	or.b32  	%r1097, %r253, -2139062144;
	and.b32  	%r1098, %r253, -2139062144;
	add.s32 	%r1099, %r1097, -33686018;
	xor.b32  	%r1100, %r1098, %r1099;
	xor.b32  	%r1101, %r1100, -2139062144;
	xor.b32  	%r1102, %r253, 33686018;
	xor.b32  	%r1103, %r1101, %r253;
	and.b32  	%r251, %r1103, %r1102;
	// begin inline asm
	prmt.b32 %r251, %r251, 0, 0xba98;
	// end inline asm
	// begin inline asm
	prmt.b32 %r253, %r253, 0, 0xba98;
	// end inline asm
	xor.b32  	%r1104, %r253, 2139062143;
	not.b32 	%r1105, %r251;
	and.b32  	%r1106, %r1101, %r1105;
	and.b32  	%r1107, %r1104, %r251;
	or.b32  	%r273, %r1107, %r1106;
	shr.u32 	%r256, %r244, 4;
	// begin inline asm
	lop3.b32 %r259, %r256, 50529027, 0, 234;

	// end inline asm
	or.b32  	%r1108, %r259, -2139062144;
	and.b32  	%r1109, %r259, -2139062144;
	add.s32 	%r1110, %r1108, -33686018;
	xor.b32  	%r1111, %r1109, %r1110;
	xor.b32  	%r1112, %r1111, -2139062144;
	xor.b32  	%r1113, %r259, 33686018;
	xor.b32  	%r1114, %r1112, %r259;
	and.b32  	%r257, %r1114, %r1113;
	// begin inline asm
	prmt.b32 %r257, %r257, 0, 0xba98;
	// end inline asm
	// begin inline asm
	prmt.b32 %r259, %r259, 0, 0xba98;
	// end inline asm
	xor.b32  	%r1115, %r259, 2139062143;
	not.b32 	%r1116, %r257;
	and.b32  	%r1117, %r1112, %r1116;
	and.b32  	%r1118, %r1115, %r257;
	or.b32  	%r277, %r1118, %r1117;
	shr.u32 	%r262, %r244, 6;
	// begin inline asm
	lop3.b32 %r265, %r262, 50529027, 0, 234;

	// end inline asm
	or.b32  	%r1119, %r265, -2139062144;
	and.b32  	%r1120, %r265, -2139062144;
	add.s32 	%r1121, %r1119, -33686018;
	xor.b32  	%r1122, %r1120, %r1121;
	xor.b32  	%r1123, %r1122, -2139062144;
	xor.b32  	%r1124, %r265, 33686018;
	xor.b32  	%r1125, %r1123, %r265;
	and.b32  	%r263, %r1125, %r1124;
	// begin inline asm
	prmt.b32 %r263, %r263, 0, 0xba98;
	// end inline asm
	// begin inline asm
	prmt.b32 %r265, %r265, 0, 0xba98;
	// end inline asm
	xor.b32  	%r1126, %r265, 2139062143;
	not.b32 	%r1127, %r263;
	and.b32  	%r1128, %r1123, %r1127;
	and.b32  	%r1129, %r1126, %r263;
	or.b32  	%r281, %r1129, %r1128;
	// begin inline asm
	dp4a.s32.s32 %r267, %r268, %r269, %r239;
	// end inline asm
	// begin inline asm
	dp4a.s32.s32 %r271, %r272, %r273, %r267;
	// end inline asm
	// begin inline asm
	dp4a.s32.s32 %r275, %r276, %r277, %r271;
	// end inline asm
	// begin inline asm
	dp4a.s32.s32 %r279, %r280, %r281, %r275;
	// end inline asm
	ld.global.nc.v4.u32 	{%r308, %r312, %r316, %r320}, [%rd9+896];
	ld.global.nc.u32 	%r284, [%rd11+3584];
	// begin inline asm
	lop3.b32 %r287, %r284, 50529027, 0, 234;

	// end inline asm
	or.b32  	%r1130, %r287, -2139062144;
	and.b32  	%r1131, %r287, -2139062144;
	add.s32 	%r1132, %r1130, -33686018;
	xor.b32  	%r1133, %r1131, %r1132;
	xor.b32  	%r1134, %r1133, -2139062144;
	xor.b32  	%r1135, %r287, 33686018;
	xor.b32  	%r1136, %r1134, %r287;
	and.b32  	%r285, %r1136, %r1135;
	// begin inline asm
	prmt.b32 %r285, %r285, 0, 0xba98;
	// end inline asm
	// begin inline asm
	prmt.b32 %r287, %r287, 0, 0xba98;
	// end inline asm
	xor.b32  	%r1137, %r287, 2139062143;
	not.b32 	%r1138, %r285;
	and.b32  	%r1139, %r1134, %r1138;
	and.b32  	%r1140, %r1137, %r285;
	or.b32  	%r309, %r1140, %r1139;
	shr.u32 	%r290, %r284, 2;
	// begin inline asm
	lop3.b32 %r293, %r290, 50529027, 0, 234;

	// end inline asm
	or.b32  	%r1141, %r293, -2139062144;
	and.b32  	%r1142, %r293, -2139062144;
	add.s32 	%r1143, %r1141, -33686018;
	xor.b32  	%r1144, %r1142, %r1143;
	xor.b32  	%r1145, %r1144, -2139062144;
	xor.b32  	%r1146, %r293, 33686018;
	xor.b32  	%r1147, %r1145, %r293;
	and.b32  	%r291, %r1147, %r1146;
	// begin inline asm
	prmt.b32 %r291, %r291, 0, 0xba98;
	// end inline asm
	// begin inline asm
	prmt.b32 %r293, %r293, 0, 0xba98;
	// end inline asm
	xor.b32  	%r1148, %r293, 2139062143;
	not.b32 	%r1149, %r291;
	and.b32  	%r1150, %r1145, %r1149;
	and.b32  	%r1151, %r1148, %r291;
	or.b32  	%r313, %r1151, %r1150;
	shr.u32 	%r296, %r284, 4;
	// begin inline asm
	lop3.b32 %r299, %r296, 50529027, 0, 234;

	// end inline asm
	or.b32  	%r1152, %r299, -2139062144;
	and.b32  	%r1153, %r299, -2139062144;
	add.s32 	%r1154, %r1152, -33686018;
	xor.b32  	%r1155, %r1153, %r1154;
	xor.b32  	%r1156, %r1155, -2139062144;
	xor.b32  	%r1157, %r299, 33686018;
	xor.b32  	%r1158, %r1156, %r299;
	and.b32  	%r297, %r1158, %r1157;
	// begin inline asm
	prmt.b32 %r297, %r297, 0, 0xba98;
	// end inline asm
	// begin inline asm
	prmt.b32 %r299, %r299, 0, 0xba98;
	// end inline asm
	xor.b32  	%r1159, %r299, 2139062143;
	not.b32 	%r1160, %r297;
	and.b32  	%r1161, %r1156, %r1160;
	and.b32  	%r1162, %r1159, %r297;
	or.b32  	%r317, %r1162, %r1161;
	shr.u32 	%r302, %r284, 6;
	// begin inline asm
	lop3.b32 %r305, %r302, 50529027, 0, 234;

	// end inline asm
	or.b32  	%r1163, %r305, -2139062144;
	and.b32  	%r1164, %r305, -2139062144;
	add.s32 	%r1165, %r1163, -33686018;
	xor.b32  	%r1166, %r1164, %r1165;
	xor.b32  	%r1167, %r1166, -2139062144;
	xor.b32  	%r1168, %r305, 33686018;
	xor.b32  	%r1169, %r1167, %r305;
	and.b32  	%r303, %r1169, %r1168;
	// begin inline asm
	prmt.b32 %r303, %r303, 0, 0xba98;
	// end inline asm
	// begin inline asm
	prmt.b32 %r305, %r305, 0, 0xba98;
	// end inline asm
	xor.b32  	%r1170, %r305, 2139062143;
	not.b32 	%r1171, %r303;
	and.b32  	%r1172, %r1167, %r1171;
	and.b32  	%r1173, %r1170, %r303;
	or.b32  	%r321, %r1173, %r1172;
	// begin inline asm
	dp4a.s32.s32 %r307, %r308, %r309, %r279;
	// end inline asm
	// begin inline asm
	dp4a.s32.s32 %r311, %r312, %r313, %r307;
	// end inline asm
	// begin inline asm
	dp4a.s32.s32 %r315, %r316, %r317, %r311;
	// end inline asm
	// begin inline asm
	dp4a.s32.s32 %r319, %r320, %r321, %r315;
	// end inline asm
	ld.global.nc.v4.u32 	{%r348, %r352, %r356, %r360}, [%rd9+1024];
	ld.global.nc.u32 	%r324, [%rd11+4096];
	// begin inline asm
	lop3.b32 %r327, %r324, 50529027, 0, 234;

	// end inline asm
	or.b32  	%r1174, %r327, -2139062144;
	and.b32  	%r1175, %r327, -2139062144;
	add.s32 	%r1176, %r1174, -33686018;
	xor.b32  	%r1177, %r1175, %r1176;
	xor.b32  	%r1178, %r1177, -2139062144;
	xor.b32  	%r1179, %r327, 33686018;
	xor.b32  	%r1180, %r1178, %r327;
	and.b32  	%r325, %r1180, %r1179;
	// begin inline asm
	prmt.b32 %r325, %r325, 0, 0xba98;
	// end inline asm
	// begin inline asm
	prmt.b32 %r327, %r327, 0, 0xba98;
	// end inline asm
	xor.b32  	%r1181, %r327, 2139062143;
	not.b32 	%r1182, %r325;
	and.b32  	%r1183, %r1178, %r1182;
	and.b32  	%r1184, %r1181, %r325;
	or.b32  	%r349, %r1184, %r1183;
	shr.u32 	%r330, %r324, 2;
	// begin inline asm
	lop3.b32 %r333, %r330, 50529027, 0, 234;

	// end inline asm
	or.b32  	%r1185, %r333, -2139062144;
	and.b32  	%r1186, %r333, -2139062144;
	add.s32 	%r1187, %r1185, -33686018;
	xor.b32  	%r1188, %r1186, %r1187;
	xor.b32  	%r1189, %r1188, -2139062144;
	xor.b32  	%r1190, %r333, 33686018;
	xor.b32  	%r1191, %r1189, %r333;
	and.b32  	%r331, %r1191, %r1190;
	// begin inline asm
	prmt.b32 %r331, %r331, 0, 0xba98;
	// end inline asm
	// begin inline asm
	prmt.b32 %r333, %r333, 0, 0xba98;
	// end inline asm
	xor.b32  	%r1192, %r333, 2139062143;
	not.b32 	%r1193, %r331;
	and.b32  	%r1194, %r1189, %r1193;
	and.b32  	%r1195, %r1192, %r331;
	or.b32  	%r353, %r1195, %r1194;
	shr.u32 	%r336, %r324, 4;
	// begin inline asm
	lop3.b32 %r339, %r336, 50529027, 0, 234;

	// end inline asm
	or.b32  	%r1196, %r339, -2139062144;
	and.b32  	%r1197, %r339, -2139062144;
	add.s32 	%r1198, %r1196, -33686018;
	xor.b32  	%r1199, %r1197, %r1198;
	xor.b32  	%r1200, %r1199, -2139062144;
	xor.b32  	%r1201, %r339, 33686018;
	xor.b32  	%r1202, %r1200, %r339;
	and.b32  	%r337, %r1202, %r1201;
	// begin inline asm
	prmt.b32 %r337, %r337, 0, 0xba98;
	// end inline asm
	// begin inline asm
	prmt.b32 %r339, %r339, 0, 0xba98;
	// end inline asm
	xor.b32  	%r1203, %r339, 2139062143;
	not.b32 	%r1204, %r337;
	and.b32  	%r1205, %r1200, %r1204;
	and.b32  	%r1206, %r1203, %r337;
	or.b32  	%r357, %r1206, %r1205;
	shr.u32 	%r342, %r324, 6;
	// begin inline asm
	lop3.b32 %r345, %r342, 50529027, 0, 234;

	// end inline asm
	or.b32  	%r1207, %r345, -2139062144;
	and.b32  	%r1208, %r345, -2139062144;
	add.s32 	%r1209, %r1207, -33686018;
	xor.b32  	%r1210, %r1208, %r1209;
	xor.b32  	%r1211, %r1210, -2139062144;
	xor.b32  	%r1212, %r345, 33686018;
	xor.b32  	%r1213, %r1211, %r345;
	and.b32  	%r343, %r1213, %r1212;
	// begin inline asm
	prmt.b32 %r343, %r343, 0, 0xba98;
	// end inline asm
	// begin inline asm
	prmt.b32 %r345, %r345, 0, 0xba98;
	// end inline asm
	xor.b32  	%r1214, %r345, 2139062143;
	not.b32 	%r1215, %r343;
	and.b32  	%r1216, %r1211, %r1215;
	and.b32  	%r1217, %r1214, %r343;
	or.b32  	%r361, %r1217, %r1216;
	// begin inline asm
	dp4a.s32.s32 %r347, %r348, %r349, %r319;
	// end inline asm
	// begin inline asm
	dp4a.s32.s32 %r351, %r352, %r353, %r347;
	// end inline asm
	// begin inline asm
	dp4a.s32.s32 %r355, %r356, %r357, %r351;
	// end inline asm
	// begin inline asm
	dp4a.s32.s32 %r359, %r360, %r361, %r355;
	// end inline asm
	ld.global.nc.v4.u32 	{%r388, %r392, %r396, %r400}, [%rd9+1152];
	ld.global.nc.u32 	%r364, [%rd11+4608];
	// begin inline asm
	lop3.b32 %r367, %r364, 50529027, 0, 234;

	// end inline asm
	or.b32  	%r1218, %r367, -2139062144;
	and.b32  	%r1219, %r367, -2139062144;
	add.s32 	%r1220, %r1218, -33686018;
	xor.b32  	%r1221, %r1219, %r1220;
	xor.b32  	%r1222, %r1221, -2139062144;
	xor.b32  	%r1223, %r367, 33686018;
	xor.b32  	%r1224, %r1222, %r367;
	and.b32  	%r365, %r1224, %r1223;
	// begin inline asm
	prmt.b32 %r365, %r365, 0, 0xba98;
	// end inline asm
	// begin inline asm
	prmt.b32 %r367, %r367, 0, 0xba98;
	// end inline asm
	xor.b32  	%r1225, %r367, 2139062143;
	not.b32 	%r1226, %r365;
	and.b32  	%r1227, %r1222, %r1226;
	and.b32  	%r1228, %r1225, %r365;
	or.b32  	%r389, %r1228, %r1227;
	shr.u32 	%r370, %r364, 2;
	// begin inline asm
	lop3.b32 %r373, %r370, 50529027, 0, 234;

	// end inline asm
	or.b32  	%r1229, %r373, -2139062144;
	and.b32  	%r1230, %r373, -2139062144;
	add.s32 	%r1231, %r1229, -33686018;
	xor.b32  	%r1232, %r1230, %r1231;
	xor.b32  	%r1233, %r1232, -2139062144;
	xor.b32  	%r1234, %r373, 33686018;
	xor.b32  	%r1235, %r1233, %r373;
	and.b32  	%r371, %r1235, %r1234;
	// begin inline asm
	prmt.b32 %r371, %r371, 0, 0xba98;
	// end inline asm
	// begin inline asm
	prmt.b32 %r373, %r373, 0, 0xba98;
	// end inline asm
	xor.b32  	%r1236, %r373, 2139062143;
	not.b32 	%r1237, %r371;
	and.b32  	%r1238, %r1233, %r1237;
	and.b32  	%r1239, %r1236, %r371;
	or.b32  	%r393, %r1239, %r1238;
	shr.u32 	%r376, %r364, 4;
	// begin inline asm
	lop3.b32 %r379, %r376, 50529027, 0, 234;

	// end inline asm
	or.b32  	%r1240, %r379, -2139062144;
	and.b32  	%r1241, %r379, -2139062144;
	add.s32 	%r1242, %r1240, -33686018;
	xor.b32  	%r1243, %r1241, %r1242;
	xor.b32  	%r1244, %r1243, -2139062144;
	xor.b32  	%r1245, %r379, 33686018;
	xor.b32  	%r1246, %r1244, %r379;
	and.b32  	%r377, %r1246, %r1245;
	// begin inline asm
	prmt.b32 %r377, %r377, 0, 0xba98;
	// end inline asm
	// begin inline asm
	prmt.b32 %r379, %r379, 0, 0xba98;
	// end inline asm
	xor.b32  	%r1247, %r379, 2139062143;
	not.b32 	%r1248, %r377;
	and.b32  	%r1249, %r1244, %r1248;
	and.b32  	%r1250, %r1247, %r377;
	or.b32  	%r397, %r1250, %r1249;
	shr.u32 	%r382, %r364, 6;
	// begin inline asm
	lop3.b32 %r385, %r382, 50529027, 0, 234;

	// end inline asm
	or.b32  	%r1251, %r385, -2139062144;
	and.b32  	%r1252, %r385, -2139062144;
	add.s32 	%r1253, %r1251, -33686018;
	xor.b32  	%r1254, %r1252, %r1253;
	xor.b32  	%r1255, %r1254, -2139062144;
	xor.b32  	%r1256, %r385, 33686018;
	xor.b32  	%r1257, %r1255, %r385;
	and.b32  	%r383, %r1257, %r1256;
	// begin inline asm
	prmt.b32 %r383, %r383, 0, 0xba98;
	// end inline asm
	// begin inline asm
	prmt.b32 %r385, %r385, 0, 0xba98;
	// end inline asm
	xor.b32  	%r1258, %r385, 2139062143;
	not.b32 	%r1259, %r383;
	and.b32  	%r1260, %r1255, %r1259;
	and.b32  	%r1261, %r1258, %r383;
	or.b32  	%r401, %r1261, %r1260;
	// begin inline asm
	dp4a.s32.s32 %r387, %r388, %r389, %r359;
	// end inline asm
	// begin inline asm
	dp4a.s32.s32 %r391, %r392, %r393, %r387;
	// end inline asm
	// begin inline asm
	dp4a.s32.s32 %r395, %r396, %r397, %r391;
	// end inline asm
	// begin inline asm
	dp4a.s32.s32 %r399, %r400, %r401, %r395;
	// end inline asm
	ld.global.nc.v4.u32 	{%r428, %r432, %r436, %r440}, [%rd9+1280];
	ld.global.nc.u32 	%r404, [%rd11+5120];
	// begin inline asm
	lop3.b32 %r407, %r404, 50529027, 0, 234;

	// end inline asm
	or.b32  	%r1262, %r407, -2139062144;
	and.b32  	%r1263, %r407, -2139062144;
	add.s32 	%r1264, %r1262, -33686018;
	xor.b32  	%r1265, %r1263, %r1264;
	xor.b32  	%r1266, %r1265, -2139062144;
	xor.b32  	%r1267, %r407, 33686018;
	xor.b32  	%r1268, %r1266, %r407;
	and.b32  	%r405, %r1268, %r1267;
	// begin inline asm
	prmt.b32 %r405, %r405, 0, 0xba98;
	// end inline asm
	// begin inline asm
	prmt.b32 %r407, %r407, 0, 0xba98;
	// end inline asm
	xor.b32  	%r1269, %r407, 2139062143;
	not.b32 	%r1270, %r405;
	and.b32  	%r1271, %r1266, %r1270;
	and.b32  	%r1272, %r1269, %r405;
	or.b32  	%r429, %r1272, %r1271;
	shr.u32 	%r410, %r404, 2;
	// begin inline asm
	lop3.b32 %r413, %r410, 50529027, 0, 234;

	// end inline asm
	or.b32  	%r1273, %r413, -2139062144;
	and.b32  	%r1274, %r413, -2139062144;
	add.s32 	%r1275, %r1273, -33686018;
	xor.b32  	%r1276, %r1274, %r1275;
	xor.b32  	%r1277, %r1276, -2139062144;
	xor.b32  	%r1278, %r413, 33686018;
	xor.b32  	%r1279, %r1277, %r413;
	and.b32  	%r411, %r1279, %r1278;
	// begin inline asm
	prmt.b32 %r411, %r411, 0, 0xba98;
	// end inline asm
	// begin inline asm
	prmt.b32 %r413, %r413, 0, 0xba98;
	// end inline asm
	xor.b32  	%r1280, %r413, 2139062143;
	not.b32 	%r1281, %r411;
	and.b32  	%r1282, %r1277, %r1281;
	and.b32  	%r1283, %r1280, %r411;
	or.b32  	%r433, %r1283, %r1282;
	shr.u32 	%r416, %r404, 4;
	// begin inline asm
	lop3.b32 %r419, %r416, 50529027, 0, 234;

	// end inline asm
	or.b32  	%r1284, %r419, -2139062144;
	and.b32  	%r1285, %r419, -2139062144;
	add.s32 	%r1286, %r1284, -33686018;
	xor.b32  	%r1287, %r1285, %r1286;
	xor.b32  	%r1288, %r1287, -2139062144;
	xor.b32  	%r1289, %r419, 33686018;
	xor.b32  	%r1290, %r1288, %r419;
	and.b32  	%r417, %r1290, %r1289;
	// begin inline asm
	prmt.b32 %r417, %r417, 0, 0xba98;
	// end inline asm
	// begin inline asm
	prmt.b32 %r419, %r419, 0, 0xba98;
	// end inline asm
	xor.b32  	%r1291, %r419, 2139062143;
	not.b32 	%r1292, %r417;
	and.b32  	%r1293, %r1288, %r1292;
	and.b32  	%r1294, %r1291, %r417;
	or.b32  	%r437, %r1294, %r1293;
	shr.u32 	%r422, %r404, 6;
	// begin inline asm
	lop3.b32 %r425, %r422, 50529027, 0, 234;

	// end inline asm
	or.b32  	%r1295, %r425, -2139062144;
	and.b32  	%r1296, %r425, -2139062144;
	add.s32 	%r1297, %r1295, -33686018;
	xor.b32  	%r1298, %r1296, %r1297;
	xor.b32  	%r1299, %r1298, -2139062144;
	xor.b32  	%r1300, %r425, 33686018;
	xor.b32  	%r1301, %r1299, %r425;
	and.b32  	%r423, %r1301, %r1300;
	// begin inline asm
	prmt.b32 %r423, %r423, 0, 0xba98;
	// end inline asm
	// begin inline asm
	prmt.b32 %r425, %r425, 0, 0xba98;
	// end inline asm
	xor.b32  	%r1302, %r425, 2139062143;
	not.b32 	%r1303, %r423;
	and.b32  	%r1304, %r1299, %r1303;
	and.b32  	%r1305, %r1302, %r423;
	or.b32  	%r441, %r1305, %r1304;
	// begin inline asm
	dp4a.s32.s32 %r427, %r428, %r429, %r399;
	// end inline asm
	// begin inline asm
	dp4a.s32.s32 %r431, %r432, %r433, %r427;
	// end inline asm
	// begin inline asm
	dp4a.s32.s32 %r435, %r436, %r437, %r431;
	// end inline asm
	// begin inline asm
	dp4a.s32.s32 %r439, %r440, %r441, %r435;
	// end inline asm
	ld.global.nc.v4.u32 	{%r468, %r472, %r476, %r480}, [%rd9+1408];
	ld.global.nc.u32 	%r444, [%rd11+5632];
	// begin inline asm
	lop3.b32 %r447, %r444, 50529027, 0, 234;

	// end inline asm
	or.b32  	%r1306, %r447, -2139062144;
	and.b32  	%r1307, %r447, -2139062144;
	add.s32 	%r1308, %r1306, -33686018;
	xor.b32  	%r1309, %r1307, %r1308;
	xor.b32  	%r1310, %r1309, -2139062144;
	xor.b32  	%r1311, %r447, 33686018;
	xor.b32  	%r1312, %r1310, %r447;
	and.b32  	%r445, %r1312, %r1311;
	// begin inline asm
	prmt.b32 %r445, %r445, 0, 0xba98;
	// end inline asm
	// begin inline asm
	prmt.b32 %r447, %r447, 0, 0xba98;
	// end inline asm
	xor.b32  	%r1313, %r447, 2139062143;
	not.b32 	%r1314, %r445;
	and.b32  	%r1315, %r1310, %r1314;
	and.b32  	%r1316, %r1313, %r445;
	or.b32  	%r469, %r1316, %r1315;
	shr.u32 	%r450, %r444, 2;
	// begin inline asm
	lop3.b32 %r453, %r450, 50529027, 0, 234;

	// end inline asm
	or.b32  	%r1317, %r453, -2139062144;
	and.b32  	%r1318, %r453, -2139062144;
	add.s32 	%r1319, %r1317, -33686018;
	xor.b32  	%r1320, %r1318, %r1319;
	xor.b32  	%r1321, %r1320, -2139062144;
	xor.b32  	%r1322, %r453, 33686018;
	xor.b32  	%r1323, %r1321, %r453;
	and.b32  	%r451, %r1323, %r1322;
	// begin inline asm
	prmt.b32 %r451, %r451, 0, 0xba98;
	// end inline asm
	// begin inline asm
	prmt.b32 %r453, %r453, 0, 0xba98;
	// end inline asm
	xor.b32  	%r1324, %r453, 2139062143;
	not.b32 	%r1325, %r451;
	and.b32  	%r1326, %r1321, %r1325;
	and.b32  	%r1327, %r1324, %r451;
	or.b32  	%r473, %r1327, %r1326;
	shr.u32 	%r456, %r444, 4;
	// begin inline asm
	lop3.b32 %r459, %r456, 50529027, 0, 234;

	// end inline asm
	or.b32  	%r1328, %r459, -2139062144;
	and.b32  	%r1329, %r459, -2139062144;
	add.s32 	%r1330, %r1328, -33686018;
	xor.b32  	%r1331, %r1329, %r1330;
	xor.b32  	%r1332, %r1331, -2139062144;
	xor.b32  	%r1333, %r459, 33686018;
	xor.b32  	%r1334, %r1332, %r459;
	and.b32  	%r457, %r1334, %r1333;
	// begin inline asm
	prmt.b32 %r457, %r457, 0, 0xba98;
	// end inline asm
	// begin inline asm
	prmt.b32 %r459, %r459, 0, 0xba98;
	// end inline asm
	xor.b32  	%r1335, %r459, 2139062143;
	not.b32 	%r1336, %r457;
	and.b32  	%r1337, %r1332, %r1336;
	and.b32  	%r1338, %r1335, %r457;
	or.b32  	%r477, %r1338, %r1337;
	shr.u32 	%r462, %r444, 6;
	// begin inline asm
	lop3.b32 %r465, %r462, 50529027, 0, 234;

	// end inline asm
	or.b32  	%r1339, %r465, -2139062144;
	and.b32  	%r1340, %r465, -2139062144;
	add.s32 	%r1341, %r1339, -33686018;
	xor.b32  	%r1342, %r1340, %r1341;
	xor.b32  	%r1343, %r1342, -2139062144;
	xor.b32  	%r1344, %r465, 33686018;
	xor.b32  	%r1345, %r1343, %r465;
	and.b32  	%r463, %r1345, %r1344;
	// begin inline asm
	prmt.b32 %r463, %r463, 0, 0xba98;
	// end inline asm
	// begin inline asm
	prmt.b32 %r465, %r465, 0, 0xba98;
	// end inline asm
	xor.b32  	%r1346, %r465, 2139062143;
	not.b32 	%r1347, %r463;
	and.b32  	%r1348, %r1343, %r1347;
	and.b32  	%r1349, %r1346, %r463;
	or.b32  	%r481, %r1349, %r1348;
	// begin inline asm
	dp4a.s32.s32 %r467, %r468, %r469, %r439;
	// end inline asm
	// begin inline asm
	dp4a.s32.s32 %r471, %r472, %r473, %r467;
	// end inline asm
	// begin inline asm
	dp4a.s32.s32 %r475, %r476, %r477, %r471;
	// end inline asm
	// begin inline asm
	dp4a.s32.s32 %r479, %r480, %r481, %r475;
	// end inline asm
	ld.global.nc.v4.u32 	{%r508, %r512, %r516, %r520}, [%rd9+1536];
	ld.global.nc.u32 	%r484, [%rd11+6144];
	// begin inline asm
	lop3.b32 %r487, %r484, 50529027, 0, 234;

	// end inline asm
	or.b32  	%r1350, %r487, -2139062144;
	and.b32  	%r1351, %r487, -2139062144;
	add.s32 	%r1352, %r1350, -33686018;
	xor.b32  	%r1353, %r1351, %r1352;
	xor.b32  	%r1354, %r1353, -2139062144;
	xor.b32  	%r1355, %r487, 33686018;
	xor.b32  	%r1356, %r1354, %r487;
	and.b32  	%r485, %r1356, %r1355;
	// begin inline asm
	prmt.b32 %r485, %r485, 0, 0xba98;
	// end inline asm
	// begin inline asm
	prmt.b32 %r487, %r487, 0, 0xba98;
	// end inline asm
	xor.b32  	%r1357, %r487, 2139062143;
	not.b32 	%r1358, %r485;
	and.b32  	%r1359, %r1354, %r1358;
	and.b32  	%r1360, %r1357, %r485;
	or.b32  	%r509, %r1360, %r1359;
	shr.u32 	%r490, %r484, 2;
	// begin inline asm
	lop3.b32 %r493, %r490, 50529027, 0, 234;

	// end inline asm
	or.b32  	%r1361, %r493, -2139062144;
	and.b32  	%r1362, %r493, -2139062144;
	add.s32 	%r1363, %r1361, -33686018;
	xor.b32  	%r1364, %r1362, %r1363;
	xor.b32  	%r1365, %r1364, -2139062144;
	xor.b32  	%r1366, %r493, 33686018;
	xor.b32  	%r1367, %r1365, %r493;
	and.b32  	%r491, %r1367, %r1366;
	// begin inline asm
	prmt.b32 %r491, %r491, 0, 0xba98;
	// end inline asm
	// begin inline asm
	prmt.b32 %r493, %r493, 0, 0xba98;
	// end inline asm
	xor.b32  	%r1368, %r493, 2139062143;
	not.b32 	%r1369, %r491;
	and.b32  	%r1370, %r1365, %r1369;
	and.b32  	%r1371, %r1368, %r491;
	or.b32  	%r513, %r1371, %r1370;
	shr.u32 	%r496, %r484, 4;
	// begin inline asm
	lop3.b32 %r499, %r496, 50529027, 0, 234;

	// end inline asm
	or.b32  	%r1372, %r499, -2139062144;
	and.b32  	%r1373, %r499, -2139062144;
	add.s32 	%r1374, %r1372, -33686018;
	xor.b32  	%r1375, %r1373, %r1374;
	xor.b32  	%r1376, %r1375, -2139062144;
	xor.b32  	%r1377, %r499, 33686018;
	xor.b32  	%r1378, %r1376, %r499;
	and.b32  	%r497, %r1378, %r1377;
	// begin inline asm
	prmt.b32 %r497, %r497, 0, 0xba98;
	// end inline asm
	// begin inline asm
	prmt.b32 %r499, %r499, 0, 0xba98;
	// end inline asm
	xor.b32  	%r1379, %r499, 2139062143;
	not.b32 	%r1380, %r497;
	and.b32  	%r1381, %r1376, %r1380;
	and.b32  	%r1382, %r1379, %r497;
	or.b32  	%r517, %r1382, %r1381;
	shr.u32 	%r502, %r484, 6;
	// begin inline asm
	lop3.b32 %r505, %r502, 50529027, 0, 234;

	// end inline asm
	or.b32  	%r1383, %r505, -2139062144;
	and.b32  	%r1384, %r505, -2139062144;
	add.s32 	%r1385, %r1383, -33686018;
	xor.b32  	%r1386, %r1384, %r1385;
	xor.b32  	%r1387, %r1386, -2139062144;
	xor.b32  	%r1388, %r505, 33686018;
	xor.b32  	%r1389, %r1387, %r505;
	and.b32  	%r503, %r1389, %r1388;
	// begin inline asm
	prmt.b32 %r503, %r503, 0, 0xba98;
	// end inline asm
	// begin inline asm
	prmt.b32 %r505, %r505, 0, 0xba98;
	// end inline asm
	xor.b32  	%r1390, %r505, 2139062143;
	not.b32 	%r1391, %r503;
	and.b32  	%r1392, %r1387, %r1391;
	and.b32  	%r1393, %r1390, %r503;
	or.b32  	%r521, %r1393, %r1392;
	// begin inline asm
	dp4a.s32.s32 %r507, %r508, %r509, %r479;
	// end inline asm
	// begin inline asm
	dp4a.s32.s32 %r511, %r512, %r513, %r507;
	// end inline asm
	// begin inline asm
	dp4a.s32.s32 %r515, %r516, %r517, %r511;
	// end inline asm
	// begin inline asm
	dp4a.s32.s32 %r519, %r520, %r521, %r515;
	// end inline asm
	ld.global.nc.v4.u32 	{%r548, %r552, %r556, %r560}, [%rd9+1664];
	ld.global.nc.u32 	%r524, [%rd11+6656];
	// begin inline asm
	lop3.b32 %r527, %r524, 50529027, 0, 234;

	// end inline asm
	or.b32  	%r1394, %r527, -2139062144;
	and.b32  	%r1395, %r527, -2139062144;
	add.s32 	%r1396, %r1394, -33686018;
	xor.b32  	%r1397, %r1395, %r1396;
	xor.b32  	%r1398, %r1397, -2139062144;
	xor.b32  	%r1399, %r527, 33686018;
	xor.b32  	%r1400, %r1398, %r527;
	and.b32  	%r525, %r1400, %r1399;
	// begin inline asm
	prmt.b32 %r525, %r525, 0, 0xba98;
	// end inline asm
	// begin inline asm
	prmt.b32 %r527, %r527, 0, 0xba98;
	// end inline asm
	xor.b32  	%r1401, %r527, 2139062143;
	not.b32 	%r1402, %r525;
	and.b32  	%r1403, %r1398, %r1402;
	and.b32  	%r1404, %r1401, %r525;
	or.b32  	%r549, %r1404, %r1403;
	shr.u32 	%r530, %r524, 2;
	// begin inline asm
	lop3.b32 %r533, %r530, 50529027, 0, 234;

	// end inline asm
	or.b32  	%r1405, %r533, -2139062144;
	and.b32  	%r1406, %r533, -2139062144;
	add.s32 	%r1407, %r1405, -33686018;
	xor.b32  	%r1408, %r1406, %r1407;
	xor.b32  	%r1409, %r1408, -2139062144;
	xor.b32  	%r1410, %r533, 33686018;
	xor.b32  	%r1411, %r1409, %r533;
	and.b32  	%r531, %r1411, %r1410;
	// begin inline asm
	prmt.b32 %r531, %r531, 0, 0xba98;
	// end inline asm
	// begin inline asm
	prmt.b32 %r533, %r533, 0, 0xba98;
	// end inline asm
	xor.b32  	%r1412, %r533, 2139062143;
	not.b32 	%r1413, %r531;
	and.b32  	%r1414, %r1409, %r1413;
	and.b32  	%r1415, %r1412, %r531;
	or.b32  	%r553, %r1415, %r1414;
	shr.u32 	%r536, %r524, 4;
	// begin inline asm
	lop3.b32 %r539, %r536, 50529027, 0, 234;

	// end inline asm
	or.b32  	%r1416, %r539, -2139062144;
	and.b32  	%r1417, %r539, -2139062144;
	add.s32 	%r1418, %r1416, -33686018;
	xor.b32  	%r1419, %r1417, %r1418;
	xor.b32  	%r1420, %r1419, -2139062144;
	xor.b32  	%r1421, %r539, 33686018;
	xor.b32  	%r1422, %r1420, %r539;
	and.b32  	%r537, %r1422, %r1421;
	// begin inline asm
	prmt.b32 %r537, %r537, 0, 0xba98;
	// end inline asm
	// begin inline asm
	prmt.b32 %r539, %r539, 0, 0xba98;
	// end inline asm
	xor.b32  	%r1423, %r539, 2139062143;
	not.b32 	%r1424, %r537;
	and.b32  	%r1425, %r1420, %r1424;
	and.b32  	%r1426, %r1423, %r537;
	or.b32  	%r557, %r1426, %r1425;
	shr.u32 	%r542, %r524, 6;
	// begin inline asm
	lop3.b32 %r545, %r542, 50529027, 0, 234;

	// end inline asm
	or.b32  	%r1427, %r545, -2139062144;
	and.b32  	%r1428, %r545, -2139062144;
	add.s32 	%r1429, %r1427, -33686018;
	xor.b32  	%r1430, %r1428, %r1429;
	xor.b32  	%r1431, %r1430, -2139062144;
	xor.b32  	%r1432, %r545, 33686018;
	xor.b32  	%r1433, %r1431, %r545;
	and.b32  	%r543, %r1433, %r1432;
	// begin inline asm
	prmt.b32 %r543, %r543, 0, 0xba98;
	// end inline asm
	// begin inline asm
	prmt.b32 %r545, %r545, 0, 0xba98;
	// end inline asm
	xor.b32  	%r1434, %r545, 2139062143;
	not.b32 	%r1435, %r543;
	and.b32  	%r1436, %r1431, %r1435;
	and.b32  	%r1437, %r1434, %r543;
	or.b32  	%r561, %r1437, %r1436;
	// begin inline asm
	dp4a.s32.s32 %r547, %r548, %r549, %r519;
	// end inline asm
	// begin inline asm
	dp4a.s32.s32 %r551, %r552, %r553, %r547;
	// end inline asm
	// begin inline asm
	dp4a.s32.s32 %r555, %r556, %r557, %r551;
	// end inline asm
	// begin inline asm
	dp4a.s32.s32 %r559, %r560, %r561, %r555;
	// end inline asm
	ld.global.nc.v4.u32 	{%r588, %r592, %r596, %r600}, [%rd9+1792];
	ld.global.nc.u32 	%r564, [%rd11+7168];
	// begin inline asm
	lop3.b32 %r567, %r564, 50529027, 0, 234;

	// end inline asm
	or.b32  	%r1438, %r567, -2139062144;
	and.b32  	%r1439, %r567, -2139062144;
	add.s32 	%r1440, %r1438, -33686018;
	xor.b32  	%r1441, %r1439, %r1440;
	xor.b32  	%r1442, %r1441, -2139062144;
	xor.b32  	%r1443, %r567, 33686018;
	xor.b32  	%r1444, %r1442, %r567;
	and.b32  	%r565, %r1444, %r1443;
	// begin inline asm
	prmt.b32 %r565, %r565, 0, 0xba98;
	// end inline asm
	// begin inline asm
	prmt.b32 %r567, %r567, 0, 0xba98;
	// end inline asm
	xor.b32  	%r1445, %r567, 2139062143;
	not.b32 	%r1446, %r565;
	and.b32  	%r1447, %r1442, %r1446;
	and.b32  	%r1448, %r1445, %r565;
	or.b32  	%r589, %r1448, %r1447;
	shr.u32 	%r570, %r564, 2;
	// begin inline asm
	lop3.b32 %r573, %r570, 50529027, 0, 234;

	// end inline asm
	or.b32  	%r1449, %r573, -2139062144;
	and.b32  	%r1450, %r573, -2139062144;
	add.s32 	%r1451, %r1449, -33686018;
	xor.b32  	%r1452, %r1450, %r1451;
	xor.b32  	%r1453, %r1452, -2139062144;
	xor.b32  	%r1454, %r573, 33686018;
	xor.b32  	%r1455, %r1453, %r573;
	and.b32  	%r571, %r1455, %r1454;
	// begin inline asm
	prmt.b32 %r571, %r571, 0, 0xba98;
	// end inline asm
	// begin inline asm
	prmt.b32 %r573, %r573, 0, 0xba98;
	// end inline asm
	xor.b32  	%r1456, %r573, 2139062143;
	not.b32 	%r1457, %r571;
	and.b32  	%r1458, %r1453, %r1457;
	and.b32  	%r1459, %r1456, %r571;
	or.b32  	%r593, %r1459, %r1458;
	shr.u32 	%r576, %r564, 4;
	// begin inline asm
	lop3.b32 %r579, %r576, 50529027, 0, 234;

	// end inline asm
	or.b32  	%r1460, %r579, -2139062144;
	and.b32  	%r1461, %r579, -2139062144;
	add.s32 	%r1462, %r1460, -33686018;
	xor.b32  	%r1463, %r1461, %r1462;
	xor.b32  	%r1464, %r1463, -2139062144;
	xor.b32  	%r1465, %r579, 33686018;
	xor.b32  	%r1466, %r1464, %r579;
	and.b32  	%r577, %r1466, %r1465;
	// begin inline asm
	prmt.b32 %r577, %r577, 0, 0xba98;
	// end inline asm
	// begin inline asm
	prmt.b32 %r579, %r579, 0, 0xba98;
	// end inline asm
	xor.b32  	%r1467, %r579, 2139062143;
	not.b32 	%r1468, %r577;
	and.b32  	%r1469, %r1464, %r1468;
	and.b32  	%r1470, %r1467, %r577;
	or.b32  	%r597, %r1470, %r1469;
	shr.u32 	%r582, %r564, 6;
	// begin inline asm
	lop3.b32 %r585, %r582, 50529027, 0, 234;

	// end inline asm
	or.b32  	%r1471, %r585, -2139062144;
	and.b32  	%r1472, %r585, -2139062144;
	add.s32 	%r1473, %r1471, -33686018;
	xor.b32  	%r1474, %r1472, %r1473;
	xor.b32  	%r1475, %r1474, -2139062144;
	xor.b32  	%r1476, %r585, 33686018;
	xor.b32  	%r1477, %r1475, %r585;
	and.b32  	%r583, %r1477, %r1476;
	// begin inline asm
	prmt.b32 %r583, %r583, 0, 0xba98;
	// end inline asm
	// begin inline asm
	prmt.b32 %r585, %r585, 0, 0xba98;
	// end inline asm
	xor.b32  	%r1478, %r585, 2139062143;
	not.b32 	%r1479, %r583;
	and.b32  	%r1480, %r1475, %r1479;
	and.b32  	%r1481, %r1478, %r583;
	or.b32  	%r601, %r1481, %r1480;
	// begin inline asm
	dp4a.s32.s32 %r587, %r588, %r589, %r559;
	// end inline asm
	// begin inline asm
	dp4a.s32.s32 %r591, %r592, %r593, %r587;
	// end inline asm
	// begin inline asm
	dp4a.s32.s32 %r595, %r596, %r597, %r591;
	// end inline asm
	// begin inline asm
	dp4a.s32.s32 %r599, %r600, %r601, %r595;
	// end inline asm
	ld.global.nc.v4.u32 	{%r628, %r632, %r636, %r640}, [%rd9+1920];
	ld.global.nc.u32 	%r604, [%rd11+7680];
	// begin inline asm
	lop3.b32 %r607, %r604, 50529027, 0, 234;

	// end inline asm
	or.b32  	%r1482, %r607, -2139062144;
	and.b32  	%r1483, %r607, -2139062144;
	add.s32 	%r1484, %r1482, -33686018;
	xor.b32  	%r1485, %r1483, %r1484;
	xor.b32  	%r1486, %r1485, -2139062144;
	xor.b32  	%r1487, %r607, 33686018;
	xor.b32  	%r1488, %r1486, %r607;
	and.b32  	%r605, %r1488, %r1487;
	// begin inline asm
	prmt.b32 %r605, %r605, 0, 0xba98;
	// end inline asm
	// begin inline asm
	prmt.b32 %r607, %r607, 0, 0xba98;
	// end inline asm
	xor.b32  	%r1489, %r607, 2139062143;
	not.b32 	%r1490, %r605;
	and.b32  	%r1491, %r1486, %r1490;
	and.b32  	%r1492, %r1489, %r605;
	or.b32  	%r629, %r1492, %r1491;
	shr.u32 	%r610, %r604, 2;
	// begin inline asm
	lop3.b32 %r613, %r610, 50529027, 0, 234;

	// end inline asm
	or.b32  	%r1493, %r613, -2139062144;
	and.b32  	%r1494, %r613, -2139062144;
	add.s32 	%r1495, %r1493, -33686018;
	xor.b32  	%r1496, %r1494, %r1495;
	xor.b32  	%r1497, %r1496, -2139062144;
	xor.b32  	%r1498, %r613, 33686018;
	xor.b32  	%r1499, %r1497, %r613;
	and.b32  	%r611, %r1499, %r1498;
	// begin inline asm
	prmt.b32 %r611, %r611, 0, 0xba98;
	// end inline asm
	// begin inline asm
	prmt.b32 %r613, %r613, 0, 0xba98;
	// end inline asm
	xor.b32  	%r1500, %r613, 2139062143;
	not.b32 	%r1501, %r611;
	and.b32  	%r1502, %r1497, %r1501;
	and.b32  	%r1503, %r1500, %r611;
	or.b32  	%r633, %r1503, %r1502;
	shr.u32 	%r616, %r604, 4;
	// begin inline asm
	lop3.b32 %r619, %r616, 50529027, 0, 234;

	// end inline asm
	or.b32  	%r1504, %r619, -2139062144;
	and.b32  	%r1505, %r619, -2139062144;
	add.s32 	%r1506, %r1504, -33686018;
	xor.b32  	%r1507, %r1505, %r1506;
	xor.b32  	%r1508, %r1507, -2139062144;
	xor.b32  	%r1509, %r619, 33686018;
	xor.b32  	%r1510, %r1508, %r619;
	and.b32  	%r617, %r1510, %r1509;
	// begin inline asm
	prmt.b32 %r617, %r617, 0, 0xba98;
	// end inline asm
	// begin inline asm
	prmt.b32 %r619, %r619, 0, 0xba98;
	// end inline asm
	xor.b32  	%r1511, %r619, 2139062143;
	not.b32 	%r1512, %r617;
	and.b32  	%r1513, %r1508, %r1512;
	and.b32  	%r1514, %r1511, %r617;
	or.b32  	%r637, %r1514, %r1513;
	shr.u32 	%r622, %r604, 6;
	// begin inline asm
	lop3.b32 %r625, %r622, 50529027, 0, 234;

	// end inline asm
	or.b32  	%r1515, %r625, -2139062144;
	and.b32  	%r1516, %r625, -2139062144;
	add.s32 	%r1517, %r1515, -33686018;
	xor.b32  	%r1518, %r1516, %r1517;
	xor.b32  	%r1519, %r1518, -2139062144;
	xor.b32  	%r1520, %r625, 33686018;
	xor.b32  	%r1521, %r1519, %r625;
	and.b32  	%r623, %r1521, %r1520;
	// begin inline asm
	prmt.b32 %r623, %r623, 0, 0xba98;
	// end inline asm
	// begin inline asm
	prmt.b32 %r625, %r625, 0, 0xba98;
	// end inline asm
	xor.b32  	%r1522, %r625, 2139062143;
	not.b32 	%r1523, %r623;
	and.b32  	%r1524, %r1519, %r1523;
	and.b32  	%r1525, %r1522, %r623;
	or.b32  	%r641, %r1525, %r1524;
	// begin inline asm
	dp4a.s32.s32 %r627, %r628, %r629, %r599;
	// end inline asm
	// begin inline asm
	dp4a.s32.s32 %r631, %r632, %r633, %r627;
	// end inline asm
	// begin inline asm
	dp4a.s32.s32 %r635, %r636, %r637, %r631;
	// end inline asm
	// begin inline asm
	dp4a.s32.s32 %r639, %r640, %r641, %r635;
	// end inline asm
	ld.global.nc.v4.u32 	{%r668, %r672, %r676, %r680}, [%rd9+2048];
	ld.global.nc.u32 	%r644, [%rd11+8192];
	// begin inline asm
	lop3.b32 %r647, %r644, 50529027, 0, 234;

	// end inline asm
	or.b32  	%r1526, %r647, -2139062144;
	and.b32  	%r1527, %r647, -2139062144;
	add.s32 	%r1528, %r1526, -33686018;
	xor.b32  	%r1529, %r1527, %r1528;
	xor.b32  	%r1530, %r1529, -2139062144;
	xor.b32  	%r1531, %r647, 33686018;
	xor.b32  	%r1532, %r1530, %r647;
	and.b32  	%r645, %r1532, %r1531;
	// begin inline asm
	prmt.b32 %r645, %r645, 0, 0xba98;
	// end inline asm
	// begin inline asm
	prmt.b32 %r647, %r647, 0, 0xba98;
	// end inline asm
	xor.b32  	%r1533, %r647, 2139062143;
	not.b32 	%r1534, %r645;
	and.b32  	%r1535, %r1530, %r1534;
	and.b32  	%r1536, %r1533, %r645;
	or.b32  	%r669, %r1536, %r1535;
	shr.u32 	%r650, %r644, 2;
	// begin inline asm
	lop3.b32 %r653, %r650, 50529027, 0, 234;

	// end inline asm
	or.b32  	%r1537, %r653, -2139062144;
	and.b32  	%r1538, %r653, -2139062144;
	add.s32 	%r1539, %r1537, -33686018;
	xor.b32  	%r1540, %r1538, %r1539;
	xor.b32  	%r1541, %r1540, -2139062144;
	xor.b32  	%r1542, %r653, 33686018;
	xor.b32  	%r1543, %r1541, %r653;
	and.b32  	%r651, %r1543, %r1542;
	// begin inline asm
	prmt.b32 %r651, %r651, 0, 0xba98;
	// end inline asm
	// begin inline asm
	prmt.b32 %r653, %r653, 0, 0xba98;
	// end inline asm
	xor.b32  	%r1544, %r653, 2139062143;
	not.b32 	%r1545, %r651;
	and.b32  	%r1546, %r1541, %r1545;
	and.b32  	%r1547, %r1544, %r651;
	or.b32  	%r673, %r1547, %r1546;
	shr.u32 	%r656, %r644, 4;
	// begin inline asm
	lop3.b32 %r659, %r656, 50529027, 0, 234;

	// end inline asm
	or.b32  	%r1548, %r659, -2139062144;
	and.b32  	%r1549, %r659, -2139062144;
	add.s32 	%r1550, %r1548, -33686018;
	xor.b32  	%r1551, %r1549, %r1550;
	xor.b32  	%r1552, %r1551, -2139062144;
	xor.b32  	%r1553, %r659, 33686018;
	xor.b32  	%r1554, %r1552, %r659;
	and.b32  	%r657, %r1554, %r1553;
	// begin inline asm
	prmt.b32 %r657, %r657, 0, 0xba98;
	// end inline asm
	// begin inline asm
	prmt.b32 %r659, %r659, 0, 0xba98;
	// end inline asm
	xor.b32  	%r1555, %r659, 2139062143;
	not.b32 	%r1556, %r657;
	and.b32  	%r1557, %r1552, %r1556;
	and.b32  	%r1558, %r1555, %r657;
	or.b32  	%r677, %r1558, %r1557;
	shr.u32 	%r662, %r644, 6;
	// begin inline asm
	lop3.b32 %r665, %r662, 50529027, 0, 234;

	// end inline asm
	or.b32  	%r1559, %r665, -2139062144;
	and.b32  	%r1560, %r665, -2139062144;
	add.s32 	%r1561, %r1559, -33686018;
	xor.b32  	%r1562, %r1560, %r1561;
	xor.b32  	%r1563, %r1562, -2139062144;
	xor.b32  	%r1564, %r665, 33686018;
	xor.b32  	%r1565, %r1563, %r665;
	and.b32  	%r663, %r1565, %r1564;
	// begin inline asm
	prmt.b32 %r663, %r663, 0, 0xba98;
	// end inline asm
	// begin inline asm
	prmt.b32 %r665, %r665, 0, 0xba98;
	// end inline asm
	xor.b32  	%r1566, %r665, 2139062143;
	not.b32 	%r1567, %r663;
	and.b32  	%r1568, %r1563, %r1567;
	and.b32  	%r1569, %r1566, %r663;
	or.b32  	%r681, %r1569, %r1568;
	// begin inline asm
	dp4a.s32.s32 %r667, %r668, %r669, %r639;
	// end inline asm
	// begin inline asm
	dp4a.s32.s32 %r671, %r672, %r673, %r667;
	// end inline asm
	// begin inline asm
	dp4a.s32.s32 %r675, %r676, %r677, %r671;
	// end inline asm
	// begin inline asm
	dp4a.s32.s32 %r679, %r680, %r681, %r675;
	// end inline asm
	ld.global.nc.v4.u32 	{%r708, %r712, %r716, %r720}, [%rd9+2176];
	ld.global.nc.u32 	%r684, [%rd11+8704];
	// begin inline asm
	lop3.b32 %r687, %r684, 50529027, 0, 234;

	// end inline asm
	or.b32  	%r1570, %r687, -2139062144;
	and.b32  	%r1571, %r687, -2139062144;
	add.s32 	%r1572, %r1570, -33686018;
	xor.b32  	%r1573, %r1571, %r1572;
	xor.b32  	%r1574, %r1573, -2139062144;
	xor.b32  	%r1575, %r687, 33686018;
	xor.b32  	%r1576, %r1574, %r687;
	and.b32  	%r685, %r1576, %r1575;
	// begin inline asm
	prmt.b32 %r685, %r685, 0, 0xba98;
	// end inline asm
	// begin inline asm
	prmt.b32 %r687, %r687, 0, 0xba98;
	// end inline asm
	xor.b32  	%r1577, %r687, 2139062143;
	not.b32 	%r1578, %r685;
	and.b32  	%r1579, %r1574, %r1578;
	and.b32  	%r1580, %r1577, %r685;
	or.b32  	%r709, %r1580, %r1579;
	shr.u32 	%r690, %r684, 2;
	// begin inline asm
	lop3.b32 %r693, %r690, 50529027, 0, 234;

	// end inline asm
	or.b32  	%r1581, %r693, -2139062144;
	and.b32  	%r1582, %r693, -2139062144;
	add.s32 	%r1583, %r1581, -33686018;
	xor.b32  	%r1584, %r1582, %r1583;
	xor.b32  	%r1585, %r1584, -2139062144;
	xor.b32  	%r1586, %r693, 33686018;
	xor.b32  	%r1587, %r1585, %r693;
	and.b32  	%r691, %r1587, %r1586;
	// begin inline asm
	prmt.b32 %r691, %r691, 0, 0xba98;
	// end inline asm
	// begin inline asm
	prmt.b32 %r693, %r693, 0, 0xba98;
	// end inline asm
	xor.b32  	%r1588, %r693, 2139062143;
	not.b32 	%r1589, %r691;
	and.b32  	%r1590, %r1585, %r1589;
	and.b32  	%r1591, %r1588, %r691;
	or.b32  	%r713, %r1591, %r1590;
	shr.u32 	%r696, %r684, 4;
	// begin inline asm
	lop3.b32 %r699, %r696, 50529027, 0, 234;

	// end inline asm
	or.b32  	%r1592, %r699, -2139062144;
	and.b32  	%r1593, %r699, -2139062144;
	add.s32 	%r1594, %r1592, -33686018;
	xor.b32  	%r1595, %r1593, %r1594;
	xor.b32  	%r1596, %r1595, -2139062144;
	xor.b32  	%r1597, %r699, 33686018;
	xor.b32  	%r1598, %r1596, %r699;
	and.b32  	%r697, %r1598, %r1597;
	// begin inline asm
	prmt.b32 %r697, %r697, 0, 0xba98;
	// end inline asm
	// begin inline asm
	prmt.b32 %r699, %r699, 0, 0xba98;
	// end inline asm
	xor.b32  	%r1599, %r699, 2139062143;
	not.b32 	%r1600, %r697;
	and.b32  	%r1601, %r1596, %r1600;
	and.b32  	%r1602, %r1599, %r697;
	or.b32  	%r717, %r1602, %r1601;
	shr.u32 	%r702, %r684, 6;
	// begin inline asm
	lop3.b32 %r705, %r702, 50529027, 0, 234;

	// end inline asm
	or.b32  	%r1603, %r705, -2139062144;
	and.b32  	%r1604, %r705, -2139062144;
	add.s32 	%r1605, %r1603, -33686018;
	xor.b32  	%r1606, %r1604, %r1605;
	xor.b32  	%r1607, %r1606, -2139062144;
	xor.b32  	%r1608, %r705, 33686018;
	xor.b32  	%r1609, %r1607, %r705;
	and.b32  	%r703, %r1609, %r1608;
	// begin inline asm
	prmt.b32 %r703, %r703, 0, 0xba98;
	// end inline asm
	// begin inline asm
	prmt.b32 %r705, %r705, 0, 0xba98;
	// end inline asm
	xor.b32  	%r1610, %r705, 2139062143;
	not.b32 	%r1611, %r703;
	and.b32  	%r1612, %r1607, %r1611;
	and.b32  	%r1613, %r1610, %r703;
	or.b32  	%r721, %r1613, %r1612;
	// begin inline asm
	dp4a.s32.s32 %r707, %r708, %r709, %r679;
	// end inline asm
	// begin inline asm
	dp4a.s32.s32 %r711, %r712, %r713, %r707;
	// end inline asm
	// begin inline asm
	dp4a.s32.s32 %r715, %r716, %r717, %r711;
	// end inline asm
	// begin inline asm
	dp4a.s32.s32 %r719, %r720, %r721, %r715;
	// end inline asm
	ld.global.nc.v4.u32 	{%r748, %r752, %r756, %r760}, [%rd9+2304];
	ld.global.nc.u32 	%r724, [%rd11+9216];
	// begin inline asm
	lop3.b32 %r727, %r724, 50529027, 0, 234;

	// end inline asm
	or.b32  	%r1614, %r727, -2139062144;
	and.b32  	%r1615, %r727, -2139062144;
	add.s32 	%r1616, %r1614, -33686018;
	xor.b32  	%r1617, %r1615, %r1616;
	xor.b32  	%r1618, %r1617, -2139062144;
	xor.b32  	%r1619, %r727, 33686018;
	xor.b32  	%r1620, %r1618, %r727;
	and.b32  	%r725, %r1620, %r1619;
	// begin inline asm
	prmt.b32 %r725, %r725, 0, 0xba98;
	// end inline asm
	// begin inline asm
	prmt.b32 %r727, %r727, 0, 0xba98;
	// end inline asm
	xor.b32  	%r1621, %r727, 2139062143;
	not.b32 	%r1622, %r725;
	and.b32  	%r1623, %r1618, %r1622;
	and.b32  	%r1624, %r1621, %r725;
	or.b32  	%r749, %r1624, %r1623;
	shr.u32 	%r730, %r724, 2;
	// begin inline asm
	lop3.b32 %r733, %r730, 50529027, 0, 234;

	// end inline asm
	or.b32  	%r1625, %r733, -2139062144;
	and.b32  	%r1626, %r733, -2139062144;
	add.s32 	%r1627, %r1625, -33686018;
	xor.b32  	%r1628, %r1626, %r1627;
	xor.b32  	%r1629, %r1628, -2139062144;
	xor.b32  	%r1630, %r733, 33686018;
	xor.b32  	%r1631, %r1629, %r733;
	and.b32  	%r731, %r1631, %r1630;
	// begin inline asm
	prmt.b32 %r731, %r731, 0, 0xba98;
	// end inline asm
	// begin inline asm
	prmt.b32 %r733, %r733, 0, 0xba98;
	// end inline asm
	xor.b32  	%r1632, %r733, 2139062143;
	not.b32 	%r1633, %r731;
	and.b32  	%r1634, %r1629, %r1633;
	and.b32  	%r1635, %r1632, %r731;
	or.b32  	%r753, %r1635, %r1634;
	shr.u32 	%r736, %r724, 4;
	// begin inline asm
	lop3.b32 %r739, %r736, 50529027, 0, 234;

	// end inline asm
	or.b32  	%r1636, %r739, -2139062144;
	and.b32  	%r1637, %r739, -2139062144;
	add.s32 	%r1638, %r1636, -33686018;
	xor.b32  	%r1639, %r1637, %r1638;
	xor.b32  	%r1640, %r1639, -2139062144;
	xor.b32  	%r1641, %r739, 33686018;
	xor.b32  	%r1642, %r1640, %r739;
	and.b32  	%r737, %r1642, %r1641;
	// begin inline asm
	prmt.b32 %r737, %r737, 0, 0xba98;
	// end inline asm
	// begin inline asm
	prmt.b32 %r739, %r739, 0, 0xba98;
	// end inline asm
	xor.b32  	%r1643, %r739, 2139062143;
	not.b32 	%r1644, %r737;
	and.b32  	%r1645, %r1640, %r1644;
	and.b32  	%r1646, %r1643, %r737;
	or.b32  	%r757, %r1646, %r1645;
	shr.u32 	%r742, %r724, 6;
	// begin inline asm
	lop3.b32 %r745, %r742, 50529027, 0, 234;

	// end inline asm
	or.b32  	%r1647, %r745, -2139062144;
	and.b32  	%r1648, %r745, -2139062144;
	add.s32 	%r1649, %r1647, -33686018;
	xor.b32  	%r1650, %r1648, %r1649;
	xor.b32  	%r1651, %r1650, -2139062144;
	xor.b32  	%r1652, %r745, 33686018;
	xor.b32  	%r1653, %r1651, %r745;
	and.b32  	%r743, %r1653, %r1652;
	// begin inline asm
	prmt.b32 %r743, %r743, 0, 0xba98;
	// end inline asm
	// begin inline asm
	prmt.b32 %r745, %r745, 0, 0xba98;
	// end inline asm
	xor.b32  	%r1654, %r745, 2139062143;
	not.b32 	%r1655, %r743;
	and.b32  	%r1656, %r1651, %r1655;
	and.b32  	%r1657, %r1654, %r743;
	or.b32  	%r761, %r1657, %r1656;
	// begin inline asm
	dp4a.s32.s32 %r747, %r748, %r749, %r719;
	// end inline asm
	// begin inline asm
	dp4a.s32.s32 %r751, %r752, %r753, %r747;
	// end inline asm
	// begin inline asm
	dp4a.s32.s32 %r755, %r756, %r757, %r751;
	// end inline asm
	// begin inline asm
	dp4a.s32.s32 %r759, %r760, %r761, %r755;
	// end inline asm
	ld.global.nc.v4.u32 	{%r788, %r792, %r796, %r800}, [%rd9+2432];
	ld.global.nc.u32 	%r764, [%rd11+9728];
	// begin inline asm
	lop3.b32 %r767, %r764, 50529027, 0, 234;

	// end inline asm
	or.b32  	%r1658, %r767, -2139062144;
	and.b32  	%r1659, %r767, -2139062144;
	add.s32 	%r1660, %r1658, -33686018;
	xor.b32  	%r1661, %r1659, %r1660;
	xor.b32  	%r1662, %r1661, -2139062144;
	xor.b32  	%r1663, %r767, 33686018;
	xor.b32  	%r1664, %r1662, %r767;
	and.b32  	%r765, %r1664, %r1663;
	// begin inline asm
	prmt.b32 %r765, %r765, 0, 0xba98;
	// end inline asm
	// begin inline asm
	prmt.b32 %r767, %r767, 0, 0xba98;
	// end inline asm
	xor.b32  	%r1665, %r767, 2139062143;
	not.b32 	%r1666, %r765;
	and.b32  	%r1667, %r1662, %r1666;
	and.b32  	%r1668, %r1665, %r765;
	or.b32  	%r789, %r1668, %r1667;
	shr.u32 	%r770, %r764, 2;
	// begin inline asm
	lop3.b32 %r773, %r770, 50529027, 0, 234;

	// end inline asm
	or.b32  	%r1669, %r773, -2139062144;
	and.b32  	%r1670, %r773, -2139062144;
	add.s32 	%r1671, %r1669, -33686018;
	xor.b32  	%r1672, %r1670, %r1671;
	xor.b32  	%r1673, %r1672, -2139062144;
	xor.b32  	%r1674, %r773, 33686018;
	xor.b32  	%r1675, %r1673, %r773;
	and.b32  	%r771, %r1675, %r1674;
	// begin inline asm
	prmt.b32 %r771, %r771, 0, 0xba98;
	// end inline asm
	// begin inline asm
	prmt.b32 %r773, %r773, 0, 0xba98;
	// end inline asm
	xor.b32  	%r1676, %r773, 2139062143;
	not.b32 	%r1677, %r771;
	and.b32  	%r1678, %r1673, %r1677;
	and.b32  	%r1679, %r1676, %r771;
	or.b32  	%r793, %r1679, %r1678;
	shr.u32 	%r776, %r764, 4;
	// begin inline asm
	lop3.b32 %r779, %r776, 50529027, 0, 234;

	// end inline asm
	or.b32  	%r1680, %r779, -2139062144;
	and.b32  	%r1681, %r779, -2139062144;
	add.s32 	%r1682, %r1680, -33686018;
	xor.b32  	%r1683, %r1681, %r1682;
	xor.b32  	%r1684, %r1683, -2139062144;
	xor.b32  	%r1685, %r779, 33686018;
	xor.b32  	%r1686, %r1684, %r779;
	and.b32  	%r777, %r1686, %r1685;
	// begin inline asm
	prmt.b32 %r777, %r777, 0, 0xba98;
	// end inline asm
	// begin inline asm
	prmt.b32 %r779, %r779, 0, 0xba98;
	// end inline asm
	xor.b32  	%r1687, %r779, 2139062143;
	not.b32 	%r1688, %r777;
	and.b32  	%r1689, %r1684, %r1688;
	and.b32  	%r1690, %r1687, %r777;
	or.b32  	%r797, %r1690, %r1689;
	shr.u32 	%r782, %r764, 6;
	// begin inline asm
	lop3.b32 %r785, %r782, 50529027, 0, 234;

	// end inline asm
	or.b32  	%r1691, %r785, -2139062144;
	and.b32  	%r1692, %r785, -2139062144;
	add.s32 	%r1693, %r1691, -33686018;
	xor.b32  	%r1694, %r1692, %r1693;
	xor.b32  	%r1695, %r1694, -2139062144;
	xor.b32  	%r1696, %r785, 33686018;
	xor.b32  	%r1697, %r1695, %r785;
	and.b32  	%r783, %r1697, %r1696;
	// begin inline asm
	prmt.b32 %r783, %r783, 0, 0xba98;
	// end inline asm
	// begin inline asm
	prmt.b32 %r785, %r785, 0, 0xba98;
	// end inline asm
	xor.b32  	%r1698, %r785, 2139062143;
	not.b32 	%r1699, %r783;
	and.b32  	%r1700, %r1695, %r1699;
	and.b32  	%r1701, %r1698, %r783;
	or.b32  	%r801, %r1701, %r1700;
	// begin inline asm
	dp4a.s32.s32 %r787, %r788, %r789, %r759;
	// end inline asm
	// begin inline asm
	dp4a.s32.s32 %r791, %r792, %r793, %r787;
	// end inline asm
	// begin inline asm
	dp4a.s32.s32 %r795, %r796, %r797, %r791;
	// end inline asm
	// begin inline asm
	dp4a.s32.s32 %r799, %r800, %r801, %r795;
	// end inline asm
	// begin inline asm
	activemask.b32 %r803;
	// end inline asm
	shfl.sync.down.b32	%r1702|%p1, %r799, 4, 6175, %r803;
	add.s32 	%r1703, %r1702, %r799;
	// begin inline asm
	activemask.b32 %r804;
	// end inline asm
	shfl.sync.down.b32	%r1704|%p2, %r1703, 2, 6175, %r804;
	add.s32 	%r1705, %r1704, %r1703;
	// begin inline asm
	activemask.b32 %r805;
	// end inline asm
	shfl.sync.down.b32	%r1706|%p3, %r1705, 1, 6175, %r805;
	add.s32 	%r1, %r1706, %r1705;
	shl.b32 	%r1707, %r808, 4;
	add.s32 	%r2, %r1707, %r811;
	setp.ne.s32 	%p4, %r806, 0;
	@%p4 bra 	$L__BB1_2;
	cvta.to.global.u64 	%rd12, %rd2;
	cvta.to.global.u64 	%rd13, %rd3;
	cvta.to.global.u64 	%rd14, %rd1;
	mul.hi.u32 	%r1708, %r2, 1717986919;
	shr.u32 	%r1709, %r1708, 10;
	cvt.rn.f32.s32 	%f4, %r1;
	ld.global.nc.u16 	%rs1, [%rd12];
	// begin inline asm
	{ cvt.f32.bf16 %f1, %rs1;}

	// end inline asm
	div.rn.f32 	%f5, %f4, %f1;
	mul.wide.u32 	%rd15, %r1709, 2;
	add.s64 	%rd16, %rd13, %rd15;
	ld.global.nc.u16 	%rs2, [%rd16];
	// begin inline asm
	{ cvt.f32.bf16 %f2, %rs2;}

	// end inline asm
	mul.f32 	%f3, %f5, %f2;
	// begin inline asm
	{  cvt.rn.bf16.f32 %rs3, %f3;}

	// end inline asm
	mul.wide.u32 	%rd17, %r2, 2;
	add.s64 	%rd18, %rd14, %rd17;
	st.global.u16 	[%rd18], %rs3;
$L__BB1_2:
	ret;

}
	// .globl	_Z23ladder_int8xint2_kernelILi1ELi13824ELi2560ELi2ELi8ELi16EEvPaS0_P13__nv_bfloat16S2_S2_
.visible .entry _Z23ladder_int8xint2_kernelILi1ELi13824ELi2560ELi2ELi8ELi16EEvPaS0_P13__nv_bfloat16S2_S2_(
	.param .u64 .ptr .align 1 _Z23ladder_int8xint2_kernelILi1ELi13824ELi2560ELi2ELi8ELi16EEvPaS0_P13__nv_bfloat16S2_S2__param_0,
	.param .u64 .ptr .align 1 _Z23ladder_int8xint2_kernelILi1ELi13824ELi2560ELi2ELi8ELi16EEvPaS0_P13__nv_bfloat16S2_S2__param_1,
	.param .u64 .ptr .align 1 _Z23ladder_int8xint2_kernelILi1ELi13824ELi2560ELi2ELi8ELi16EEvPaS0_P13__nv_bfloat16S2_S2__param_2,
	.param .u64 .ptr .align 1 _Z23ladder_int8xint2_kernelILi1ELi13824ELi2560ELi2ELi8ELi16EEvPaS0_P13__nv_bfloat16S2_S2__param_3,
	.param .u64 .ptr .align 1 _Z23ladder_int8xint2_kernelILi1ELi13824ELi2560ELi2ELi8ELi16EEvPaS0_P13__nv_bfloat16S2_S2__param_4
)
.maxntid 128
{
	.reg .pred 	%p<5>;
	.reg .b16 	%rs<4>;
	.reg .b32 	%r<1710>;
	.reg .b32 	%f<6>;
	.reg .b64 	%rd<19>;

	ld.param.u64 	%rd4, [_Z23ladder_int8xint2_kernelILi1ELi13824ELi2560ELi2ELi8ELi16EEvPaS0_P13__nv_bfloat16S2_S2__param_0];
	ld.param.u64 	%rd5, [_Z23ladder_int8xint2_kernelILi1ELi13824ELi2560ELi2ELi8ELi16EEvPaS0_P13__nv_bfloat16S2_S2__param_1];
	ld.param.u64 	%rd1, [_Z23ladder_int8xint2_kernelILi1ELi13824ELi2560ELi2ELi8ELi16EEvPaS0_P13__nv_bfloat16S2_S2__param_2];
	ld.param.u64 	%rd2, [_Z23ladder_int8xint2_kernelILi1ELi13824ELi2560ELi2ELi8ELi16EEvPaS0_P13__nv_bfloat16S2_S2__param_3];
	ld.param.u64 	%rd3, [_Z23ladder_int8xint2_kernelILi1ELi13824ELi2560ELi2ELi8ELi16EEvPaS0_P13__nv_bfloat16S2_S2__param_4];
	cvta.to.global.u64 	%rd6, %rd5;
	cvta.to.global.u64 	%rd7, %rd4;
	mov.u32 	%r806, %tid.x;
	shl.b32 	%r807, %r806, 4;
	mov.u32 	%r808, %ctaid.x;
	shl.b32 	%r809, %r806, 6;
	and.b32  	%r810, %r809, 8064;
	mov.u32 	%r811, %tid.y;
	shl.b32 	%r812, %r811, 3;
	and.b32  	%r813, %r812, 960;
	shl.b32 	%r814, %r806, 5;
	and.b32  	%r815, %r814, 32;
	shl.b32 	%r816, %r811, 2;
	and.b32  	%r817, %r816, 28;
	add.s32 	%r818, %r813, %r810;
	or.b32  	%r819, %r818, %r815;
	or.b32  	%r820, %r819, %r817;
	cvt.u64.u32 	%rd8, %r807;
	add.s64 	%rd9, %rd7, %rd8;
	ld.global.nc.v4.u32 	{%r28, %r32, %r36, %r40}, [%rd9];
	mad.lo.s32 	%r821, %r808, 10240, %r820;
	cvt.u64.u32 	%rd10, %r821;
	add.s64 	%rd11, %rd6, %rd10;
	ld.global.nc.u32 	%r4, [%rd11];
	// begin inline asm
	lop3.b32 %r7, %r4, 50529027, 0, 234;

	// end inline asm
	or.b32  	%r822, %r7, -2139062144;
	and.b32  	%r823, %r7, -2139062144;
	add.s32 	%r824, %r822, -33686018;
	xor.b32  	%r825, %r823, %r824;
	xor.b32  	%r826, %r825, -2139062144;
	xor.b32  	%r827, %r7, 33686018;
	xor.b32  	%r828, %r826, %r7;
	and.b32  	%r5, %r828, %r827;
	// begin inline asm
	prmt.b32 %r5, %r5, 0, 0xba98;
	// end inline asm
	// begin inline asm
	prmt.b32 %r7, %r7, 0, 0xba98;
	// end inline asm
	xor.b32  	%r829, %r7, 2139062143;
	not.b32 	%r830, %r5;
	and.b32  	%r831, %r826, %r830;
	and.b32  	%r832, %r829, %r5;
	or.b32  	%r29, %r832, %r831;
	shr.u32 	%r10, %r4, 2;
	// begin inline asm
	lop3.b32 %r13, %r10, 50529027, 0, 234;

	// end inline asm
	or.b32  	%r833, %r13, -2139062144;
	and.b32  	%r834, %r13, -2139062144;
	add.s32 	%r835, %r833, -33686018;
	xor.b32  	%r836, %r834, %r835;
	xor.b32  	%r837, %r836, -2139062144;
	xor.b32  	%r838, %r13, 33686018;
	xor.b32  	%r839, %r837, %r13;
	and.b32  	%r11, %r839, %r838;
	// begin inline asm
	prmt.b32 %r11, %r11, 0, 0xba98;
	// end inline asm
	// begin inline asm
	prmt.b32 %r13, %r13, 0, 0xba98;
	// end inline asm
	xor.b32  	%r840, %r13, 2139062143;
	not.b32 	%r841, %r11;
	and.b32  	%r842, %r837, %r841;
	and.b32  	%r843, %r840, %r11;
	or.b32  	%r33, %r843, %r842;
	shr.u32 	%r16, %r4, 4;
	// begin inline asm
	lop3.b32 %r19, %r16, 50529027, 0, 234;

	// end inline asm
	or.b32  	%r844, %r19, -2139062144;
	and.b32  	%r845, %r19, -2139062144;
	add.s32 	%r846, %r844, -33686018;
	xor.b32  	%r847, %r845, %r846;
	xor.b32  	%r848, %r847, -2139062144;
	xor.b32  	%r849, %r19, 33686018;
	xor.b32  	%r850, %r848, %r19;
	and.b32  	%r17, %r850, %r849;
	// begin inline asm
	prmt.b32 %r17, %r17, 0, 0xba98;
	// end inline asm
	// begin inline asm
	prmt.b32 %r19, %r19, 0, 0xba98;
	// end inline asm
	xor.b32  	%r851, %r19, 2139062143;
	not.b32 	%r852, %r17;
	and.b32  	%r853, %r848, %r852;
	and.b32  	%r854, %r851, %r17;
	or.b32  	%r37, %r854, %r853;
	shr.u32 	%r22, %r4, 6;
	// begin inline asm
	lop3.b32 %r25, %r22, 50529027, 0, 234;

	// end inline asm
	or.b32  	%r855, %r25, -2139062144;
	and.b32  	%r856, %r25, -2139062144;
	add.s32 	%r857, %r855, -33686018;
	xor.b32  	%r858, %r856, %r857;
	xor.b32  	%r859, %r858, -2139062144;
	xor.b32  	%r860, %r25, 33686018;
	xor.b32  	%r861, %r859, %r25;
	and.b32  	%r23, %r861, %r860;
	// begin inline asm
	prmt.b32 %r23, %r23, 0, 0xba98;
	// end inline asm
	// begin inline asm
	prmt.b32 %r25, %r25, 0, 0xba98;
	// end inline asm
	xor.b32  	%r862, %r25, 2139062143;
	not.b32 	%r863, %r23;
	and.b32  	%r864, %r859, %r863;
	and.b32  	%r865, %r862, %r23;
	or.b32  	%r41, %r865, %r864;
	mov.b32 	%r30, 0;
	// begin inline asm
	dp4a.s32.s32 %r27, %r28, %r29, %r30;
	// end inline asm
	// begin inline asm
	dp4a.s32.s32 %r31, %r32, %r33, %r27;
	// end inline asm
	// begin inline asm
	dp4a.s32.s32 %r35, %r36, %r37, %r31;
	// end inline asm
	// begin inline asm
	dp4a.s32.s32 %r39, %r40, %r41, %r35;
	// end inline asm
	ld.global.nc.v4.u32 	{%r68, %r72, %r76, %r80}, [%rd9+128];
	ld.global.nc.u32 	%r44, [%rd11+512];
	// begin inline asm
	lop3.b32 %r47, %r44, 50529027, 0, 234;

	// end inline asm
	or.b32  	%r866, %r47, -2139062144;
	and.b32  	%r867, %r47, -2139062144;
	add.s32 	%r868, %r866, -33686018;
	xor.b32  	%r869, %r867, %r868;
	xor.b32  	%r870, %r869, -2139062144;
	xor.b32  	%r871, %r47, 33686018;
	xor.b32  	%r872, %r870, %r47;
	and.b32  	%r45, %r872, %r871;
	// begin inline asm
	prmt.b32 %r45, %r45, 0, 0xba98;
	// end inline asm
	// begin inline asm
	prmt.b32 %r47, %r47, 0, 0xba98;
	// end inline asm
	xor.b32  	%r873, %r47, 2139062143;
	not.b32 	%r874, %r45;
	and.b32  	%r875, %r870, %r874;
	and.b32  	%r876, %r873, %r45;
	or.b32  	%r69, %r876, %r875;
	shr.u32 	%r50, %r44, 2;
	// begin inline asm
	lop3.b32 %r53, %r50, 50529027, 0, 234;

	// end inline asm
	or.b32  	%r877, %r53, -2139062144;
	and.b32  	%r878, %r53, -2139062144;
	add.s32 	%r879, %r877, -33686018;
	xor.b32  	%r880, %r878, %r879;
	xor.b32  	%r881, %r880, -2139062144;
	xor.b32  	%r882, %r53, 33686018;
	xor.b32  	%r883, %r881, %r53;
	and.b32  	%r51, %r883, %r882;
	// begin inline asm
	prmt.b32 %r51, %r51, 0, 0xba98;
	// end inline asm
	// begin inline asm
	prmt.b32 %r53, %r53, 0, 0xba98;
	// end inline asm
	xor.b32  	%r884, %r53, 2139062143;
	not.b32 	%r885, %r51;
	and.b32  	%r886, %r881, %r885;
	and.b32  	%r887, %r884, %r51;
	or.b32  	%r73, %r887, %r886;
	shr.u32 	%r56, %r44, 4;
	// begin inline asm
	lop3.b32 %r59, %r56, 50529027, 0, 234;

	// end inline asm
	or.b32  	%r888, %r59, -2139062144;
	and.b32  	%r889, %r59, -2139062144;
	add.s32 	%r890, %r888, -33686018;
	xor.b32  	%r891, %r889, %r890;
	xor.b32  	%r892, %r891, -2139062144;
	xor.b32  	%r893, %r59, 33686018;
	xor.b32  	%r894, %r892, %r59;
	and.b32  	%r57, %r894, %r893;
	// begin inline asm
	prmt.b32 %r57, %r57, 0, 0xba98;
	// end inline asm
	// begin inline asm
	prmt.b32 %r59, %r59, 0, 0xba98;
	// end inline asm
	xor.b32  	%r895, %r59, 2139062143;
	not.b32 	%r896, %r57;
	and.b32  	%r897, %r892, %r896;
	and.b32  	%r898, %r895, %r57;
	or.b32  	%r77, %r898, %r897;
	shr.u32 	%r62, %r44, 6;
	// begin inline asm
	lop3.b32 %r65, %r62, 50529027, 0, 234;

	// end inline asm
	or.b32  	%r899, %r65, -2139062144;
	and.b32  	%r900, %r65, -2139062144;
	add.s32 	%r901, %r899, -33686018;
	xor.b32  	%r902, %r900, %r901;
	xor.b32  	%r903, %r902, -2139062144;
	xor.b32  	%r904, %r65, 33686018;
	xor.b32  	%r905, %r903, %r65;
	and.b32  	%r63, %r905, %r904;
	// begin inline asm
	prmt.b32 %r63, %r63, 0, 0xba98;
	// end inline asm
	// begin inline asm
	prmt.b32 %r65, %r65, 0, 0xba98;
	// end inline asm
	xor.b32  	%r906, %r65, 2139062143;
	not.b32 	%r907, %r63;
	and.b32  	%r908, %r903, %r907;
	and.b32  	%r909, %r906, %r63;
	or.b32  	%r81, %r909, %r908;
	// begin inline asm
	dp4a.s32.s32 %r67, %r68, %r69, %r39;
	// end inline asm
	// begin inline asm
	dp4a.s32.s32 %r71, %r72, %r73, %r67;
	// end inline asm
	// begin inline asm
	dp4a.s32.s32 %r75, %r76, %r77, %r71;
	// end inline asm
	// begin inline asm
	dp4a.s32.s32 %r79, %r80, %r81, %r75;
	// end inline asm
	ld.global.nc.v4.u32 	{%r108, %r112, %r116, %r120}, [%rd9+256];
	ld.global.nc.u32 	%r84, [%rd11+1024];
	// begin inline asm
	lop3.b32 %r87, %r84, 50529027, 0, 234;

	// end inline asm
	or.b32  	%r910, %r87, -2139062144;
	and.b32  	%r911, %r87, -2139062144;
	add.s32 	%r912, %r910, -33686018;
	xor.b32  	%r913, %r911, %r912;
	xor.b32  	%r914, %r913, -2139062144;
	xor.b32  	%r915, %r87, 33686018;
	xor.b32  	%r916, %r914, %r87;
	and.b32  	%r85, %r916, %r915;
	// begin inline asm
	prmt.b32 %r85, %r85, 0, 0xba98;
	// end inline asm
	// begin inline asm
	prmt.b32 %r87, %r87, 0, 0xba98;
	// end inline asm
	xor.b32  	%r917, %r87, 2139062143;
	not.b32 	%r918, %r85;
	and.b32  	%r919, %r914, %r918;
	and.b32  	%r920, %r917, %r85;
	or.b32  	%r109, %r920, %r919;
	shr.u32 	%r90, %r84, 2;
	// begin inline asm
	lop3.b32 %r93, %r90, 50529027, 0, 234;

	// end inline asm
	or.b32  	%r921, %r93, -2139062144;
	and.b32  	%r922, %r93, -2139062144;
	add.s32 	%r923, %r921, -33686018;
	xor.b32  	%r924, %r922, %r923;
	xor.b32  	%r925, %r924, -2139062144;
	xor.b32  	%r926, %r93, 33686018;
	xor.b32  	%r927, %r925, %r93;
	and.b32  	%r91, %r927, %r926;
	// begin inline asm
	prmt.b32 %r91, %r91, 0, 0xba98;
	// end inline asm
	// begin inline asm
	prmt.b32 %r93, %r93, 0, 0xba98;
	// end inline asm
	xor.b32  	%r928, %r93, 2139062143;
	not.b32 	%r929, %r91;
	and.b32  	%r930, %r925, %r929;
	and.b32  	%r931, %r928, %r91;
	or.b32  	%r113, %r931, %r930;
	shr.u32 	%r96, %r84, 4;
	// begin inline asm
	lop3.b32 %r99, %r96, 50529027, 0, 234;

	// end inline asm
	or.b32  	%r932, %r99, -2139062144;
	and.b32  	%r933, %r99, -2139062144;
	add.s32 	%r934, %r932, -33686018;
	xor.b32  	%r935, %r933, %r934;
	xor.b32  	%r936, %r935, -2139062144;
	xor.b32  	%r937, %r99, 33686018;
	xor.b32  	%r938, %r936, %r99;
	and.b32  	%r97, %r938, %r937;
	// begin inline asm
	prmt.b32 %r97, %r97, 0, 0xba98;
	// end inline asm
	// begin inline asm
	prmt.b32 %r99, %r99, 0, 0xba98;
	// end inline asm
	xor.b32  	%r939, %r99, 2139062143;
	not.b32 	%r940, %r97;
	and.b32  	%r941, %r936, %r940;
	and.b32  	%r942, %r939, %r97;
	or.b32  	%r117, %r942, %r941;
	shr.u32 	%r102, %r84, 6;
	// begin inline asm
	lop3.b32 %r105, %r102, 50529027, 0, 234;

	// end inline asm
	or.b32  	%r943, %r105, -2139062144;
	and.b32  	%r944, %r105, -2139062144;
	add.s32 	%r945, %r943, -33686018;
	xor.b32  	%r946, %r944, %r945;
	xor.b32  	%r947, %r946, -2139062144;
	xor.b32  	%r948, %r105, 33686018;
	xor.b32  	%r949, %r947, %r105;
	and.b32  	%r103, %r949, %r948;
	// begin inline asm
	prmt.b32 %r103, %r103, 0, 0xba98;
	// end inline asm
	// begin inline asm
	prmt.b32 %r105, %r105, 0, 0xba98;
	// end inline asm
	xor.b32  	%r950, %r105, 2139062143;
	not.b32 	%r951, %r103;
	and.b32  	%r952, %r947, %r951;
	and.b32  	%r953, %r950, %r103;
	or.b32  	%r121, %r953, %r952;
	// begin inline asm
	dp4a.s32.s32 %r107, %r108, %r109, %r79;
	// end inline asm
	// begin inline asm
	dp4a.s32.s32 %r111, %r112, %r113, %r107;
	// end inline asm
	// begin inline asm
	dp4a.s32.s32 %r115, %r116, %r117, %r111;
	// end inline asm
	// begin inline asm
	dp4a.s32.s32 %r119, %r120, %r121, %r115;
	// end inline asm
	ld.global.nc.v4.u32 	{%r148, %r152, %r156, %r160}, [%rd9+384];
	ld.global.nc.u32 	%r124, [%rd11+1536];
	// begin inline asm
	lop3.b32 %r127, %r124, 50529027, 0, 234;

	// end inline asm
	or.b32  	%r954, %r127, -2139062144;
	and.b32  	%r955, %r127, -2139062144;
	add.s32 	%r956, %r954, -33686018;
	xor.b32  	%r957, %r955, %r956;
	xor.b32  	%r958, %r957, -2139062144;
	xor.b32  	%r959, %r127, 33686018;
	xor.b32  	%r960, %r958, %r127;
	and.b32  	%r125, %r960, %r959;
	// begin inline asm
	prmt.b32 %r125, %r125, 0, 0xba98;
	// end inline asm
	// begin inline asm
	prmt.b32 %r127, %r127, 0, 0xba98;
	// end inline asm
	xor.b32  	%r961, %r127, 2139062143;
	not.b32 	%r962, %r125;
	and.b32  	%r963, %r958, %r962;
	and.b32  	%r964, %r961, %r125;
	or.b32  	%r149, %r964, %r963;
	shr.u32 	%r130, %r124, 2;
	// begin inline asm
	lop3.b32 %r133, %r130, 50529027, 0, 234;

	// end inline asm
	or.b32  	%r965, %r133, -2139062144;
	and.b32  	%r966, %r133, -2139062144;
	add.s32 	%r967, %r965, -33686018;
	xor.b32  	%r968, %r966, %r967;
	xor.b32  	%r969, %r968, -2139062144;
	xor.b32  	%r970, %r133, 33686018;
	xor.b32  	%r971, %r969, %r133;
	and.b32  	%r131, %r971, %r970;
	// begin inline asm
	prmt.b32 %r131, %r131, 0, 0xba98;
	// end inline asm
	// begin inline asm
	prmt.b32 %r133, %r133, 0, 0xba98;
	// end inline asm
	xor.b32  	%r972, %r133, 2139062143;
	not.b32 	%r973, %r131;
	and.b32  	%r974, %r969, %r973;
	and.b32  	%r975, %r972, %r131;
	or.b32  	%r153, %r975, %r974;
	shr.u32 	%r136, %r124, 4;
	// begin inline asm
	lop3.b32 %r139, %r136, 50529027, 0, 234;

	// end inline asm
	or.b32  	%r976, %r139, -2139062144;
	and.b32  	%r977, %r139, -2139062144;
	add.s32 	%r978, %r976, -33686018;
	xor.b32  	%r979, %r977, %r978;
	xor.b32  	%r980, %r979, -2139062144;
	xor.b32  	%r981, %r139, 33686018;
	xor.b32  	%r982, %r980, %r139;
	and.b32  	%r137, %r982, %r981;
	// begin inline asm
	prmt.b32 %r137, %r137, 0, 0xba98;
	// end inline asm
	// begin inline asm
	prmt.b32 %r139, %r139, 0, 0xba98;
	// end inline asm
	xor.b32  	%r983, %r139, 2139062143;
	not.b32 	%r984, %r137;
	and.b32  	%r985, %r980, %r984;
	and.b32  	%r986, %r983, %r137;
	or.b32  	%r157, %r986, %r985;
	shr.u32 	%r142, %r124, 6;
	// begin inline asm
	lop3.b32 %r145, %r142, 50529027, 0, 234;

	// end inline asm
	or.b32  	%r987, %r145, -2139062144;
	and.b32  	%r988, %r145, -2139062144;
	add.s32 	%r989, %r987, -33686018;
	xor.b32  	%r990, %r988, %r989;
	xor.b32  	%r991, %r990, -2139062144;
	xor.b32  	%r992, %r145, 33686018;
	xor.b32  	%r993, %r991, %r145;
	and.b32  	%r143, %r993, %r992;
	// begin inline asm
	prmt.b32 %r143, %r143, 0, 0xba98;
	// end inline asm
	// begin inline asm
	prmt.b32 %r145, %r145, 0, 0xba98;
	// end inline asm
	xor.b32  	%r994, %r145, 2139062143;
	not.b32 	%r995, %r143;
	and.b32  	%r996, %r991, %r995;
	and.b32  	%r997, %r994, %r143;
	or.b32  	%r161, %r997, %r996;
	// begin inline asm
	dp4a.s32.s32 %r147, %r148, %r149, %r119;
	// end inline asm
	// begin inline asm
	dp4a.s32.s32 %r151, %r152, %r153, %r147;
	// end inline asm
	// begin inline asm
	dp4a.s32.s32 %r155, %r156, %r157, %r151;
	// end inline asm
	// begin inline asm
	dp4a.s32.s32 %r159, %r160, %r161, %r155;
	// end inline asm
	ld.global.nc.v4.u32 	{%r188, %r192, %r196, %r200}, [%rd9+512];
	ld.global.nc.u32 	%r164, [%rd11+2048];
	// begin inline asm
	lop3.b32 %r167, %r164, 50529027, 0, 234;

	// end inline asm
	or.b32  	%r998, %r167, -2139062144;
	and.b32  	%r999, %r167, -2139062144;
	add.s32 	%r1000, %r998, -33686018;
	xor.b32  	%r1001, %r999, %r1000;
	xor.b32  	%r1002, %r1001, -2139062144;
	xor.b32  	%r1003, %r167, 33686018;
	xor.b32  	%r1004, %r1002, %r167;
	and.b32  	%r165, %r1004, %r1003;
	// begin inline asm
	prmt.b32 %r165, %r165, 0, 0xba98;
	// end inline asm
	// begin inline asm
	prmt.b32 %r167, %r167, 0, 0xba98;
	// end inline asm
	xor.b32  	%r1005, %r167, 2139062143;
	not.b32 	%r1006, %r165;
	and.b32  	%r1007, %r1002, %r1006;
	and.b32  	%r1008, %r1005, %r165;
	or.b32  	%r189, %r1008, %r1007;
	shr.u32 	%r170, %r164, 2;
	// begin inline asm
	lop3.b32 %r173, %r170, 50529027, 0, 234;

	// end inline asm
	or.b32  	%r1009, %r173, -2139062144;
	and.b32  	%r1010, %r173, -2139062144;
	add.s32 	%r1011, %r1009, -33686018;
	xor.b32  	%r1012, %r1010, %r1011;
	xor.b32  	%r1013, %r1012, -2139062144;
	xor.b32  	%r1014, %r173, 33686018;
	xor.b32  	%r1015, %r1013, %r173;
	and.b32  	%r171, %r1015, %r1014;
	// begin inline asm
	prmt.b32 %r171, %r171, 0, 0xba98;
	// end inline asm
	// begin inline asm
	prmt.b32 %r173, %r173, 0, 0xba98;
	// end inline asm
	xor.b32  	%r1016, %r173, 2139062143;
	not.b32 	%r1017, %r171;
	and.b32  	%r1018, %r1013, %r1017;
	and.b32  	%r1019, %r1016, %r171;
	or.b32  	%r193, %r1019, %r1018;
	shr.u32 	%r176, %r164, 4;
	// begin inline asm
	lop3.b32 %r179, %r176, 50529027, 0, 234;

	// end inline asm
	or.b32  	%r1020, %r179, -2139062144;
	and.b32  	%r1021, %r179, -2139062144;
	add.s32 	%r1022, %r1020, -33686018;
	xor.b32  	%r1023, %r1021, %r1022;
	xor.b32  	%r1024, %r1023, -2139062144;
	xor.b32  	%r1025, %r179, 33686018;
	xor.b32  	%r1026, %r1024, %r179;
	and.b32  	%r177, %r1026, %r1025;
	// begin inline asm
	prmt.b32 %r177, %r177, 0, 0xba98;
	// end inline asm
	// begin inline asm
	prmt.b32 %r179, %r179, 0, 0xba98;
	// end inline asm
	xor.b32  	%r1027, %r179, 2139062143;
	not.b32 	%r1028, %r177;
	and.b32  	%r1029, %r1024, %r1028;
	and.b32  	%r1030, %r1027, %r177;
	or.b32  	%r197, %r1030, %r1029;
	shr.u32 	%r182, %r164, 6;
	// begin inline asm
	lop3.b32 %r185, %r182, 50529027, 0, 234;

	// end inline asm
	or.b32  	%r1031, %r185, -2139062144;
	and.b32  	%r1032, %r185, -2139062144;
	add.s32 	%r1033, %r1031, -33686018;
	xor.b32  	%r1034, %r1032, %r1033;
	xor.b32  	%r1035, %r1034, -2139062144;
	xor.b32  	%r1036, %r185, 33686018;
	xor.b32  	%r1037, %r1035, %r185;
	and.b32  	%r183, %r1037, %r1036;
	// begin inline asm
	prmt.b32 %r183, %r183, 0, 0xba98;
	// end inline asm
	// begin inline asm
	prmt.b32 %r185, %r185, 0, 0xba98;
	// end inline asm
	xor.b32  	%r1038, %r185, 2139062143;
	not.b32 	%r1039, %r183;
	and.b32  	%r1040, %r1035, %r1039;
	and.b32  	%r1041, %r1038, %r183;
	or.b32  	%r201, %r1041, %r1040;
	// begin inline asm
	dp4a.s32.s32 %r187, %r188, %r189, %r159;
	// end inline asm
	// begin inline asm
	dp4a.s32.s32 %r191, %r192, %r193, %r187;
	// end inline asm
	// begin inline asm
	dp4a.s32.s32 %r195, %r196, %r197, %r191;
	// end inline asm
	// begin inline asm
	dp4a.s32.s32 %r199, %r200, %r201, %r195;
	// end inline asm
	ld.global.nc.v4.u32 	{%r228, %r232, %r236, %r240}, [%rd9+640];
	ld.global.nc.u32 	%r204, [%rd11+2560];
	// begin inline asm
	lop3.b32 %r207, %r204, 50529027, 0, 234;

	// end inline asm
	or.b32  	%r1042, %r207, -2139062144;
	and.b32  	%r1043, %r207, -2139062144;
	add.s32 	%r1044, %r1042, -33686018;
	xor.b32  	%r1045, %r1043, %r1044;
	xor.b32  	%r1046, %r1045, -2139062144;
	xor.b32  	%r1047, %r207, 33686018;
	xor.b32  	%r1048, %r1046, %r207;
	and.b32  	%r205, %r1048, %r1047;
	// begin inline asm
	prmt.b32 %r205, %r205, 0, 0xba98;
	// end inline asm
	// begin inline asm
	prmt.b32 %r207, %r207, 0, 0xba98;
	// end inline asm
	xor.b32  	%r1049, %r207, 2139062143;
	not.b32 	%r1050, %r205;
	and.b32  	%r1051, %r1046, %r1050;
	and.b32  	%r1052, %r1049, %r205;
	or.b32  	%r229, %r1052, %r1051;
	shr.u32 	%r210, %r204, 2;
	// begin inline asm
	lop3.b32 %r213, %r210, 50529027, 0, 234;

	// end inline asm
	or.b32  	%r1053, %r213, -2139062144;
	and.b32  	%r1054, %r213, -2139062144;
	add.s32 	%r1055, %r1053, -33686018;
	xor.b32  	%r1056, %r1054, %r1055;
	xor.b32  	%r1057, %r1056, -2139062144;
	xor.b32  	%r1058, %r213, 33686018;
	xor.b32  	%r1059, %r1057, %r213;
	and.b32  	%r211, %r1059, %r1058;
	// begin inline asm
	prmt.b32 %r211, %r211, 0, 0xba98;
	// end inline asm
	// begin inline asm
	prmt.b32 %r213, %r213, 0, 0xba98;
	// end inline asm
	xor.b32  	%r1060, %r213, 2139062143;
	not.b32 	%r1061, %r211;
	and.b32  	%r1062, %r1057, %r1061;
	and.b32  	%r1063, %r1060, %r211;
	or.b32  	%r233, %r1063, %r1062;
	shr.u32 	%r216, %r204, 4;
	// begin inline asm
	lop3.b32 %r219, %r216, 50529027, 0, 234;

	// end inline asm
	or.b32  	%r1064, %r219, -2139062144;
	and.b32  	%r1065, %r219, -2139062144;
	add.s32 	%r1066, %r1064, -33686018;
	xor.b32  	%r1067, %r1065, %r1066;
	xor.b32  	%r1068, %r1067, -2139062144;
	xor.b32  	%r1069, %r219, 33686018;
	xor.b32  	%r1070, %r1068, %r219;
	and.b32  	%r217, %r1070, %r1069;
	// begin inline asm
	prmt.b32 %r217, %r217, 0, 0xba98;
	// end inline asm
	// begin inline asm
	prmt.b32 %r219, %r219, 0, 0xba98;
	// end inline asm
	xor.b32  	%r1071, %r219, 2139062143;
	not.b32 	%r1072, %r217;
	and.b32  	%r1073, %r1068, %r1072;
	and.b32  	%r1074, %r1071, %r217;
	or.b32  	%r237, %r1074, %r1073;
	shr.u32 	%r222, %r204, 6;
	// begin inline asm
	lop3.b32 %r225, %r222, 50529027, 0, 234;

	// end inline asm
	or.b32  	%r1075, %r225, -2139062144;
	and.b32  	%r1076, %r225, -2139062144;
	add.s32 	%r1077, %r1075, -33686018;
	xor.b32  	%r1078, %r1076, %r1077;
	xor.b32  	%r1079, %r1078, -2139062144;
	xor.b32  	%r1080, %r225, 33686018;
	xor.b32  	%r1081, %r1079, %r225;
	and.b32  	%r223, %r1081, %r1080;
	// begin inline asm
	prmt.b32 %r223, %r223, 0, 0xba98;
	// end inline asm
	// begin inline asm
	prmt.b32 %r225, %r225, 0, 0xba98;
	// end inline asm
	xor.b32  	%r1082, %r225, 2139062143;
	not.b32 	%r1083, %r223;
	and.b32  	%r1084, %r1079, %r1083;
	and.b32  	%r1085, %r1082, %r223;
	or.b32  	%r241, %r1085, %r1084;
	// begin inline asm
	dp4a.s32.s32 %r227, %r228, %r229, %r199;
	// end inline asm
	// begin inline asm
	dp4a.s32.s32 %r231, %r232, %r233, %r227;
	// end inline asm
	// begin inline asm
	dp4a.s32.s32 %r235, %r236, %r237, %r231;
	// end inline asm
	// begin inline asm
	dp4a.s32.s32 %r239, %r240, %r241, %r235;
	// end inline asm
	ld.global.nc.v4.u32 	{%r268, %r272, %r276, %r280}, [%rd9+768];
	ld.global.nc.u32 	%r244, [%rd11+3072];
	// begin inline asm
	lop3.b32 %r247, %r244, 50529027, 0, 234;

	// end inline asm
	or.b32  	%r1086, %r247, -2139062144;
	and.b32  	%r1087, %r247, -2139062144;
	add.s32 	%r1088, %r1086, -33686018;
	xor.b32  	%r1089, %r1087, %r1088;
	xor.b32  	%r1090, %r1089, -2139062144;
	xor.b32  	%r1091, %r247, 33686018;
	xor.b32  	%r1092, %r1090, %r247;
	and.b32  	%r245, %r1092, %r1091;
	// begin inline asm
	prmt.b32 %r245, %r245, 0, 0xba98;
	// end inline asm
	// begin inline asm
	prmt.b32 %r247, %r247, 0, 0xba98;
	// end inline asm
	xor.b32  	%r1093, %r247, 2139062143;
	not.b32 	%r1094, %r245;
	and.b32  	%r1095, %r1090, %r1094;
	and.b32  	%r1096, %r1093, %r245;
	or.b32  	%r269, %r1096, %r1095;
	shr.u32 	%r250, %r244, 2;
	// begin inline asm
	lop3.b32 %r253, %r250, 50529027, 0, 234;

	// end inline asm
	or.b32  	%r1097, %r253, -2139062144;
	and.b32  	%r1098, %r253, -2139062144;
	add.s32 	%r1099, %r1097, -33686018;
	xor.b32  	%r1100, %r1098, %r1099;
	xor.b32  	%r1101, %r1100, -2139062144;
	xor.b32  	%r1102, %r253, 33686018;
	xor.b32  	%r1103, %r1101, %r253;
	and.b32  	%r251, %r1103, %r1102;
	// begin inline asm
	prmt.b32 %r251, %r251, 0, 0xba98;
	// end inline asm
	// begin inline asm
	prmt.b32 %r253, %r253, 0, 0xba98;
	// end inline asm
	xor.b32  	%r1104, %r253, 2139062143;
	not.b32 	%r1105, %r251;
	and.b32  	%r1106, %r1101, %r1105;
	and.b32  	%r1107, %r1104, %r251;
	or.b32  	%r273, %r1107, %r1106;
	shr.u32 	%r256, %r244, 4;
	// begin inline asm
	lop3.b32 %r259, %r256, 50529027, 0, 234;

	// end inline asm
	or.b32  	%r1108, %r259, -2139062144;
	and.b32  	%r1109, %r259, -2139062144;
	add.s32 	%r1110, %r1108, -33686018;
	xor.b32  	%r1111, %r1109, %r1110;
	xor.b32  	%r1112, %r1111, -2139062144;
	xor.b32  	%r1113, %r259, 33686018;
	xor.b32  	%r1114, %r1112, %r259;
	and.b32  	%r257, %r1114, %r1113;
	// begin inline asm
	prmt.b32 %r257, %r257, 0, 0xba98;
	// end inline asm
	// begin inline asm
	prmt.b32 %r259, %r259, 0, 0xba98;
	// end inline asm
	xor.b32  	%r1115, %r259, 2139062143;
	not.b32 	%r1116, %r257;
	and.b32  	%r1117, %r1112, %r1116;
	and.b32  	%r1118, %r1115, %r257;
	or.b32  	%r277, %r1118, %r1117;
	shr.u32 	%r262, %r244, 6;
	// begin inline asm
	lop3.b32 %r265, %r262, 50529027, 0, 234;

	// end inline asm
	or.b32  	%r1119, %r265, -2139062144;
	and.b32  	%r1120, %r265, -2139062144;
	add.s32 	%r1121, %r1119, -33686018;
	xor.b32  	%r1122, %r1120, %r1121;
	xor.b32  	%r1123, %r1122, -2139062144;
	xor.b32  	%r1124, %r265, 33686018;
	xor.b32  	%r1125, %r1123, %r265;
	and.b32  	%r263, %r1125, %r1124;
	// begin inline asm
	prmt.b32 %r263, %r263, 0, 0xba98;
	// end inline asm
	// begin inline asm
	prmt.b32 %r265, %r265, 0, 0xba98;
	// end inline asm
	xor.b32  	%r1126, %r265, 2139062143;
	not.b32 	%r1127, %r263;
	and.b32  	%r1128, %r1123, %r1127;
	and.b32  	%r1129, %r1126, %r263;
	or.b32  	%r281, %r1129, %r1128;
	// begin inline asm
	dp4a.s32.s32 %r267, %r268, %r269, %r239;
	// end inline asm
	// begin inline asm
	dp4a.s32.s32 %r271, %r272, %r273, %r267;
	// end inline asm
	// begin inline asm
	dp4a.s32.s32 %r275, %r276, %r277, %r271;
	// end inline asm
	// begin inline asm
	dp4a.s32.s32 %r279, %r280, %r281, %r275;
	// end inline asm
	ld.global.nc.v4.u32 	{%r308, %r312, %r316, %r320}, [%rd9+896];
	ld.global.nc.u32 	%r284, [%rd11+3584];
	// begin inline asm
	lop3.b32 %r287, %r284, 50529027, 0, 234;

	// end inline asm
	or.b32  	%r1130, %r287, -2139062144;
	and.b32  	%r1131, %r287, -2139062144;
	add.s32 	%r1132, %r1130, -33686018;
	xor.b32  	%r1133, %r1131, %r1132;
	xor.b32  	%r1134, %r1133, -2139062144;
	xor.b32  	%r1135, %r287, 33686018;
	xor.b32  	%r1136, %r1134, %r287;
	and.b32  	%r285, %r1136, %r1135;
	// begin inline asm
	prmt.b32 %r285, %r285, 0, 0xba98;
	// end inline asm
	// begin inline asm
	prmt.b32 %r287, %r287, 0, 0xba98;
	// end inline asm
	xor.b32  	%r1137, %r287, 2139062143;
	not.b32 	%r1138, %r285;
	and.b32  	%r1139, %r1134, %r1138;
	and.b32  	%r1140, %r1137, %r285;
	or.b32  	%r309, %r1140, %r1139;
	shr.u32 	%r290, %r284, 2;
	// begin inline asm
	lop3.b32 %r293, %r290, 50529027, 0, 234;

	// end inline asm
	or.b32  	%r1141, %r293, -2139062144;
	and.b32  	%r1142, %r293, -2139062144;
	add.s32 	%r1143, %r1141, -33686018;
	xor.b32  	%r1144, %r1142, %r1143;
	xor.b32  	%r1145, %r1144, -2139062144;
	xor.b32  	%r1146, %r293, 33686018;
	xor.b32  	%r1147, %r1145, %r293;
	and.b32  	%r291, %r1147, %r1146;
	// begin inline asm
	prmt.b32 %r291, %r291, 0, 0xba98;
	// end inline asm
	// begin inline asm
	prmt.b32 %r293, %r293, 0, 0xba98;
	// end inline asm
	xor.b32  	%r1148, %r293, 2139062143;
	not.b32 	%r1149, %r291;
	and.b32  	%r1150, %r1145, %r1149;
	and.b32  	%r1151, %r1148, %r291;
	or.b32  	%r313, %r1151, %r1150;
	shr.u32 	%r296, %r284, 4;
	// begin inline asm
	lop3.b32 %r299, %r296, 50529027, 0, 234;

	// end inline asm
	or.b32  	%r1152, %r299, -2139062144;
	and.b32  	%r1153, %r299, -2139062144;
	add.s32 	%r1154, %r1152, -33686018;
	xor.b32  	%r1155, %r1153, %r1154;
	xor.b32  	%r1156, %r1155, -2139062144;
	xor.b32  	%r1157, %r299, 33686018;
	xor.b32  	%r1158, %r1156, %r299;
	and.b32  	%r297, %r1158, %r1157;
	// begin inline asm
	prmt.b32 %r297, %r297, 0, 0xba98;
	// end inline asm
	// begin inline asm
	prmt.b32 %r299, %r299, 0, 0xba98;
	// end inline asm
	xor.b32  	%r1159, %r299, 2139062143;
	not.b32 	%r1160, %r297;
	and.b32  	%r1161, %r1156, %r1160;
	and.b32  	%r1162, %r1159, %r297;
	or.b32  	%r317, %r1162, %r1161;
	shr.u32 	%r302, %r284, 6;
	// begin inline asm
	lop3.b32 %r305, %r302, 50529027, 0, 234;

	// end inline asm
	or.b32  	%r1163, %r305, -2139062144;
	and.b32  	%r1164, %r305, -2139062144;
	add.s32 	%r1165, %r1163, -33686018;
	xor.b32  	%r1166, %r1164, %r1165;
	xor.b32  	%r1167, %r1166, -2139062144;
	xor.b32  	%r1168, %r305, 33686018;
	xor.b32  	%r1169, %r1167, %r305;
	and.b32  	%r303, %r1169, %r1168;
	// begin inline asm
	prmt.b32 %r303, %r303, 0, 0xba98;
	// end inline asm
	// begin inline asm
	prmt.b32 %r305, %r305, 0, 0xba98;
	// end inline asm
	xor.b32  	%r1170, %r305, 2139062143;
	not.b32 	%r1171, %r303;
	and.b32  	%r1172, %r1167, %r1171;
	and.b32  	%r1173, %r1170, %r303;
	or.b32  	%r321, %r1173, %r1172;
	// begin inline asm
	dp4a.s32.s32 %r307, %r308, %r309, %r279;
	// end inline asm
	// begin inline asm
	dp4a.s32.s32 %r311, %r312, %r313, %r307;
	// end inline asm
	// begin inline asm
	dp4a.s32.s32 %r315, %r316, %r317, %r311;
	// end inline asm
	// begin inline asm
	dp4a.s32.s32 %r319, %r320, %r321, %r315;
	// end inline asm
	ld.global.nc.v4.u32 	{%r348, %r352, %r356, %r360}, [%rd9+1024];
	ld.global.nc.u32 	%r324, [%rd11+4096];
	// begin inline asm
	lop3.b32 %r327, %r324, 50529027, 0, 234;

	// end inline asm
	or.b32  	%r1174, %r327, -2139062144;
	and.b32  	%r1175, %r327, -2139062144;
	add.s32 	%r1176, %r1174, -33686018;
	xor.b32  	%r1177, %r1175, %r1176;
	xor.b32  	%r1178, %r1177, -2139062144;
	xor.b32  	%r1179, %r327, 33686018;
	xor.b32  	%r1180, %r1178, %r327;
	and.b32  	%r325, %r1180, %r1179;
	// begin inline asm
	prmt.b32 %r325, %r325, 0, 0xba98;
	// end inline asm
	// begin inline asm
	prmt.b32 %r327, %r327, 0, 0xba98;
	// end inline asm
	xor.b32  	%r1181, %r327, 2139062143;
	not.b32 	%r1182, %r325;
	and.b32  	%r1183, %r1178, %r1182;
	and.b32  	%r1184, %r1181, %r325;
	or.b32  	%r349, %r1184, %r1183;
	shr.u32 	%r330, %r324, 2;
	// begin inline asm
	lop3.b32 %r333, %r330, 50529027, 0, 234;

	// end inline asm
	or.b32  	%r1185, %r333, -2139062144;
	and.b32  	%r1186, %r333, -2139062144;
	add.s32 	%r1187, %r1185, -33686018;
	xor.b32  	%r1188, %r1186, %r1187;
	xor.b32  	%r1189, %r1188, -2139062144;
	xor.b32  	%r1190, %r333, 33686018;
	xor.b32  	%r1191, %r1189, %r333;
	and.b32  	%r331, %r1191, %r1190;
	// begin inline asm
	prmt.b32 %r331, %r331, 0, 0xba98;
	// end inline asm
	// begin inline asm
	prmt.b32 %r333, %r333, 0, 0xba98;
	// end inline asm
	xor.b32  	%r1192, %r333, 2139062143;
	not.b32 	%r1193, %r331;
	and.b32  	%r1194, %r1189, %r1193;
	and.b32  	%r1195, %r1192, %r331;
	or.b32  	%r353, %r1195, %r1194;
	shr.u32 	%r336, %r324, 4;
	// begin inline asm
	lop3.b32 %r339, %r336, 50529027, 0, 234;

	// end inline asm
	or.b32  	%r1196, %r339, -2139062144;
	and.b32  	%r1197, %r339, -2139062144;
	add.s32 	%r1198, %r1196, -33686018;
	xor.b32  	%r1199, %r1197, %r1198;
	xor.b32  	%r1200, %r1199, -2139062144;
	xor.b32  	%r1201, %r339, 33686018;
	xor.b32  	%r1202, %r1200, %r339;
	and.b32  	%r337, %r1202, %r1201;
	// begin inline asm
	prmt.b32 %r337, %r337, 0, 0xba98;
	// end inline asm
	// begin inline asm
	prmt.b32 %r339, %r339, 0, 0xba98;
	// end inline asm
	xor.b32  	%r1203, %r339, 2139062143;
	not.b32 	%r1204, %r337;
	and.b32  	%r1205, %r1200, %r1204;
	and.b32  	%r1206, %r1203, %r337;
	or.b32  	%r357, %r1206, %r1205;
	shr.u32 	%r342, %r324, 6;
	// begin inline asm
	lop3.b32 %r345, %r342, 50529027, 0, 234;

	// end inline asm
	or.b32  	%r1207, %r345, -2139062144;
	and.b32  	%r1208, %r345, -2139062144;
	add.s32 	%r1209, %r1207, -33686018;
	xor.b32  	%r1210, %r1208, %r1209;
	xor.b32  	%r1211, %r1210, -2139062144;
	xor.b32  	%r1212, %r345, 33686018;
	xor.b32  	%r1213, %r1211, %r345;
	and.b32  	%r343, %r1213, %r1212;
	// begin inline asm
	prmt.b32 %r343, %r343, 0, 0xba98;
	// end inline asm
	// begin inline asm
	prmt.b32 %r345, %r345, 0, 0xba98;
	// end inline asm
	xor.b32  	%r1214, %r345, 2139062143;
	not.b32 	%r1215, %r343;
	and.b32  	%r1216, %r1211, %r1215;
	and.b32  	%r1217, %r1214, %r343;
	or.b32  	%r361, %r1217, %r1216;
	// begin inline asm
	dp4a.s32.s32 %r347, %r348, %r349, %r319;
	// end inline asm
	// begin inline asm
	dp4a.s32.s32 %r351, %r352, %r353, %r347;
	// end inline asm
	// begin inline asm
	dp4a.s32.s32 %r355, %r356, %r357, %r351;
	// end inline asm
	// begin inline asm
	dp4a.s32.s32 %r359, %r360, %r361, %r355;
	// end inline asm
	ld.global.nc.v4.u32 	{%r388, %r392, %r396, %r400}, [%rd9+1152];
	ld.global.nc.u32 	%r364, [%rd11+4608];
	// begin inline asm
	lop3.b32 %r367, %r364, 50529027, 0, 234;

	// end inline asm
	or.b32  	%r1218, %r367, -2139062144;
	and.b32  	%r1219, %r367, -2139062144;
	add.s32 	%r1220, %r1218, -33686018;
	xor.b32  	%r1221, %r1219, %r1220;
	xor.b32  	%r1222, %r1221, -2139062144;
	xor.b32  	%r1223, %r367, 33686018;
	xor.b32  	%r1224, %r1222, %r367;
	and.b32  	%r365, %r1224, %r1223;
	// begin inline asm
	prmt.b32 %r365, %r365, 0, 0xba98;
	// end inline asm
	// begin inline asm
	prmt.b32 %r367, %r367, 0, 0xba98;
	// end inline asm
	xor.b32  	%r1225, %r367, 2139062143;
	not.b32 	%r1226, %r365;
	and.b32  	%r1227, %r1222, %r1226;
	and.b32  	%r1228, %r1225, %r365;
	or.b32  	%r389, %r1228, %r1227;
	shr.u32 	%r370, %r364, 2;
	// begin inline asm
	lop3.b32 %r373, %r370, 50529027, 0, 234;

	// end inline asm
	or.b32  	%r1229, %r373, -2139062144;
	and.b32  	%r1230, %r373, -2139062144;
	add.s32 	%r1231, %r1229, -33686018;
	xor.b32  	%r1232, %r1230, %r1231;
	xor.b32  	%r1233, %r1232, -2139062144;
	xor.b32  	%r1234, %r373, 33686018;
	xor.b32  	%r1235, %r1233, %r373;
	and.b32  	%r371, %r1235, %r1234;
	// begin inline asm
	prmt.b32 %r371, %r371, 0, 0xba98;
	// end inline asm
	// begin inline asm
	prmt.b32 %r373, %r373, 0, 0xba98;
	// end inline asm
	xor.b32  	%r1236, %r373, 2139062143;
	not.b32 	%r1237, %r371;
	and.b32  	%r1238, %r1233, %r1237;
	and.b32  	%r1239, %r1236, %r371;
	or.b32  	%r393, %r1239, %r1238;
	shr.u32 	%r376, %r364, 4;
	// begin inline asm
	lop3.b32 %r379, %r376, 50529027, 0, 234;

	// end inline asm
	or.b32  	%r1240, %r379, -2139062144;
	and.b32  	%r1241, %r379, -2139062144;
	add.s32 	%r1242, %r1240, -33686018;
	xor.b32  	%r1243, %r1241, %r1242;
	xor.b32  	%r1244, %r1243, -2139062144;
	xor.b32  	%r1245, %r379, 33686018;
	xor.b32  	%r1246, %r1244, %r379;
	and.b32  	%r377, %r1246, %r1245;
	// begin inline asm
	prmt.b32 %r377, %r377, 0, 0xba98;
	// end inline asm
	// begin inline asm
	prmt.b32 %r379, %r379, 0, 0xba98;
	// end inline asm
	xor.b32  	%r1247, %r379, 2139062143;
	not.b32 	%r1248, %r377;
	and.b32  	%r1249, %r1244, %r1248;
	and.b32  	%r1250, %r1247, %r377;
	or.b32  	%r397, %r1250, %r1249;
	shr.u32 	%r382, %r364, 6;
	// begin inline asm
	lop3.b32 %r385, %r382, 50529027, 0, 234;

	// end inline asm
	or.b32  	%r1251, %r385, -2139062144;
	and.b32  	%r1252, %r385, -2139062144;
	add.s32 	%r1253, %r1251, -33686018;
	xor.b32  	%r1254, %r1252, %r1253;
	xor.b32  	%r1255, %r1254, -2139062144;
	xor.b32  	%r1256, %r385, 33686018;
	xor.b32  	%r1257, %r1255, %r385;
	and.b32  	%r383, %r1257, %r1256;
	// begin inline asm
	prmt.b32 %r383, %r383, 0, 0xba98;
	// end inline asm
	// begin inline asm
	prmt.b32 %r385, %r385, 0, 0xba98;
	// end inline asm
	xor.b32  	%r1258, %r385, 2139062143;
	not.b32 	%r1259, %r383;
	and.b32  	%r1260, %r1255, %r1259;
	and.b32  	%r1261, %r1258, %r383;
	or.b32  	%r401, %r1261, %r1260;
	// begin inline asm
	dp4a.s32.s32 %r387, %r388, %r389, %r359;
	// end inline asm
	// begin inline asm
	dp4a.s32.s32 %r391, %r392, %r393, %r387;
	// end inline asm
	// begin inline asm
	dp4a.s32.s32 %r395, %r396, %r397, %r391;
	// end inline asm
	// begin inline asm
	dp4a.s32.s32 %r399, %r400, %r401, %r395;
	// end inline asm
	ld.global.nc.v4.u32 	{%r428, %r432, %r436, %r440}, [%rd9+1280];
	ld.global.nc.u32 	%r404, [%rd11+5120];
	// begin inline asm
	lop3.b32 %r407, %r404, 50529027, 0, 234;

	// end inline asm
	or.b32  	%r1262, %r407, -2139062144;
	and.b32  	%r1263, %r407, -2139062144;
	add.s32 	%r1264, %r1262, -33686018;
	xor.b32  	%r1265, %r1263, %r1264;
	xor.b32  	%r1266, %r1265, -2139062144;
	xor.b32  	%r1267, %r407, 33686018;
	xor.b32  	%r1268, %r1266, %r407;
	and.b32  	%r405, %r1268, %r1267;
	// begin inline asm
	prmt.b32 %r405, %r405, 0, 0xba98;
	// end inline asm
	// begin inline asm
	prmt.b32 %r407, %r407, 0, 0xba98;
	// end inline asm
	xor.b32  	%r1269, %r407, 2139062143;
	not.b32 	%r1270, %r405;
	and.b32  	%r1271, %r1266, %r1270;
	and.b32  	%r1272, %r1269, %r405;
	or.b32  	%r429, %r1272, %r1271;
	shr.u32 	%r410, %r404, 2;
	// begin inline asm
	lop3.b32 %r413, %r410, 50529027, 0, 234;

	// end inline asm
	or.b32  	%r1273, %r413, -2139062144;
	and.b32  	%r1274, %r413, -2139062144;
	add.s32 	%r1275, %r1273, -33686018;
	xor.b32  	%r1276, %r1274, %r1275;
	xor.b32  	%r1277, %r1276, -2139062144;
	xor.b32  	%r1278, %r413, 33686018;
	xor.b32  	%r1279, %r1277, %r413;
	and.b32  	%r411, %r1279, %r1278;
	// begin inline asm
	prmt.b32 %r411, %r411, 0, 0xba98;
	// end inline asm
	// begin inline asm
	prmt.b32 %r413, %r413, 0, 0xba98;
	// end inline asm
	xor.b32  	%r1280, %r413, 2139062143;
	not.b32 	%r1281, %r411;
	and.b32  	%r1282, %r1277, %r1281;
	and.b32  	%r1283, %r1280, %r411;
	or.b32  	%r433, %r1283, %r1282;
	shr.u32 	%r416, %r404, 4;
	// begin inline asm
	lop3.b32 %r419, %r416, 50529027, 0, 234;

	// end inline asm
	or.b32  	%r1284, %r419, -2139062144;
	and.b32  	%r1285, %r419, -2139062144;
	add.s32 	%r1286, %r1284, -33686018;
	xor.b32  	%r1287, %r1285, %r1286;
	xor.b32  	%r1288, %r1287, -2139062144;
	xor.b32  	%r1289, %r419, 33686018;
	xor.b32  	%r1290, %r1288, %r419;
	and.b32  	%r417, %r1290, %r1289;
	// begin inline asm
	prmt.b32 %r417, %r417, 0, 0xba98;
	// end inline asm
	// begin inline asm
	prmt.b32 %r419, %r419, 0, 0xba98;
	// end inline asm
	xor.b32  	%r1291, %r419, 2139062143;
	not.b32 	%r1292, %r417;
	and.b32  	%r1293, %r1288, %r1292;
	and.b32  	%r1294, %r1291, %r417;
	or.b32  	%r437, %r1294, %r1293;
	shr.u32 	%r422, %r404, 6;
	// begin inline asm
	lop3.b32 %r425, %r422, 50529027, 0, 234;

	// end inline asm
	or.b32  	%r1295, %r425, -2139062144;
	and.b32  	%r1296, %r425, -2139062144;
	add.s32 	%r1297, %r1295, -33686018;
	xor.b32  	%r1298, %r1296, %r1297;
	xor.b32  	%r1299, %r1298, -2139062144;
	xor.b32  	%r1300, %r425, 33686018;
	xor.b32  	%r1301, %r1299, %r425;
	and.b32  	%r423, %r1301, %r1300;
	// begin inline asm
	prmt.b32 %r423, %r423, 0, 0xba98;
	// end inline asm
	// begin inline asm
	prmt.b32 %r425, %r425, 0, 0xba98;
	// end inline asm
	xor.b32  	%r1302, %r425, 2139062143;
	not.b32 	%r1303, %r423;
	and.b32  	%r1304, %r1299, %r1303;
	and.b32  	%r1305, %r1302, %r423;
	or.b32  	%r441, %r1305, %r1304;
	// begin inline asm
	dp4a.s32.s32 %r427, %r428, %r429, %r399;
	// end inline asm
	// begin inline asm
	dp4a.s32.s32 %r431, %r432, %r433, %r427;
	// end inline asm
	// begin inline asm
	dp4a.s32.s32 %r435, %r436, %r437, %r431;
	// end inline asm
	// begin inline asm
	dp4a.s32.s32 %r439, %r440, %r441, %r435;
	// end inline asm
	ld.global.nc.v4.u32 	{%r468, %r472, %r476, %r480}, [%rd9+1408];
	ld.global.nc.u32 	%r444, [%rd11+5632];
	// begin inline asm
	lop3.b32 %r447, %r444, 50529027, 0, 234;

	// end inline asm
	or.b32  	%r1306, %r447, -2139062144;
	and.b32  	%r1307, %r447, -2139062144;
	add.s32 	%r1308, %r1306, -33686018;
	xor.b32  	%r1309, %r1307, %r1308;
	xor.b32  	%r1310, %r1309, -2139062144;
	xor.b32  	%r1311, %r447, 33686018;
	xor.b32  	%r1312, %r1310, %r447;
	and.b32  	%r445, %r1312, %r1311;
	// begin inline asm
	prmt.b32 %r445, %r445, 0, 0xba98;
	// end inline asm
	// begin inline asm
	prmt.b32 %r447, %r447, 0, 0xba98;
	// end inline asm
	xor.b32  	%r1313, %r447, 2139062143;
	not.b32 	%r1314, %r445;
	and.b32  	%r1315, %r1310, %r1314;
	and.b32  	%r1316, %r1313, %r445;
	or.b32  	%r469, %r1316, %r1315;
	shr.u32 	%r450, %r444, 2;
	// begin inline asm
	lop3.b32 %r453, %r450, 50529027, 0, 234;

	// end inline asm
	or.b32  	%r1317, %r453, -2139062144;
	and.b32  	%r1318, %r453, -2139062144;
	add.s32 	%r1319, %r1317, -33686018;
	xor.b32  	%r1320, %r1318, %r1319;
	xor.b32  	%r1321, %r1320, -2139062144;
	xor.b32  	%r1322, %r453, 33686018;
	xor.b32  	%r1323, %r1321, %r453;
	and.b32  	%r451, %r1323, %r1322;
	// begin inline asm
	prmt.b32 %r451, %r451, 0, 0xba98;
	// end inline asm
	// begin inline asm
	prmt.b32 %r453, %r453, 0, 0xba98;
	// end inline asm
	xor.b32  	%r1324, %r453, 2139062143;
	not.b32 	%r1325, %r451;
	and.b32  	%r1326, %r1321, %r1325;
	and.b32  	%r1327, %r1324, %r451;
	or.b32  	%r473, %r1327, %r1326;
	shr.u32 	%r456, %r444, 4;
	// begin inline asm
	lop3.b32 %r459, %r456, 50529027, 0, 234;

	// end inline asm
	or.b32  	%r1328, %r459, -2139062144;
	and.b32  	%r1329, %r459, -2139062144;
	add.s32 	%r1330, %r1328, -33686018;
	xor.b32  	%r1331, %r1329, %r1330;
	xor.b32  	%r1332, %r1331, -2139062144;
	xor.b32  	%r1333, %r459, 33686018;
	xor.b32  	%r1334, %r1332, %r459;
	and.b32  	%r457, %r1334, %r1333;
	// begin inline asm
	prmt.b32 %r457, %r457, 0, 0xba98;
	// end inline asm
	// begin inline asm
	prmt.b32 %r459, %r459, 0, 0xba98;
	// end inline asm
	xor.b32  	%r1335, %r459, 2139062143;
	not.b32 	%r1336, %r457;
	and.b32  	%r1337, %r1332, %r1336;
	and.b32  	%r1338, %r1335, %r457;
	or.b32  	%r477, %r1338, %r1337;
	shr.u32 	%r462, %r444, 6;
	// begin inline asm
	lop3.b32 %r465, %r462, 50529027, 0, 234;

	// end inline asm
	or.b32  	%r1339, %r465, -2139062144;
	and.b32  	%r1340, %r465, -2139062144;
	add.s32 	%r1341, %r1339, -33686018;
	xor.b32  	%r1342, %r1340, %r1341;
	xor.b32  	%r1343, %r1342, -2139062144;
	xor.b32  	%r1344, %r465, 33686018;
	xor.b32  	%r1345, %r1343, %r465;
	and.b32  	%r463, %r1345, %r1344;
	// begin inline asm
	prmt.b32 %r463, %r463, 0, 0xba98;
	// end inline asm
	// begin inline asm
	prmt.b32 %r465, %r465, 0, 0xba98;
	// end inline asm
	xor.b32  	%r1346, %r465, 2139062143;
	not.b32 	%r1347, %r463;
	and.b32  	%r1348, %r1343, %r1347;
	and.b32  	%r1349, %r1346, %r463;
	or.b32  	%r481, %r1349, %r1348;
	// begin inline asm
	dp4a.s32.s32 %r467, %r468, %r469, %r439;
	// end inline asm
	// begin inline asm
	dp4a.s32.s32 %r471, %r472, %r473, %r467;
	// end inline asm
	// begin inline asm
	dp4a.s32.s32 %r475, %r476, %r477, %r471;
	// end inline asm
	// begin inline asm
	dp4a.s32.s32 %r479, %r480, %r481, %r475;
	// end inline asm
	ld.global.nc.v4.u32 	{%r508, %r512, %r516, %r520}, [%rd9+1536];
	ld.global.nc.u32 	%r484, [%rd11+6144];
	// begin inline asm
	lop3.b32 %r487, %r484, 50529027, 0, 234;

	// end inline asm
	or.b32  	%r1350, %r487, -2139062144;
	and.b32  	%r1351, %r487, -2139062144;
	add.s32 	%r1352, %r1350, -33686018;
	xor.b32  	%r1353, %r1351, %r1352;
	xor.b32  	%r1354, %r1353, -2139062144;
	xor.b32  	%r1355, %r487, 33686018;
	xor.b32  	%r1356, %r1354, %r487;
	and.b32  	%r485, %r1356, %r1355;
	// begin inline asm
	prmt.b32 %r485, %r485, 0, 0xba98;
	// end inline asm
	// begin inline asm
	prmt.b32 %r487, %r487, 0, 0xba98;
	// end inline asm
	xor.b32  	%r1357, %r487, 2139062143;
	not.b32 	%r1358, %r485;
	and.b32  	%r1359, %r1354, %r1358;
	and.b32  	%r1360, %r1357, %r485;
	or.b32  	%r509, %r1360, %r1359;
	shr.u32 	%r490, %r484, 2;
	// begin inline asm
	lop3.b32 %r493, %r490, 50529027, 0, 234;

	// end inline asm
	or.b32  	%r1361, %r493, -2139062144;
	and.b32  	%r1362, %r493, -2139062144;
	add.s32 	%r1363, %r1361, -33686018;
	xor.b32  	%r1364, %r1362, %r1363;
	xor.b32  	%r1365, %r1364, -2139062144;
	xor.b32  	%r1366, %r493, 33686018;
	xor.b32  	%r1367, %r1365, %r493;
	and.b32  	%r491, %r1367, %r1366;
	// begin inline asm
	prmt.b32 %r491, %r491, 0, 0xba98;
	// end inline asm
	// begin inline asm
	prmt.b32 %r493, %r493, 0, 0xba98;
	// end inline asm
	xor.b32  	%r1368, %r493, 2139062143;
	not.b32 	%r1369, %r491;
	and.b32  	%r1370, %r1365, %r1369;
	and.b32  	%r1371, %r1368, %r491;
	or.b32  	%r513, %r1371, %r1370;
	shr.u32 	%r496, %r484, 4;
	// begin inline asm
	lop3.b32 %r499, %r496, 50529027, 0, 234;

	// end inline asm
	or.b32  	%r1372, %r499, -2139062144;
	and.b32  	%r1373, %r499, -2139062144;
	add.s32 	%r1374, %r1372, -33686018;
	xor.b32  	%r1375, %r1373, %r1374;
	xor.b32  	%r1376, %r1375, -2139062144;
	xor.b32  	%r1377, %r499, 33686018;
	xor.b32  	%r1378, %r1376, %r499;
	and.b32  	%r497, %r1378, %r1377;
	// begin inline asm
	prmt.b32 %r497, %r497, 0, 0xba98;
	// end inline asm
	// begin inline asm
	prmt.b32 %r499, %r499, 0, 0xba98;
	// end inline asm
	xor.b32  	%r1379, %r499, 2139062143;
	not.b32 	%r1380, %r497;
	and.b32  	%r1381, %r1376, %r1380;
	and.b32  	%r1382, %r1379, %r497;
	or.b32  	%r517, %r1382, %r1381;
	shr.u32 	%r502, %r484, 6;
	// begin inline asm
	lop3.b32 %r505, %r502, 50529027, 0, 234;

	// end inline asm
	or.b32  	%r1383, %r505, -2139062144;
	and.b32  	%r1384, %r505, -2139062144;
	add.s32 	%r1385, %r1383, -33686018;
	xor.b32  	%r1386, %r1384, %r1385;
	xor.b32  	%r1387, %r1386, -2139062144;
	xor.b32  	%r1388, %r505, 33686018;
	xor.b32  	%r1389, %r1387, %r505;
	and.b32  	%r503, %r1389, %r1388;
	// begin inline asm
	prmt.b32 %r503, %r503, 0, 0xba98;
	// end inline asm
	// begin inline asm
	prmt.b32 %r505, %r505, 0, 0xba98;
	// end inline asm
	xor.b32  	%r1390, %r505, 2139062143;
	not.b32 	%r1391, %r503;
	and.b32  	%r1392, %r1387, %r1391;
	and.b32  	%r1393, %r1390, %r503;
	or.b32  	%r521, %r1393, %r1392;
	// begin inline asm
	dp4a.s32.s32 %r507, %r508, %r509, %r479;
	// end inline asm
	// begin inline asm
	dp4a.s32.s32 %r511, %r512, %r513, %r507;
	// end inline asm
	// begin inline asm
	dp4a.s32.s32 %r515, %r516, %r517, %r511;
	// end inline asm
	// begin inline asm
	dp4a.s32.s32 %r519, %r520, %r521, %r515;
	// end inline asm
	ld.global.nc.v4.u32 	{%r548, %r552, %r556, %r560}, [%rd9+1664];
	ld.global.nc.u32 	%r524, [%rd11+6656];
	// begin inline asm
	lop3.b32 %r527, %r524, 50529027, 0, 234;

	// end inline asm
	or.b32  	%r1394, %r527, -2139062144;
	and.b32  	%r1395, %r527, -2139062144;
	add.s32 	%r1396, %r1394, -33686018;
	xor.b32  	%r1397, %r1395, %r1396;
	xor.b32  	%r1398, %r1397, -2139062144;
	xor.b32  	%r1399, %r527, 33686018;
	xor.b32  	%r1400, %r1398, %r527;
	and.b32  	%r525, %r1400, %r1399;
	// begin inline asm
	prmt.b32 %r525, %r525, 0, 0xba98;
	// end inline asm
	// begin inline asm
	prmt.b32 %r527, %r527, 0, 0xba98;
	// end inline asm
	xor.b32  	%r1401, %r527, 2139062143;
	not.b32 	%r1402, %r525;
	and.b32  	%r1403, %r1398, %r1402;
	and.b32  	%r1404, %r1401, %r525;
	or.b32  	%r549, %r1404, %r1403;
	shr.u32 	%r530, %r524, 2;
	// begin inline asm
	lop3.b32 %r533, %r530, 50529027, 0, 234;

	// end inline asm
	or.b32  	%r1405, %r533, -2139062144;
	and.b32  	%r1406, %r533, -2139062144;
	add.s32 	%r1407, %r1405, -33686018;
	xor.b32  	%r1408, %r1406, %r1407;
	xor.b32  	%r1409, %r1408, -2139062144;
	xor.b32  	%r1410, %r533, 33686018;
	xor.b32  	%r1411, %r1409, %r533;
	and.b32  	%r531, %r1411, %r1410;
	// begin inline asm
	prmt.b32 %r531, %r531, 0, 0xba98;
	// end inline asm
	// begin inline asm
	prmt.b32 %r533, %r533, 0, 0xba98;
	// end inline asm
	xor.b32  	%r1412, %r533, 2139062143;
	not.b32 	%r1413, %r531;
	and.b32  	%r1414, %r1409, %r1413;
	and.b32  	%r1415, %r1412, %r531;
	or.b32  	%r553, %r1415, %r1414;
	shr.u32 	%r536, %r524, 4;
	// begin inline asm
	lop3.b32 %r539, %r536, 50529027, 0, 234;

	// end inline asm
	or.b32  	%r1416, %r539, -2139062144;
	and.b32  	%r1417, %r539, -2139062144;
	add.s32 	%r1418, %r1416, -33686018;
	xor.b32  	%r1419, %r1417, %r1418;
	xor.b32  	%r1420, %r1419, -2139062144;
	xor.b32  	%r1421, %r539, 33686018;
	xor.b32  	%r1422, %r1420, %r539;
	and.b32  	%r537, %r1422, %r1421;
	// begin inline asm
	prmt.b32 %r537, %r537, 0, 0xba98;
	// end inline asm
	// begin inline asm
	prmt.b32 %r539, %r539, 0, 0xba98;
	// end inline asm
	xor.b32  	%r1423, %r539, 2139062143;
	not.b32 	%r1424, %r537;
	and.b32  	%r1425, %r1420, %r1424;
	and.b32  	%r1426, %r1423, %r537;
	or.b32  	%r557, %r1426, %r1425;
	shr.u32 	%r542, %r524, 6;
	// begin inline asm
	lop3.b32 %r545, %r542, 50529027, 0, 234;

	// end inline asm
	or.b32  	%r1427, %r545, -2139062144;
	and.b32  	%r1428, %r545, -2139062144;
	add.s32 	%r1429, %r1427, -33686018;
	xor.b32  	%r1430, %r1428, %r1429;
	xor.b32  	%r1431, %r1430, -2139062144;
	xor.b32  	%r1432, %r545, 33686018;
	xor.b32  	%r1433, %r1431, %r545;
	and.b32  	%r543, %r1433, %r1432;
	// begin inline asm
	prmt.b32 %r543, %r543, 0, 0xba98;
	// end inline asm
	// begin inline asm
	prmt.b32 %r545, %r545, 0, 0xba98;
	// end inline asm
	xor.b32  	%r1434, %r545, 2139062143;
	not.b32 	%r1435, %r543;
	and.b32  	%r1436, %r1431, %r1435;
	and.b32  	%r1437, %r1434, %r543;
	or.b32  	%r561, %r1437, %r1436;
	// begin inline asm
	dp4a.s32.s32 %r547, %r548, %r549, %r519;
	// end inline asm
	// begin inline asm
	dp4a.s32.s32 %r551, %r552, %r553, %r547;
	// end inline asm
	// begin inline asm
	dp4a.s32.s32 %r555, %r556, %r557, %r551;
	// end inline asm
	// begin inline asm
	dp4a.s32.s32 %r559, %r560, %r561, %r555;
	// end inline asm
	ld.global.nc.v4.u32 	{%r588, %r592, %r596, %r600}, [%rd9+1792];
	ld.global.nc.u32 	%r564, [%rd11+7168];
	// begin inline asm
	lop3.b32 %r567, %r564, 50529027, 0, 234;

	// end inline asm
	or.b32  	%r1438, %r567, -2139062144;
	and.b32  	%r1439, %r567, -2139062144;
	add.s32 	%r1440, %r1438, -33686018;
	xor.b32  	%r1441, %r1439, %r1440;
	xor.b32  	%r1442, %r1441, -2139062144;
	xor.b32  	%r1443, %r567, 33686018;
	xor.b32  	%r1444, %r1442, %r567;
	and.b32  	%r565, %r1444, %r1443;
	// begin inline asm
	prmt.b32 %r565, %r565, 0, 0xba98;
	// end inline asm
	// begin inline asm
	prmt.b32 %r567, %r567, 0, 0xba98;
	// end inline asm
	xor.b32  	%r1445, %r567, 2139062143;
	not.b32 	%r1446, %r565;
	and.b32  	%r1447, %r1442, %r1446;
	and.b32  	%r1448, %r1445, %r565;
	or.b32  	%r589, %r1448, %r1447;
	shr.u32 	%r570, %r564, 2;
	// begin inline asm
	lop3.b32 %r573, %r570, 50529027, 0, 234;

	// end inline asm
	or.b32  	%r1449, %r573, -2139062144;
	and.b32  	%r1450, %r573, -2139062144;
	add.s32 	%r1451, %r1449, -33686018;
	xor.b32  	%r1452, %r1450, %r1451;
	xor.b32  	%r1453, %r1452, -2139062144;
	xor.b32  	%r1454, %r573, 33686018;
	xor.b32  	%r1455, %r1453, %r573;
	and.b32  	%r571, %r1455, %r1454;
	// begin inline asm
	prmt.b32 %r571, %r571, 0, 0xba98;
	// end inline asm
	// begin inline asm
	prmt.b32 %r573, %r573, 0, 0xba98;
	// end inline asm
	xor.b32  	%r1456, %r573, 2139062143;
	not.b32 	%r1457, %r571;
	and.b32  	%r1458, %r1453, %r1457;
	and.b32  	%r1459, %r1456, %r571;
	or.b32  	%r593, %r1459, %r1458;
	shr.u32 	%r576, %r564, 4;
	// begin inline asm
	lop3.b32 %r579, %r576, 50529027, 0, 234;

	// end inline asm
	or.b32  	%r1460, %r579, -2139062144;
	and.b32  	%r1461, %r579, -2139062144;
	add.s32 	%r1462, %r1460, -33686018;
	xor.b32  	%r1463, %r1461, %r1462;
	xor.b32  	%r1464, %r1463, -2139062144;
	xor.b32  	%r1465, %r579, 33686018;
	xor.b32  	%r1466, %r1464, %r579;
	and.b32  	%r577, %r1466, %r1465;
	// begin inline asm
	prmt.b32 %r577, %r577, 0, 0xba98;
	// end inline asm
	// begin inline asm
	prmt.b32 %r579, %r579, 0, 0xba98;
	// end inline asm
	xor.b32  	%r1467, %r579, 2139062143;
	not.b32 	%r1468, %r577;
	and.b32  	%r1469, %r1464, %r1468;
	and.b32  	%r1470, %r1467, %r577;
	or.b32  	%r597, %r1470, %r1469;
	shr.u32 	%r582, %r564, 6;
	// begin inline asm
	lop3.b32 %r585, %r582, 50529027, 0, 234;

	// end inline asm
	or.b32  	%r1471, %r585, -2139062144;
	and.b32  	%r1472, %r585, -2139062144;
	add.s32 	%r1473, %r1471, -33686018;
	xor.b32  	%r1474, %r1472, %r1473;
	xor.b32  	%r1475, %r1474, -2139062144;
	xor.b32  	%r1476, %r585, 33686018;
	xor.b32  	%r1477, %r1475, %r585;
	and.b32  	%r583, %r1477, %r1476;
	// begin inline asm
	prmt.b32 %r583, %r583, 0, 0xba98;
	// end inline asm
	// begin inline asm
	prmt.b32 %r585, %r585, 0, 0xba98;
	// end inline asm
	xor.b32  	%r1478, %r585, 2139062143;
	not.b32 	%r1479, %r583;
	and.b32  	%r1480, %r1475, %r1479;
	and.b32  	%r1481, %r1478, %r583;
	or.b32  	%r601, %r1481, %r1480;
	// begin inline asm
	dp4a.s32.s32 %r587, %r588, %r589, %r559;
	// end inline asm
	// begin inline asm
	dp4a.s32.s32 %r591, %r592, %r593, %r587;
	// end inline asm
	// begin inline asm
	dp4a.s32.s32 %r595, %r596, %r597, %r591;
	// end inline asm
	// begin inline asm
	dp4a.s32.s32 %r599, %r600, %r601, %r595;
	// end inline asm
	ld.global.nc.v4.u32 	{%r628, %r632, %r636, %r640}, [%rd9+1920];
	ld.global.nc.u32 	%r604, [%rd11+7680];
	// begin inline asm
	lop3.b32 %r607, %r604, 50529027, 0, 234;

	// end inline asm
	or.b32  	%r1482, %r607, -2139062144;
	and.b32  	%r1483, %r607, -2139062144;
	add.s32 	%r1484, %r1482, -33686018;
	xor.b32  	%r1485, %r1483, %r1484;
	xor.b32  	%r1486, %r1485, -2139062144;
	xor.b32  	%r1487, %r607, 33686018;
	xor.b32  	%r1488, %r1486, %r607;
	and.b32  	%r605, %r1488, %r1487;
	// begin inline asm
	prmt.b32 %r605, %r605, 0, 0xba98;
	// end inline asm
	// begin inline asm
	prmt.b32 %r607, %r607, 0, 0xba98;
	// end inline asm
	xor.b32  	%r1489, %r607, 2139062143;
	not.b32 	%r1490, %r605;
	and.b32  	%r1491, %r1486, %r1490;
	and.b32  	%r1492, %r1489, %r605;
	or.b32  	%r629, %r1492, %r1491;
	shr.u32 	%r610, %r604, 2;
	// begin inline asm
	lop3.b32 %r613, %r610, 50529027, 0, 234;

	// end inline asm
	or.b32  	%r1493, %r613, -2139062144;
	and.b32  	%r1494, %r613, -2139062144;
	add.s32 	%r1495, %r1493, -33686018;
	xor.b32  	%r1496, %r1494, %r1495;
	xor.b32  	%r1497, %r1496, -2139062144;
	xor.b32  	%r1498, %r613, 33686018;
	xor.b32  	%r1499, %r1497, %r613;
	and.b32  	%r611, %r1499, %r1498;
	// begin inline asm
	prmt.b32 %r611, %r611, 0, 0xba98;
	// end inline asm
	// begin inline asm
	prmt.b32 %r613, %r613, 0, 0xba98;
	// end inline asm
	xor.b32  	%r1500, %r613, 2139062143;
	not.b32 	%r1501, %r611;
	and.b32  	%r1502, %r1497, %r1501;
	and.b32  	%r1503, %r1500, %r611;
	or.b32  	%r633, %r1503, %r1502;
	shr.u32 	%r616, %r604, 4;
	// begin inline asm
	lop3.b32 %r619, %r616, 50529027, 0, 234;

	// end inline asm
	or.b32  	%r1504, %r619, -2139062144;
	and.b32  	%r1505, %r619, -2139062144;
	add.s32 	%r1506, %r1504, -33686018;
	xor.b32  	%r1507, %r1505, %r1506;
	xor.b32  	%r1508, %r1507, -2139062144;
	xor.b32  	%r1509, %r619, 33686018;
	xor.b32  	%r1510, %r1508, %r619;
	and.b32  	%r617, %r1510, %r1509;
	// begin inline asm
	prmt.b32 %r617, %r617, 0, 0xba98;
	// end inline asm
	// begin inline asm
	prmt.b32 %r619, %r619, 0, 0xba98;
	// end inline asm
	xor.b32  	%r1511, %r619, 2139062143;
	not.b32 	%r1512, %r617;
	and.b32  	%r1513, %r1508, %r1512;
	and.b32  	%r1514, %r1511, %r617;
	or.b32  	%r637, %r1514, %r1513;
	shr.u32 	%r622, %r604, 6;
	// begin inline asm
	lop3.b32 %r625, %r622, 50529027, 0, 234;

	// end inline asm
	or.b32  	%r1515, %r625, -2139062144;
	and.b32  	%r1516, %r625, -2139062144;
	add.s32 	%r1517, %r1515, -33686018;
	xor.b32  	%r1518, %r1516, %r1517;
	xor.b32  	%r1519, %r1518, -2139062144;
	xor.b32  	%r1520, %r625, 33686018;
	xor.b32  	%r1521, %r1519, %r625;
	and.b32  	%r623, %r1521, %r1520;
	// begin inline asm
	prmt.b32 %r623, %r623, 0, 0xba98;
	// end inline asm
	// begin inline asm
	prmt.b32 %r625, %r625, 0, 0xba98;
	// end inline asm
	xor.b32  	%r1522, %r625, 2139062143;
	not.b32 	%r1523, %r623;
	and.b32  	%r1524, %r1519, %r1523;
	and.b32  	%r1525, %r1522, %r623;
	or.b32  	%r641, %r1525, %r1524;
	// begin inline asm
	dp4a.s32.s32 %r627, %r628, %r629, %r599;
	// end inline asm
	// begin inline asm
	dp4a.s32.s32 %r631, %r632, %r633, %r627;
	// end inline asm
	// begin inline asm
	dp4a.s32.s32 %r635, %r636, %r637, %r631;
	// end inline asm
	// begin inline asm
	dp4a.s32.s32 %r639, %r640, %r641, %r635;
	// end inline asm
	ld.global.nc.v4.u32 	{%r668, %r672, %r676, %r680}, [%rd9+2048];
	ld.global.nc.u32 	%r644, [%rd11+8192];
	// begin inline asm
	lop3.b32 %r647, %r644, 50529027, 0, 234;

	// end inline asm
	or.b32  	%r1526, %r647, -2139062144;
	and.b32  	%r1527, %r647, -2139062144;
	add.s32 	%r1528, %r1526, -33686018;
	xor.b32  	%r1529, %r1527, %r1528;
	xor.b32  	%r1530, %r1529, -2139062144;
	xor.b32  	%r1531, %r647, 33686018;
	xor.b32  	%r1532, %r1530, %r647;
	and.b32  	%r645, %r1532, %r1531;
	// begin inline asm
	prmt.b32 %r645, %r645, 0, 0xba98;
	// end inline asm
	// begin inline asm
	prmt.b32 %r647, %r647, 0, 0xba98;
	// end inline asm
	xor.b32  	%r1533, %r647, 2139062143;
	not.b32 	%r1534, %r645;
	and.b32  	%r1535, %r1530, %r1534;
	and.b32  	%r1536, %r1533, %r645;
	or.b32  	%r669, %r1536, %r1535;
	shr.u32 	%r650, %r644, 2;
	// begin inline asm
	lop3.b32 %r653, %r650, 50529027, 0, 234;

	// end inline asm
	or.b32  	%r1537, %r653, -2139062144;
	and.b32  	%r1538, %r653, -2139062144;
	add.s32 	%r1539, %r1537, -33686018;
	xor.b32  	%r1540, %r1538, %r1539;
	xor.b32  	%r1541, %r1540, -2139062144;
	xor.b32  	%r1542, %r653, 33686018;
	xor.b32  	%r1543, %r1541, %r653;
	and.b32  	%r651, %r1543, %r1542;
	// begin inline asm
	prmt.b32 %r651, %r651, 0, 0xba98;
	// end inline asm
	// begin inline asm
	prmt.b32 %r653, %r653, 0, 0xba98;
	// end inline asm
	xor.b32  	%r1544, %r653, 2139062143;
	not.b32 	%r1545, %r651;
	and.b32  	%r1546, %r1541, %r1545;
	and.b32  	%r1547, %r1544, %r651;
	or.b32  	%r673, %r1547, %r1546;
	shr.u32 	%r656, %r644, 4;
	// begin inline asm
	lop3.b32 %r659, %r656, 50529027, 0, 234;

	// end inline asm
	or.b32  	%r1548, %r659, -2139062144;
	and.b32  	%r1549, %r659, -2139062144;
	add.s32 	%r1550, %r1548, -33686018;
	xor.b32  	%r1551, %r1549, %r1550;
	xor.b32  	%r1552, %r1551, -2139062144;
	xor.b32  	%r1553, %r659, 33686018;
	xor.b32  	%r1554, %r1552, %r659;
	and.b32  	%r657, %r1554, %r1553;
	// begin inline asm
	prmt.b32 %r657, %r657, 0, 0xba98;
	// end inline asm
	// begin inline asm
	prmt.b32 %r659, %r659, 0, 0xba98;
	// end inline asm
	xor.b32  	%r1555, %r659, 2139062143;
	not.b32 	%r1556, %r657;
	and.b32  	%r1557, %r1552, %r1556;
	and.b32  	%r1558, %r1555, %r657;
	or.b32  	%r677, %r1558, %r1557;
	shr.u32 	%r662, %r644, 6;
	// begin inline asm
	lop3.b32 %r665, %r662, 50529027, 0, 234;

	// end inline asm
	or.b32  	%r1559, %r665, -2139062144;
	and.b32  	%r1560, %r665, -2139062144;
	add.s32 	%r1561, %r1559, -33686018;
	xor.b32  	%r1562, %r1560, %r1561;
	xor.b32  	%r1563, %r1562, -2139062144;
	xor.b32  	%r1564, %r665, 33686018;
	xor.b32  	%r1565, %r1563, %r665;
	and.b32  	%r663, %r1565, %r1564;
	// begin inline asm
	prmt.b32 %r663, %r663, 0, 0xba98;
	// end inline asm
	// begin inline asm
	prmt.b32 %r665, %r665, 0, 0xba98;
	// end inline asm
	xor.b32  	%r1566, %r665, 2139062143;
	not.b32 	%r1567, %r663;
	and.b32  	%r1568, %r1563, %r1567;
	and.b32  	%r1569, %r1566, %r663;
	or.b32  	%r681, %r1569, %r1568;
	// begin inline asm
	dp4a.s32.s32 %r667, %r668, %r669, %r639;
	// end inline asm
	// begin inline asm
	dp4a.s32.s32 %r671, %r672, %r673, %r667;
	// end inline asm
	// begin inline asm
	dp4a.s32.s32 %r675, %r676, %r677, %r671;
	// end inline asm
	// begin inline asm
	dp4a.s32.s32 %r679, %r680, %r681, %r675;
	// end inline asm
	ld.global.nc.v4.u32 	{%r708, %r712, %r716, %r720}, [%rd9+2176];
	ld.global.nc.u32 	%r684, [%rd11+8704];
	// begin inline asm
	lop3.b32 %r687, %r684, 50529027, 0, 234;

	// end inline asm
	or.b32  	%r1570, %r687, -2139062144;
	and.b32  	%r1571, %r687, -2139062144;
	add.s32 	%r1572, %r1570, -33686018;
	xor.b32  	%r1573, %r1571, %r1572;
	xor.b32  	%r1574, %r1573, -2139062144;
	xor.b32  	%r1575, %r687, 33686018;
	xor.b32  	%r1576, %r1574, %r687;
	and.b32  	%r685, %r1576, %r1575;
	// begin inline asm
	prmt.b32 %r685, %r685, 0, 0xba98;
	// end inline asm
	// begin inline asm
	prmt.b32 %r687, %r687, 0, 0xba98;
	// end inline asm
	xor.b32  	%r1577, %r687, 2139062143;
	not.b32 	%r1578, %r685;
	and.b32  	%r1579, %r1574, %r1578;
	and.b32  	%r1580, %r1577, %r685;
	or.b32  	%r709, %r1580, %r1579;
	shr.u32 	%r690, %r684, 2;
	// begin inline asm
	lop3.b32 %r693, %r690, 50529027, 0, 234;

	// end inline asm
	or.b32  	%r1581, %r693, -2139062144;
	and.b32  	%r1582, %r693, -2139062144;
	add.s32 	%r1583, %r1581, -33686018;
	xor.b32  	%r1584, %r1582, %r1583;
	xor.b32  	%r1585, %r1584, -2139062144;
	xor.b32  	%r1586, %r693, 33686018;
	xor.b32  	%r1587, %r1585, %r693;
	and.b32  	%r691, %r1587, %r1586;
	// begin inline asm
	prmt.b32 %r691, %r691, 0, 0xba98;
	// end inline asm
	// begin inline asm
	prmt.b32 %r693, %r693, 0, 0xba98;
	// end inline asm
	xor.b32  	%r1588, %r693, 2139062143;
	not.b32 	%r1589, %r691;
	and.b32  	%r1590, %r1585, %r1589;
	and.b32  	%r1591, %r1588, %r691;
	or.b32  	%r713, %r1591, %r1590;
	shr.u32 	%r696, %r684, 4;
	// begin inline asm
	lop3.b32 %r699, %r696, 50529027, 0, 234;

	// end inline asm
	or.b32  	%r1592, %r699, -2139062144;
	and.b32  	%r1593, %r699, -2139062144;
	add.s32 	%r1594, %r1592, -33686018;
	xor.b32  	%r1595, %r1593, %r1594;
	xor.b32  	%r1596, %r1595, -2139062144;
	xor.b32  	%r1597, %r699, 33686018;
	xor.b32  	%r1598, %r1596, %r699;
	and.b32  	%r697, %r1598, %r1597;
	// begin inline asm
	prmt.b32 %r697, %r697, 0, 0xba98;
	// end inline asm
	// begin inline asm
	prmt.b32 %r699, %r699, 0, 0xba98;
	// end inline asm
	xor.b32  	%r1599, %r699, 2139062143;
	not.b32 	%r1600, %r697;
	and.b32  	%r1601, %r1596, %r1600;
	and.b32  	%r1602, %r1599, %r697;
	or.b32  	%r717, %r1602, %r1601;
	shr.u32 	%r702, %r684, 6;
	// begin inline asm
	lop3.b32 %r705, %r702, 50529027, 0, 234;

	// end inline asm
	or.b32  	%r1603, %r705, -2139062144;
	and.b32  	%r1604, %r705, -2139062144;
	add.s32 	%r1605, %r1603, -33686018;
	xor.b32  	%r1606, %r1604, %r1605;
	xor.b32  	%r1607, %r1606, -2139062144;
	xor.b32  	%r1608, %r705, 33686018;
	xor.b32  	%r1609, %r1607, %r705;
	and.b32  	%r703, %r1609, %r1608;
	// begin inline asm
	prmt.b32 %r703, %r703, 0, 0xba98;
	// end inline asm
	// begin inline asm
	prmt.b32 %r705, %r705, 0, 0xba98;
	// end inline asm
	xor.b32  	%r1610, %r705, 2139062143;
	not.b32 	%r1611, %r703;
	and.b32  	%r1612, %r1607, %r1611;
	and.b32  	%r1613, %r1610, %r703;
	or.b32  	%r721, %r1613, %r1612;
	// begin inline asm
	dp4a.s32.s32 %r707, %r708, %r709, %r679;
	// end inline asm
	// begin inline asm
	dp4a.s32.s32 %r711, %r712, %r713, %r707;
	// end inline asm
	// begin inline asm
	dp4a.s32.s32 %r715, %r716, %r717, %r711;
	// end inline asm
	// begin inline asm
	dp4a.s32.s32 %r719, %r720, %r721, %r715;
	// end inline asm
	ld.global.nc.v4.u32 	{%r748, %r752, %r756, %r760}, [%rd9+2304];
	ld.global.nc.u32 	%r724, [%rd11+9216];
	// begin inline asm
	lop3.b32 %r727, %r724, 50529027, 0, 234;

	// end inline asm
	or.b32  	%r1614, %r727, -2139062144;
	and.b32  	%r1615, %r727, -2139062144;
	add.s32 	%r1616, %r1614, -33686018;
	xor.b32  	%r1617, %r1615, %r1616;
	xor.b32  	%r1618, %r1617, -2139062144;
	xor.b32  	%r1619, %r727, 33686018;
	xor.b32  	%r1620, %r1618, %r727;
	and.b32  	%r725, %r1620, %r1619;
	// begin inline asm
	prmt.b32 %r725, %r725, 0, 0xba98;
	// end inline asm
	// begin inline asm
	prmt.b32 %r727, %r727, 0, 0xba98;
	// end inline asm
	xor.b32  	%r1621, %r727, 2139062143;
	not.b32 	%r1622, %r725;
	and.b32  	%r1623, %r1618, %r1622;
	and.b32  	%r1624, %r1621, %r725;
	or.b32  	%r749, %r1624, %r1623;
	shr.u32 	%r730, %r724, 2;
	// begin inline asm
	lop3.b32 %r733, %r730, 50529027, 0, 234;

	// end inline asm
	or.b32  	%r1625, %r733, -2139062144;
	and.b32  	%r1626, %r733, -2139062144;
	add.s32 	%r1627, %r1625, -33686018;
	xor.b32  	%r1628, %r1626, %r1627;
	xor.b32  	%r1629, %r1628, -2139062144;
	xor.b32  	%r1630, %r733, 33686018;
	xor.b32  	%r1631, %r1629, %r733;
	and.b32  	%r731, %r1631, %r1630;
	// begin inline asm
	prmt.b32 %r731, %r731, 0, 0xba98;
	// end inline asm
	// begin inline asm
	prmt.b32 %r733, %r733, 0, 0xba98;
	// end inline asm
	xor.b32  	%r1632, %r733, 2139062143;
	not.b32 	%r1633, %r731;
	and.b32  	%r1634, %r1629, %r1633;
	and.b32  	%r1635, %r1632, %r731;
	or.b32  	%r753, %r1635, %r1634;
	shr.u32 	%r736, %r724, 4;
	// begin inline asm
	lop3.b32 %r739, %r736, 50529027, 0, 234;

	// end inline asm
	or.b32  	%r1636, %r739, -2139062144;
	and.b32  	%r1637, %r739, -2139062144;
	add.s32 	%r1638, %r1636, -33686018;
	xor.b32  	%r1639, %r1637, %r1638;
	xor.b32  	%r1640, %r1639, -2139062144;
	xor.b32  	%r1641, %r739, 33686018;
	xor.b32  	%r1642, %r1640, %r739;
	and.b32  	%r737, %r1642, %r1641;
	// begin inline asm
	prmt.b32 %r737, %r737, 0, 0xba98;
	// end inline asm
	// begin inline asm
	prmt.b32 %r739, %r739, 0, 0xba98;
	// end inline asm
	xor.b32  	%r1643, %r739, 2139062143;
	not.b32 	%r1644, %r737;
	and.b32  	%r1645, %r1640, %r1644;
	and.b32  	%r1646, %r1643, %r737;
	or.b32  	%r757, %r1646, %r1645;
	shr.u32 	%r742, %r724, 6;
	// begin inline asm
	lop3.b32 %r745, %r742, 50529027, 0, 234;

	// end inline asm
	or.b32  	%r1647, %r745, -2139062144;
	and.b32  	%r1648, %r745, -2139062144;
	add.s32 	%r1649, %r1647, -33686018;
	xor.b32  	%r1650, %r1648, %r1649;
	xor.b32  	%r1651, %r1650, -2139062144;
	xor.b32  	%r1652, %r745, 33686018;
	xor.b32  	%r1653, %r1651, %r745;
	and.b32  	%r743, %r1653, %r1652;
	// begin inline asm
	prmt.b32 %r743, %r743, 0, 0xba98;
	// end inline asm
	// begin inline asm
	prmt.b32 %r745, %r745, 0, 0xba98;
	// end inline asm
	xor.b32  	%r1654, %r745, 2139062143;
	not.b32 	%r1655, %r743;
	and.b32  	%r1656, %r1651, %r1655;
	and.b32  	%r1657, %r1654, %r743;
	or.b32  	%r761, %r1657, %r1656;
	// begin inline asm
	dp4a.s32.s32 %r747, %r748, %r749, %r719;
	// end inline asm
	// begin inline asm
	dp4a.s32.s32 %r751, %r752, %r753, %r747;
	// end inline asm
	// begin inline asm
	dp4a.s32.s32 %r755, %r756, %r757, %r751;
	// end inline asm
	// begin inline asm
	dp4a.s32.s32 %r759, %r760, %r761, %r755;
	// end inline asm
	ld.global.nc.v4.u32 	{%r788, %r792, %r796, %r800}, [%rd9+2432];
	ld.global.nc.u32 	%r764, [%rd11+9728];
	// begin inline asm
	lop3.b32 %r767, %r764, 50529027, 0, 234;

	// end inline asm
	or.b32  	%r1658, %r767, -2139062144;
	and.b32  	%r1659, %r767, -2139062144;
	add.s32 	%r1660, %r1658, -33686018;
	xor.b32  	%r1661, %r1659, %r1660;
	xor.b32  	%r1662, %r1661, -2139062144;
	xor.b32  	%r1663, %r767, 33686018;
	xor.b32  	%r1664, %r1662, %r767;
	and.b32  	%r765, %r1664, %r1663;
	// begin inline asm
	prmt.b32 %r765, %r765, 0, 0xba98;
	// end inline asm
	// begin inline asm
	prmt.b32 %r767, %r767, 0, 0xba98;
	// end inline asm
	xor.b32  	%r1665, %r767, 2139062143;
	not.b32 	%r1666, %r765;
	and.b32  	%r1667, %r1662, %r1666;
	and.b32  	%r1668, %r1665, %r765;
	or.b32  	%r789, %r1668, %r1667;
	shr.u32 	%r770, %r764, 2;
	// begin inline asm
	lop3.b32 %r773, %r770, 50529027, 0, 234;

	// end inline asm
	or.b32  	%r1669, %r773, -2139062144;
	and.b32  	%r1670, %r773, -2139062144;
	add.s32 	%r1671, %r1669, -33686018;
	xor.b32  	%r1672, %r1670, %r1671;
	xor.b32  	%r1673, %r1672, -2139062144;
	xor.b32  	%r1674, %r773, 33686018;
	xor.b32  	%r1675, %r1673, %r773;
	and.b32  	%r771, %r1675, %r1674;
	// begin inline asm
	prmt.b32 %r771, %r771, 0, 0xba98;
	// end inline asm
	// begin inline asm
	prmt.b32 %r773, %r773, 0, 0xba98;
	// end inline asm
	xor.b32  	%r1676, %r773, 2139062143;
	not.b32 	%r1677, %r771;
	and.b32  	%r1678, %r1673, %r1677;
	and.b32  	%r1679, %r1676, %r771;
	or.b32  	%r793, %r1679, %r1678;
	shr.u32 	%r776, %r764, 4;
	// begin inline asm
	lop3.b32 %r779, %r776, 50529027, 0, 234;

	// end inline asm
	or.b32  	%r1680, %r779, -2139062144;
	and.b32  	%r1681, %r779, -2139062144;
	add.s32 	%r1682, %r1680, -33686018;
	xor.b32  	%r1683, %r1681, %r1682;
	xor.b32  	%r1684, %r1683, -2139062144;
	xor.b32  	%r1685, %r779, 33686018;
	xor.b32  	%r1686, %r1684, %r779;
	and.b32  	%r777, %r1686, %r1685;
	// begin inline asm
	prmt.b32 %r777, %r777, 0, 0xba98;
	// end inline asm
	// begin inline asm
	prmt.b32 %r779, %r779, 0, 0xba98;
	// end inline asm
	xor.b32  	%r1687, %r779, 2139062143;
	not.b32 	%r1688, %r777;
	and.b32  	%r1689, %r1684, %r1688;
	and.b32  	%r1690, %r1687, %r777;
	or.b32  	%r797, %r1690, %r1689;
	shr.u32 	%r782, %r764, 6;
	// begin inline asm
	lop3.b32 %r785, %r782, 50529027, 0, 234;

	// end inline asm
	or.b32  	%r1691, %r785, -2139062144;
	and.b32  	%r1692, %r785, -2139062144;
	add.s32 	%r1693, %r1691, -33686018;
	xor.b32  	%r1694, %r1692, %r1693;
	xor.b32  	%r1695, %r1694, -2139062144;
	xor.b32  	%r1696, %r785, 33686018;
	xor.b32  	%r1697, %r1695, %r785;
	and.b32  	%r783, %r1697, %r1696;
	// begin inline asm
	prmt.b32 %r783, %r783, 0, 0xba98;
	// end inline asm
	// begin inline asm
	prmt.b32 %r785, %r785, 0, 0xba98;
	// end inline asm
	xor.b32  	%r1698, %r785, 2139062143;
	not.b32 	%r1699, %r783;
	and.b32  	%r1700, %r1695, %r1699;
	and.b32  	%r1701, %r1698, %r783;
	or.b32  	%r801, %r1701, %r1700;
	// begin inline asm
	dp4a.s32.s32 %r787, %r788, %r789, %r759;
	// end inline asm
	// begin inline asm
	dp4a.s32.s32 %r791, %r792, %r793, %r787;
	// end inline asm
	// begin inline asm
	dp4a.s32.s32 %r795, %r796, %r797, %r791;
	// end inline asm
	// begin inline asm
	dp4a.s32.s32 %r799, %r800, %r801, %r795;
	// end inline asm
	// begin inline asm
	activemask.b32 %r803;
	// end inline asm
	shfl.sync.down.b32	%r1702|%p1, %r799, 4, 6175, %r803;
	add.s32 	%r1703, %r1702, %r799;
	// begin inline asm
	activemask.b32 %r804;
	// end inline asm
	shfl.sync.down.b32	%r1704|%p2, %r1703, 2, 6175, %r804;
	add.s32 	%r1705, %r1704, %r1703;
	// begin inline asm
	activemask.b32 %r805;
	// end inline asm
	shfl.sync.down.b32	%r1706|%p3, %r1705, 1, 6175, %r805;
	add.s32 	%r1, %r1706, %r1705;
	shl.b32 	%r1707, %r808, 4;
	add.s32 	%r2, %r1707, %r811;
	setp.ne.s32 	%p4, %r806, 0;
	@%p4 bra 	$L__BB2_2;
	cvta.to.global.u64 	%rd12, %rd2;
	cvta.to.global.u64 	%rd13, %rd3;
	cvta.to.global.u64 	%rd14, %rd1;
	mul.hi.u32 	%r1708, %r2, 1272582903;
	shr.u32 	%r1709, %r1708, 11;
	cvt.rn.f32.s32 	%f4, %r1;
	ld.global.nc.u16 	%rs1, [%rd12];
	// begin inline asm
	{ cvt.f32.bf16 %f1, %rs1;}

	// end inline asm
	div.rn.f32 	%f5, %f4, %f1;
	mul.wide.u32 	%rd15, %r1709, 2;
	add.s64 	%rd16, %rd13, %rd15;
	ld.global.nc.u16 	%rs2, [%rd16];
	// begin inline asm
	{ cvt.f32.bf16 %f2, %rs2;}

	// end inline asm
	mul.f32 	%f3, %f5, %f2;
	// begin inline asm
	{  cvt.rn.bf16.f32 %rs3, %f3;}

	// end inline asm
	mul.wide.u32 	%rd17, %r2, 2;
	add.s64 	%rd18, %rd14, %rd17;
	st.global.u16 	[%rd18], %rs3;
$L__BB2_2:
	ret;

}
	// .globl	_Z23ladder_int8xint2_kernelILi1ELi2560ELi6912ELi1ELi8ELi16EEvPaS0_P13__nv_bfloat16S2_S2_
.visible .entry _Z23ladder_int8xint2_kernelILi1ELi2560ELi6912ELi1ELi8ELi16EEvPaS0_P13__nv_bfloat16S2_S2_(
	.param .u64 .ptr .align 1 _Z23ladder_int8xint2_kernelILi1ELi2560ELi6912ELi1ELi8ELi16EEvPaS0_P13__nv_bfloat16S2_S2__param_0,
	.param .u64 .ptr .align 1 _Z23ladder_int8xint2_kernelILi1ELi2560ELi6912ELi1ELi8ELi16EEvPaS0_P13__nv_bfloat16S2_S2__param_1,
	.param .u64 .ptr .align 1 _Z23ladder_int8xint2_kernelILi1ELi2560ELi6912ELi1ELi8ELi16EEvPaS0_P13__nv_bfloat16S2_S2__param_2,
	.param .u64 .ptr .align 1 _Z23ladder_int8xint2_kernelILi1ELi2560ELi6912ELi1ELi8ELi16EEvPaS0_P13__nv_bfloat16S2_S2__param_3,
	.param .u64 .ptr .align 1 _Z23ladder_int8xint2_kernelILi1ELi2560ELi6912ELi1ELi8ELi16EEvPaS0_P13__nv_bfloat16S2_S2__param_4
)
.maxntid 128
{
	.reg .pred 	%p<5>;
	.reg .b16 	%rs<4>;
	.reg .b32 	%r<4566>;
	.reg .b32 	%f<6>;
	.reg .b64 	%rd<19>;

	ld.param.u64 	%rd4, [_Z23ladder_int8xint2_kernelILi1ELi2560ELi6912ELi1ELi8ELi16EEvPaS0_P13__nv_bfloat16S2_S2__param_0];
	ld.param.u64 	%rd5, [_Z23ladder_int8xint2_kernelILi1ELi2560ELi6912ELi1ELi8ELi16EEvPaS0_P13__nv_bfloat16S2_S2__param_1];
	ld.param.u64 	%rd1, [_Z23ladder_int8xint2_kernelILi1ELi2560ELi6912ELi1ELi8ELi16EEvPaS0_P13__nv_bfloat16S2_S2__param_2];
	ld.param.u64 	%rd2, [_Z23ladder_int8xint2_kernelILi1ELi2560ELi6912ELi1ELi8ELi16EEvPaS0_P13__nv_bfloat16S2_S2__param_3];
	ld.param.u64 	%rd3, [_Z23ladder_int8xint2_kernelILi1ELi2560ELi6912ELi1ELi8ELi16EEvPaS0_P13__nv_bfloat16S2_S2__param_4];
	cvta.to.global.u64 	%rd6, %rd5;
	cvta.to.global.u64 	%rd7, %rd4;
	mov.u32 	%r2166, %tid.x;
	shl.b32 	%r2167, %r2166, 4;
	mov.u32 	%r2168, %ctaid.x;
	shl.b32 	%r2169, %r2166, 6;
	and.b32  	%r2170, %r2169, 8064;
	mov.u32 	%r2171, %tid.y;
	shl.b32 	%r2172, %r2171, 3;
	and.b32  	%r2173, %r2172, 960;
	shl.b32 	%r2174, %r2166, 5;
	and.b32  	%r2175, %r2174, 32;
	shl.b32 	%r2176, %r2171, 2;
	and.b32  	%r2177, %r2176, 28;
	add.s32 	%r2178, %r2173, %r2170;
	or.b32  	%r2179, %r2178, %r2175;
	or.b32  	%r2180, %r2179, %r2177;
	cvt.u64.u32 	%rd8, %r2167;
	add.s64 	%rd9, %rd7, %rd8;
	ld.global.nc.v4.u32 	{%r28, %r32, %r36, %r40}, [%rd9];
	mad.lo.s32 	%r2181, %r2168, 27648, %r2180;
	cvt.u64.u32 	%rd10, %r2181;
	add.s64 	%rd11, %rd6, %rd10;
	ld.global.nc.u32 	%r4, [%rd11];
	// begin inline asm
	lop3.b32 %r7, %r4, 50529027, 0, 234;

	// end inline asm
	or.b32  	%r2182, %r7, -2139062144;
	and.b32  	%r2183, %r7, -2139062144;
	add.s32 	%r2184, %r2182, -33686018;
	xor.b32  	%r2185, %r2183, %r2184;
	xor.b32  	%r2186, %r2185, -2139062144;
	xor.b32  	%r2187, %r7, 33686018;
	xor.b32  	%r2188, %r2186, %r7;
	and.b32  	%r5, %r2188, %r2187;
	// begin inline asm
	prmt.b32 %r5, %r5, 0, 0xba98;
	// end inline asm
	// begin inline asm
	prmt.b32 %r7, %r7, 0, 0xba98;
	// end inline asm
	xor.b32  	%r2189, %r7, 2139062143;
	not.b32 	%r2190, %r5;
	and.b32  	%r2191, %r2186, %r2190;
	and.b32  	%r2192, %r2189, %r5;
	or.b32  	%r29, %r2192, %r2191;
	shr.u32 	%r10, %r4, 2;
	// begin inline asm
	lop3.b32 %r13, %r10, 50529027, 0, 234;

	// end inline asm
	or.b32  	%r2193, %r13, -2139062144;
	and.b32  	%r2194, %r13, -2139062144;
	add.s32 	%r2195, %r2193, -33686018;
	xor.b32  	%r2196, %r2194, %r2195;
	xor.b32  	%r2197, %r2196, -2139062144;
	xor.b32  	%r2198, %r13, 33686018;
	xor.b32  	%r2199, %r2197, %r13;
	and.b32  	%r11, %r2199, %r2198;
	// begin inline asm
	prmt.b32 %r11, %r11, 0, 0xba98;
	// end inline asm
	// begin inline asm
	prmt.b32 %r13, %r13, 0, 0xba98;
	// end inline asm
	xor.b32  	%r2200, %r13, 2139062143;
	not.b32 	%r2201, %r11;
	and.b32  	%r2202, %r2197, %r2201;
	and.b32  	%r2203, %r2200, %r11;
	or.b32  	%r33, %r2203, %r2202;
	shr.u32 	%r16, %r4, 4;
	// begin inline asm
	lop3.b32 %r19, %r16, 50529027, 0, 234;

	// end inline asm
	or.b32  	%r2204, %r19, -2139062144;
	and.b32  	%r2205, %r19, -2139062144;
	add.s32 	%r2206, %r2204, -33686018;
	xor.b32  	%r2207, %r2205, %r2206;
	xor.b32  	%r2208, %r2207, -2139062144;
	xor.b32  	%r2209, %r19, 33686018;
	xor.b32  	%r2210, %r2208, %r19;
	and.b32  	%r17, %r2210, %r2209;
	// begin inline asm
	prmt.b32 %r17, %r17, 0, 0xba98;
	// end inline asm
	// begin inline asm
	prmt.b32 %r19, %r19, 0, 0xba98;
	// end inline asm
	xor.b32  	%r2211, %r19, 2139062143;
	not.b32 	%r2212, %r17;
	and.b32  	%r2213, %r2208, %r2212;
	and.b32  	%r2214, %r2211, %r17;
	or.b32  	%r37, %r2214, %r2213;
	shr.u32 	%r22, %r4, 6;
	// begin inline asm
	lop3.b32 %r25, %r22, 50529027, 0, 234;

	// end inline asm
	or.b32  	%r2215, %r25, -2139062144;
	and.b32  	%r2216, %r25, -2139062144;
	add.s32 	%r2217, %r2215, -33686018;
	xor.b32  	%r2218, %r2216, %r2217;
	xor.b32  	%r2219, %r2218, -2139062144;
	xor.b32  	%r2220, %r25, 33686018;
	xor.b32  	%r2221, %r2219, %r25;
	and.b32  	%r23, %r2221, %r2220;
	// begin inline asm
	prmt.b32 %r23, %r23, 0, 0xba98;
	// end inline asm
	// begin inline asm
	prmt.b32 %r25, %r25, 0, 0xba98;
	// end inline asm
	xor.b32  	%r2222, %r25, 2139062143;
	not.b32 	%r2223, %r23;
	and.b32  	%r2224, %r2219, %r2223;
	and.b32  	%r2225, %r2222, %r23;
	or.b32  	%r41, %r2225, %r2224;
	mov.b32 	%r30, 0;
	// begin inline asm
	dp4a.s32.s32 %r27, %r28, %r29, %r30;
	// end inline asm
	// begin inline asm
	dp4a.s32.s32 %r31, %r32, %r33, %r27;
	// end inline asm
	// begin inline asm
	dp4a.s32.s32 %r35, %r36, %r37, %r31;
	// end inline asm
	// begin inline asm
	dp4a.s32.s32 %r39, %r40, %r41, %r35;
	// end inline asm
	ld.global.nc.v4.u32 	{%r68, %r72, %r76, %r80}, [%rd9+128];
	ld.global.nc.u32 	%r44, [%rd11+512];
	// begin inline asm
	lop3.b32 %r47, %r44, 50529027, 0, 234;

	// end inline asm
	or.b32  	%r2226, %r47, -2139062144;
	and.b32  	%r2227, %r47, -2139062144;
	add.s32 	%r2228, %r2226, -33686018;
	xor.b32  	%r2229, %r2227, %r2228;
	xor.b32  	%r2230, %r2229, -2139062144;
	xor.b32  	%r2231, %r47, 33686018;
	xor.b32  	%r2232, %r2230, %r47;
	and.b32  	%r45, %r2232, %r2231;
	// begin inline asm
	prmt.b32 %r45, %r45, 0, 0xba98;
	// end inline asm
	// begin inline asm
	prmt.b32 %r47, %r47, 0, 0xba98;
	// end inline asm
	xor.b32  	%r2233, %r47, 2139062143;
	not.b32 	%r2234, %r45;
	and.b32  	%r2235, %r2230, %r2234;
	and.b32  	%r2236, %r2233, %r45;
	or.b32  	%r69, %r2236, %r2235;
	shr.u32 	%r50, %r44, 2;
	// begin inline asm
	lop3.b32 %r53, %r50, 50529027, 0, 234;

	// end inline asm
	or.b32  	%r2237, %r53, -2139062144;
	and.b32  	%r2238, %r53, -2139062144;
	add.s32 	%r2239, %r2237, -33686018;
	xor.b32  	%r2240, %r2238, %r2239;
	xor.b32  	%r2241, %r2240, -2139062144;
	xor.b32  	%r2242, %r53, 33686018;
	xor.b32  	%r2243, %r2241, %r53;
	and.b32  	%r51, %r2243, %r2242;
	// begin inline asm
	prmt.b32 %r51, %r51, 0, 0xba98;
	// end inline asm
	// begin inline asm
	prmt.b32 %r53, %r53, 0, 0xba98;
	// end inline asm
	xor.b32  	%r2244, %r53, 2139062143;
	not.b32 	%r2245, %r51;
	and.b32  	%r2246, %r2241, %r2245;
	and.b32  	%r2247, %r2244, %r51;
	or.b32  	%r73, %r2247, %r2246;
	shr.u32 	%r56, %r44, 4;
	// begin inline asm
	lop3.b32 %r59, %r56, 50529027, 0, 234;

	// end inline asm
	or.b32  	%r2248, %r59, -2139062144;
	and.b32  	%r2249, %r59, -2139062144;
	add.s32 	%r2250, %r2248, -33686018;
	xor.b32  	%r2251, %r2249, %r2250;
	xor.b32  	%r2252, %r2251, -2139062144;
	xor.b32  	%r2253, %r59, 33686018;
	xor.b32  	%r2254, %r2252, %r59;
	and.b32  	%r57, %r2254, %r2253;
	// begin inline asm
	prmt.b32 %r57, %r57, 0, 0xba98;
	// end inline asm
	// begin inline asm
	prmt.b32 %r59, %r59, 0, 0xba98;
	// end inline asm
	xor.b32  	%r2255, %r59, 2139062143;
	not.b32 	%r2256, %r57;
	and.b32  	%r2257, %r2252, %r2256;
	and.b32  	%r2258, %r2255, %r57;
	or.b32  	%r77, %r2258, %r2257;
	shr.u32 	%r62, %r44, 6;
	// begin inline asm
	lop3.b32 %r65, %r62, 50529027, 0, 234;

	// end inline asm
	or.b32  	%r2259, %r65, -2139062144;
	and.b32  	%r2260, %r65, -2139062144;
	add.s32 	%r2261, %r2259, -33686018;
	xor.b32  	%r2262, %r2260, %r2261;
	xor.b32  	%r2263, %r2262, -2139062144;
	xor.b32  	%r2264, %r65, 33686018;
	xor.b32  	%r2265, %r2263, %r65;
	and.b32  	%r63, %r2265, %r2264;
	// begin inline asm
	prmt.b32 %r63, %r63, 0, 0xba98;
	// end inline asm
	// begin inline asm
	prmt.b32 %r65, %r65, 0, 0xba98;
	// end inline asm
	xor.b32  	%r2266, %r65, 2139062143;
	not.b32 	%r2267, %r63;
	and.b32  	%r2268, %r2263, %r2267;
	and.b32  	%r2269, %r2266, %r63;
	or.b32  	%r81, %r2269, %r2268;
	// begin inline asm
	dp4a.s32.s32 %r67, %r68, %r69, %r39;
	// end inline asm
	// begin inline asm
	dp4a.s32.s32 %r71, %r72, %r73, %r67;
	// end inline asm
	// begin inline asm
	dp4a.s32.s32 %r75, %r76, %r77, %r71;
	// end inline asm
	// begin inline asm
	dp4a.s32.s32 %r79, %r80, %r81, %r75;
	// end inline asm
	ld.global.nc.v4.u32 	{%r108, %r112, %r116, %r120}, [%rd9+256];
	ld.global.nc.u32 	%r84, [%rd11+1024];
	// begin inline asm
	lop3.b32 %r87, %r84, 50529027, 0, 234;

	// end inline asm
	or.b32  	%r2270, %r87, -2139062144;
	and.b32  	%r2271, %r87, -2139062144;
	add.s32 	%r2272, %r2270, -33686018;
	xor.b32  	%r2273, %r2271, %r2272;
	xor.b32  	%r2274, %r2273, -2139062144;
	xor.b32  	%r2275, %r87, 33686018;
	xor.b32  	%r2276, %r2274, %r87;
	and.b32  	%r85, %r2276, %r2275;
	// begin inline asm
	prmt.b32 %r85, %r85, 0, 0xba98;
	// end inline asm
	// begin inline asm
	prmt.b32 %r87, %r87, 0, 0xba98;
	// end inline asm
	xor.b32  	%r2277, %r87, 2139062143;
	not.b32 	%r2278, %r85;
	and.b32  	%r2279, %r2274, %r2278;
	and.b32  	%r2280, %r2277, %r85;
	or.b32  	%r109, %r2280, %r2279;
	shr.u32 	%r90, %r84, 2;
	// begin inline asm
	lop3.b32 %r93, %r90, 50529027, 0, 234;

	// end inline asm
	or.b32  	%r2281, %r93, -2139062144;
	and.b32  	%r2282, %r93, -2139062144;
	add.s32 	%r2283, %r2281, -33686018;
	xor.b32  	%r2284, %r2282, %r2283;
	xor.b32  	%r2285, %r2284, -2139062144;
	xor.b32  	%r2286, %r93, 33686018;
	xor.b32  	%r2287, %r2285, %r93;
	and.b32  	%r91, %r2287, %r2286;
	// begin inline asm
	prmt.b32 %r91, %r91, 0, 0xba98;
	// end inline asm
	// begin inline asm
	prmt.b32 %r93, %r93, 0, 0xba98;
	// end inline asm
	xor.b32  	%r2288, %r93, 2139062143;
	not.b32 	%r2289, %r91;
	and.b32  	%r2290, %r2285, %r2289;
	and.b32  	%r2291, %r2288, %r91;
	or.b32  	%r113, %r2291, %r2290;
	shr.u32 	%r96, %r84, 4;
	// begin inline asm
	lop3.b32 %r99, %r96, 50529027, 0, 234;

	// end inline asm
	or.b32  	%r2292, %r99, -2139062144;
	and.b32  	%r2293, %r99, -2139062144;
	add.s32 	%r2294, %r2292, -33686018;
	xor.b32  	%r2295, %r2293, %r2294;
	xor.b32  	%r2296, %r2295, -2139062144;
	xor.b32  	%r2297, %r99, 33686018;
	xor.b32  	%r2298, %r2296, %r99;
	and.b32  	%r97, %r2298, %r2297;
	// begin inline asm
	prmt.b32 %r97, %r97, 0, 0xba98;
	// end inline asm
	// begin inline asm
	prmt.b32 %r99, %r99, 0, 0xba98;
	// end inline asm
	xor.b32  	%r2299, %r99, 2139062143;
	not.b32 	%r2300, %r97;
	and.b32  	%r2301, %r2296, %r2300;
	and.b32  	%r2302, %r2299, %r97;
	or.b32  	%r117, %r2302, %r2301;
	shr.u32 	%r102, %r84, 6;
	// begin inline asm
	lop3.b32 %r105, %r102, 50529027, 0, 234;

	// end inline asm
	or.b32  	%r2303, %r105, -2139062144;
	and.b32  	%r2304, %r105, -2139062144;
	add.s32 	%r2305, %r2303, -33686018;
	xor.b32  	%r2306, %r2304, %r2305;
	xor.b32  	%r2307, %r2306, -2139062144;
	xor.b32  	%r2308, %r105, 33686018;
	xor.b32  	%r2309, %r2307, %r105;
	and.b32  	%r103, %r2309, %r2308;
	// begin inline asm
	prmt.b32 %r103, %r103, 0, 0xba98;
	// end inline asm
	// begin inline asm
	prmt.b32 %r105, %r105, 0, 0xba98;
	// end inline asm
	xor.b32  	%r2310, %r105, 2139062143;
	not.b32 	%r2311, %r103;
	and.b32  	%r2312, %r2307, %r2311;
	and.b32  	%r2313, %r2310, %r103;
	or.b32  	%r121, %r2313, %r2312;
	// begin inline asm
	dp4a.s32.s32 %r107, %r108, %r109, %r79;
	// end inline asm
	// begin inline asm
	dp4a.s32.s32 %r111, %r112, %r113, %r107;
	// end inline asm
	// begin inline asm
	dp4a.s32.s32 %r115, %r116, %r117, %r111;
	// end inline asm
	// begin inline asm
	dp4a.s32.s32 %r119, %r120, %r121, %r115;
	// end inline asm
	ld.global.nc.v4.u32 	{%r148, %r152, %r156, %r160}, [%rd9+384];
	ld.global.nc.u32 	%r124, [%rd11+1536];
	// begin inline asm
	lop3.b32 %r127, %r124, 50529027, 0, 234;

	// end inline asm
	or.b32  	%r2314, %r127, -2139062144;
	and.b32  	%r2315, %r127, -2139062144;
	add.s32 	%r2316, %r2314, -33686018;
	xor.b32  	%r2317, %r2315, %r2316;
	xor.b32  	%r2318, %r2317, -2139062144;
	xor.b32  	%r2319, %r127, 33686018;
	xor.b32  	%r2320, %r2318, %r127;
	and.b32  	%r125, %r2320, %r2319;
	// begin inline asm
	prmt.b32 %r125, %r125, 0, 0xba98;
	// end inline asm
	// begin inline asm
	prmt.b32 %r127, %r127, 0, 0xba98;
	// end inline asm
	xor.b32  	%r2321, %r127, 2139062143;
	not.b32 	%r2322, %r125;
	and.b32  	%r2323, %r2318, %r2322;
	and.b32  	%r2324, %r2321, %r125;
	or.b32  	%r149, %r2324, %r2323;
	shr.u32 	%r130, %r124, 2;
	// begin inline asm
	lop3.b32 %r133, %r130, 50529027, 0, 234;

	// end inline asm
	or.b32  	%r2325, %r133, -2139062144;
	and.b32  	%r2326, %r133, -2139062144;
	add.s32 	%r2327, %r2325, -33686018;
	xor.b32  	%r2328, %r2326, %r2327;
	xor.b32  	%r2329, %r2328, -2139062144;
	xor.b32  	%r2330, %r133, 33686018;
	xor.b32  	%r2331, %r2329, %r133;
	and.b32  	%r131, %r2331, %r2330;
	// begin inline asm
	prmt.b32 %r131, %r131, 0, 0xba98;
	// end inline asm
	// begin inline asm
	prmt.b32 %r133, %r133, 0, 0xba98;
	// end inline asm
	xor.b32  	%r2332, %r133, 2139062143;
	not.b32 	%r2333, %r131;
	and.b32  	%r2334, %r2329, %r2333;
	and.b32  	%r2335, %r2332, %r131;
	or.b32  	%r153, %r2335, %r2334;
	shr.u32 	%r136, %r124, 4;
	// begin inline asm
	lop3.b32 %r139, %r136, 50529027, 0, 234;

	// end inline asm
	or.b32  	%r2336, %r139, -2139062144;
	and.b32  	%r2337, %r139, -2139062144;
	add.s32 	%r2338, %r2336, -33686018;
	xor.b32  	%r2339, %r2337, %r2338;
	xor.b32  	%r2340, %r2339, -2139062144;
	xor.b32  	%r2341, %r139, 33686018;
	xor.b32  	%r2342, %r2340, %r139;
	and.b32  	%r137, %r2342, %r2341;
	// begin inline asm
	prmt.b32 %r137, %r137, 0, 0xba98;
	// end inline asm
	// begin inline asm
	prmt.b32 %r139, %r139, 0, 0xba98;
	// end inline asm
	xor.b32  	%r2343, %r139, 2139062143;
	not.b32 	%r2344, %r137;
	and.b32  	%r2345, %r2340, %r2344;
	and.b32  	%r2346, %r2343, %r137;
	or.b32  	%r157, %r2346, %r2345;
	shr.u32 	%r142, %r124, 6;
	// begin inline asm
	lop3.b32 %r145, %r142, 50529027, 0, 234;

	// end inline asm
	or.b32  	%r2347, %r145, -2139062144;
	and.b32  	%r2348, %r145, -2139062144;
	add.s32 	%r2349, %r2347, -33686018;
	xor.b32  	%r2350, %r2348, %r2349;
	xor.b32  	%r2351, %r2350, -2139062144;
	xor.b32  	%r2352, %r145, 33686018;
	xor.b32  	%r2353, %r2351, %r145;
	and.b32  	%r143, %r2353, %r2352;
	// begin inline asm
	prmt.b32 %r143, %r143, 0, 0xba98;
	// end inline asm
	// begin inline asm
	prmt.b32 %r145, %r145, 0, 0xba98;
	// end inline asm
	xor.b32  	%r2354, %r145, 2139062143;
	not.b32 	%r2355, %r143;
	and.b32  	%r2356, %r2351, %r2355;
	and.b32  	%r2357, %r2354, %r143;
	or.b32  	%r161, %r2357, %r2356;
	// begin inline asm
	dp4a.s32.s32 %r147, %r148, %r149, %r119;
	// end inline asm
	// begin inline asm
	dp4a.s32.s32 %r151, %r152, %r153, %r147;
	// end inline asm
	// begin inline asm
	dp4a.s32.s32 %r155, %r156, %r157, %r151;
	// end inline asm
	// begin inline asm
	dp4a.s32.s32 %r159, %r160, %r161, %r155;
	// end inline asm
	ld.global.nc.v4.u32 	{%r188, %r192, %r196, %r200}, [%rd9+512];
	ld.global.nc.u32 	%r164, [%rd11+2048];
	// begin inline asm
	lop3.b32 %r167, %r164, 50529027, 0, 234;

	// end inline asm
	or.b32  	%r2358, %r167, -2139062144;
	and.b32  	%r2359, %r167, -2139062144;
	add.s32 	%r2360, %r2358, -33686018;
	xor.b32  	%r2361, %r2359, %r2360;
	xor.b32  	%r2362, %r2361, -2139062144;
	xor.b32  	%r2363, %r167, 33686018;
	xor.b32  	%r2364, %r2362, %r167;
	and.b32  	%r165, %r2364, %r2363;
	// begin inline asm
	prmt.b32 %r165, %r165, 0, 0xba98;
	// end inline asm
	// begin inline asm
	prmt.b32 %r167, %r167, 0, 0xba98;
	// end inline asm
	xor.b32  	%r2365, %r167, 2139062143;
	not.b32 	%r2366, %r165;
	and.b32  	%r2367, %r2362, %r2366;
	and.b32  	%r2368, %r2365, %r165;
	or.b32  	%r189, %r2368, %r2367;
	shr.u32 	%r170, %r164, 2;
	// begin inline asm
	lop3.b32 %r173, %r170, 50529027, 0, 234;

	// end inline asm
	or.b32  	%r2369, %r173, -2139062144;
	and.b32  	%r2370, %r173, -2139062144;
	add.s32 	%r2371, %r2369, -33686018;
	xor.b32  	%r2372, %r2370, %r2371;
	xor.b32  	%r2373, %r2372, -2139062144;
	xor.b32  	%r2374, %r173, 33686018;
	xor.b32  	%r2375, %r2373, %r173;
	and.b32  	%r171, %r2375, %r2374;
	// begin inline asm
	prmt.b32 %r171, %r171, 0, 0xba98;
	// end inline asm
	// begin inline asm
	prmt.b32 %r173, %r173, 0, 0xba98;
	// end inline asm
	xor.b32  	%r2376, %r173, 2139062143;
	not.b32 	%r2377, %r171;
	and.b32  	%r2378, %r2373, %r2377;
	and.b32  	%r2379, %r2376, %r171;
	or.b32  	%r193, %r2379, %r2378;
	shr.u32 	%r176, %r164, 4;
	// begin inline asm
	lop3.b32 %r179, %r176, 50529027, 0, 234;

	// end inline asm
	or.b32  	%r2380, %r179, -2139062144;
	and.b32  	%r2381, %r179, -2139062144;
	add.s32 	%r2382, %r2380, -33686018;
	xor.b32  	%r2383, %r2381, %r2382;
	xor.b32  	%r2384, %r2383, -2139062144;
	xor.b32  	%r2385, %r179, 33686018;
	xor.b32  	%r2386, %r2384, %r179;
	and.b32  	%r177, %r2386, %r2385;
	// begin inline asm
	prmt.b32 %r177, %r177, 0, 0xba98;
	// end inline asm
	// begin inline asm
	prmt.b32 %r179, %r179, 0, 0xba98;
	// end inline asm
	xor.b32  	%r2387, %r179, 2139062143;
	not.b32 	%r2388, %r177;
	and.b32  	%r2389, %r2384, %r2388;
	and.b32  	%r2390, %r2387, %r177;
	or.b32  	%r197, %r2390, %r2389;
	shr.u32 	%r182, %r164, 6;
	// begin inline asm
	lop3.b32 %r185, %r182, 50529027, 0, 234;

	// end inline asm
	or.b32  	%r2391, %r185, -2139062144;
	and.b32  	%r2392, %r185, -2139062144;
	add.s32 	%r2393, %r2391, -33686018;
	xor.b32  	%r2394, %r2392, %r2393;
	xor.b32  	%r2395, %r2394, -2139062144;
	xor.b32  	%r2396, %r185, 33686018;
	xor.b32  	%r2397, %r2395, %r185;
	and.b32  	%r183, %r2397, %r2396;
	// begin inline asm
	prmt.b32 %r183, %r183, 0, 0xba98;
	// end inline asm
	// begin inline asm
	prmt.b32 %r185, %r185, 0, 0xba98;
	// end inline asm
	xor.b32  	%r2398, %r185, 2139062143;
	not.b32 	%r2399, %r183;
	and.b32  	%r2400, %r2395, %r2399;
	and.b32  	%r2401, %r2398, %r183;
	or.b32  	%r201, %r2401, %r2400;
	// begin inline asm
	dp4a.s32.s32 %r187, %r188, %r189, %r159;
	// end inline asm
	// begin inline asm
	dp4a.s32.s32 %r191, %r192, %r193, %r187;
	// end inline asm
	// begin inline asm
	dp4a.s32.s32 %r195, %r196, %r197, %r191;
	// end inline asm
	// begin inline asm
	dp4a.s32.s32 %r199, %r200, %r201, %r195;
	// end inline asm
	ld.global.nc.v4.u32 	{%r228, %r232, %r236, %r240}, [%rd9+640];
	ld.global.nc.u32 	%r204, [%rd11+2560];
	// begin inline asm
	lop3.b32 %r207, %r204, 50529027, 0, 234;

	// end inline asm
	or.b32  	%r2402, %r207, -2139062144;
	and.b32  	%r2403, %r207, -2139062144;
	add.s32 	%r2404, %r2402, -33686018;
	xor.b32  	%r2405, %r2403, %r2404;
	xor.b32  	%r2406, %r2405, -2139062144;
	xor.b32  	%r2407, %r207, 33686018;
	xor.b32  	%r2408, %r2406, %r207;
	and.b32  	%r205, %r2408, %r2407;
	// begin inline asm
	prmt.b32 %r205, %r205, 0, 0xba98;
	// end inline asm
	// begin inline asm
	prmt.b32 %r207, %r207, 0, 0xba98;
	// end inline asm
	xor.b32  	%r2409, %r207, 2139062143;
	not.b32 	%r2410, %r205;
	and.b32  	%r2411, %r2406, %r2410;
	and.b32  	%r2412, %r2409, %r205;
	or.b32  	%r229, %r2412, %r2411;
	shr.u32 	%r210, %r204, 2;
	// begin inline asm
	lop3.b32 %r213, %r210, 50529027, 0, 234;

	// end inline asm
	or.b32  	%r2413, %r213, -2139062144;
	and.b32  	%r2414, %r213, -2139062144;
	add.s32 	%r2415, %r2413, -33686018;
	xor.b32  	%r2416, %r2414, %r2415;
	xor.b32  	%r2417, %r2416, -2139062144;
	xor.b32  	%r2418, %r213, 33686018;
	xor.b32  	%r2419, %r2417, %r213;
	and.b32  	%r211, %r2419, %r2418;
	// begin inline asm
	prmt.b32 %r211, %r211, 0, 0xba98;
	// end inline asm
	// begin inline asm
	prmt.b32 %r213, %r213, 0, 0xba98;
	// end inline asm
	xor.b32  	%r2420, %r213, 2139062143;
	not.b32 	%r2421, %r211;
	and.b32  	%r2422, %r2417, %r2421;
	and.b32  	%r2423, %r2420, %r211;
	or.b32  	%r233, %r2423, %r2422;
	shr.u32 	%r216, %r204, 4;
	// begin inline asm
	lop3.b32 %r219, %r216, 50529027, 0, 234;

	// end inline asm
	or.b32  	%r2424, %r219, -2139062144;
	and.b32  	%r2425, %r219, -2139062144;
	add.s32 	%r2426, %r2424, -33686018;
	xor.b32  	%r2427, %r2425, %r2426;
	xor.b32  	%r2428, %r2427, -2139062144;
	xor.b32  	%r2429, %r219, 33686018;
	xor.b32  	%r2430, %r2428, %r219;
	and.b32  	%r217, %r2430, %r2429;
	// begin inline asm
	prmt.b32 %r217, %r217, 0, 0xba98;
	// end inline asm
	// begin inline asm
	prmt.b32 %r219, %r219, 0, 0xba98;
	// end inline asm
	xor.b32  	%r2431, %r219, 2139062143;
	not.b32 	%r2432, %r217;
	and.b32  	%r2433, %r2428, %r2432;
	and.b32  	%r2434, %r2431, %r217;
	or.b32  	%r237, %r2434, %r2433;
	shr.u32 	%r222, %r204, 6;
	// begin inline asm
	lop3.b32 %r225, %r222, 50529027, 0, 234;

	// end inline asm
	or.b32  	%r2435, %r225, -2139062144;
	and.b32  	%r2436, %r225, -2139062144;
	add.s32 	%r2437, %r2435, -33686018;
	xor.b32  	%r2438, %r2436, %r2437;
	xor.b32  	%r2439, %r2438, -2139062144;
	xor.b32  	%r2440, %r225, 33686018;
	xor.b32  	%r2441, %r2439, %r225;
	and.b32  	%r223, %r2441, %r2440;
	// begin inline asm
	prmt.b32 %r223, %r223, 0, 0xba98;
	// end inline asm
	// begin inline asm
	prmt.b32 %r225, %r225, 0, 0xba98;
	// end inline asm
	xor.b32  	%r2442, %r225, 2139062143;
	not.b32 	%r2443, %r223;
	and.b32  	%r2444, %r2439, %r2443;
	and.b32  	%r2445, %r2442, %r223;
	or.b32  	%r241, %r2445, %r2444;
	// begin inline asm
	dp4a.s32.s32 %r227, %r228, %r229, %r199;
	// end inline asm
	// begin inline asm
	dp4a.s32.s32 %r231, %r232, %r233, %r227;
	// end inline asm
	// begin inline asm
	dp4a.s32.s32 %r235, %r236, %r237, %r231;
	// end inline asm
	// begin inline asm
	dp4a.s32.s32 %r239, %r240, %r241, %r235;
	// end inline asm
	ld.global.nc.v4.u32 	{%r268, %r272, %r276, %r280}, [%rd9+768];
	ld.global.nc.u32 	%r244, [%rd11+3072];
	// begin inline asm
	lop3.b32 %r247, %r244, 50529027, 0, 234;

	// end inline asm
	or.b32  	%r2446, %r247, -2139062144;
	and.b32  	%r2447, %r247, -2139062144;
	add.s32 	%r2448, %r2446, -33686018;
	xor.b32  	%r2449, %r2447, %r2448;
	xor.b32  	%r2450, %r2449, -2139062144;
	xor.b32  	%r2451, %r247, 33686018;
	xor.b32  	%r2452, %r2450, %r247;
	and.b32  	%r245, %r2452, %r2451;
	// begin inline asm
	prmt.b32 %r245, %r245, 0, 0xba98;
	// end inline asm
	// begin inline asm
	prmt.b32 %r247, %r247, 0, 0xba98;
	// end inline asm
	xor.b32  	%r2453, %r247, 2139062143;
	not.b32 	%r2454, %r245;
	and.b32  	%r2455, %r2450, %r2454;
	and.b32  	%r2456, %r2453, %r245;
	or.b32  	%r269, %r2456, %r2455;
	shr.u32 	%r250, %r244, 2;
	// begin inline asm
	lop3.b32 %r253, %r250, 50529027, 0, 234;

	// end inline asm
	or.b32  	%r2457, %r253, -2139062144;
	and.b32  	%r2458, %r253, -2139062144;
	add.s32 	%r2459, %r2457, -33686018;
	xor.b32  	%r2460, %r2458, %r2459;
	xor.b32  	%r2461, %r2460, -2139062144;
	xor.b32  	%r2462, %r253, 33686018;
	xor.b32  	%r2463, %r2461, %r253;
	and.b32  	%r251, %r2463, %r2462;
	// begin inline asm
	prmt.b32 %r251, %r251, 0, 0xba98;
	// end inline asm
	// begin inline asm
	prmt.b32 %r253, %r253, 0, 0xba98;
	// end inline asm
	xor.b32  	%r2464, %r253, 2139062143;
	not.b32 	%r2465, %r251;
	and.b32  	%r2466, %r2461, %r2465;
	and.b32  	%r2467, %r2464, %r251;
	or.b32  	%r273, %r2467, %r2466;
	shr.u32 	%r256, %r244, 4;
	// begin inline asm
	lop3.b32 %r259, %r256, 50529027, 0, 234;

	// end inline asm
	or.b32  	%r2468, %r259, -2139062144;
	and.b32  	%r2469, %r259, -2139062144;
	add.s32 	%r2470, %r2468, -33686018;
	xor.b32  	%r2471, %r2469, %r2470;
	xor.b32  	%r2472, %r2471, -2139062144;
	xor.b32  	%r2473, %r259, 33686018;
	xor.b32  	%r2474, %r2472, %r259;
	and.b32  	%r257, %r2474, %r2473;
	// begin inline asm
	prmt.b32 %r257, %r257, 0, 0xba98;
	// end inline asm
	// begin inline asm
	prmt.b32 %r259, %r259, 0, 0xba98;
	// end inline asm
	xor.b32  	%r2475, %r259, 2139062143;
	not.b32 	%r2476, %r257;
	and.b32  	%r2477, %r2472, %r2476;
	and.b32  	%r2478, %r2475, %r257;
	or.b32  	%r277, %r2478, %r2477;
	shr.u32 	%r262, %r244, 6;
	// begin inline asm
	lop3.b32 %r265, %r262, 50529027, 0, 234;

	// end inline asm
	or.b32  	%r2479, %r265, -2139062144;
	and.b32  	%r2480, %r265, -2139062144;
	add.s32 	%r2481, %r2479, -33686018;
	xor.b32  	%r2482, %r2480, %r2481;
	xor.b32  	%r2483, %r2482, -2139062144;
	xor.b32  	%r2484, %r265, 33686018;
	xor.b32  	%r2485, %r2483, %r265;
	and.b32  	%r263, %r2485, %r2484;
	// begin inline asm
	prmt.b32 %r263, %r263, 0, 0xba98;
	// end inline asm
	// begin inline asm
	prmt.b32 %r265, %r265, 0, 0xba98;
	// end inline asm
	xor.b32  	%r2486, %r265, 2139062143;
	not.b32 	%r2487, %r263;
	and.b32  	%r2488, %r2483, %r2487;
	and.b32  	%r2489, %r2486, %r263;
	or.b32  	%r281, %r2489, %r2488;
	// begin inline asm
	dp4a.s32.s32 %r267, %r268, %r269, %r239;
	// end inline asm
	// begin inline asm
	dp4a.s32.s32 %r271, %r272, %r273, %r267;
	// end inline asm
	// begin inline asm
	dp4a.s32.s32 %r275, %r276, %r277, %r271;
	// end inline asm
	// begin inline asm
	dp4a.s32.s32 %r279, %r280, %r281, %r275;
	// end inline asm
	ld.global.nc.v4.u32 	{%r308, %r312, %r316, %r320}, [%rd9+896];
	ld.global.nc.u32 	%r284, [%rd11+3584];
	// begin inline asm
	lop3.b32 %r287, %r284, 50529027, 0, 234;

	// end inline asm
	or.b32  	%r2490, %r287, -2139062144;
	and.b32  	%r2491, %r287, -2139062144;
	add.s32 	%r2492, %r2490, -33686018;
	xor.b32  	%r2493, %r2491, %r2492;
	xor.b32  	%r2494, %r2493, -2139062144;
	xor.b32  	%r2495, %r287, 33686018;
	xor.b32  	%r2496, %r2494, %r287;
	and.b32  	%r285, %r2496, %r2495;
	// begin inline asm
	prmt.b32 %r285, %r285, 0, 0xba98;
	// end inline asm
	// begin inline asm
	prmt.b32 %r287, %r287, 0, 0xba98;
	// end inline asm
	xor.b32  	%r2497, %r287, 2139062143;
	not.b32 	%r2498, %r285;
	and.b32  	%r2499, %r2494, %r2498;
	and.b32  	%r2500, %r2497, %r285;
	or.b32  	%r309, %r2500, %r2499;
	shr.u32 	%r290, %r284, 2;
	// begin inline asm
	lop3.b32 %r293, %r290, 50529027, 0, 234;

	// end inline asm
	or.b32  	%r2501, %r293, -2139062144;
	and.b32  	%r2502, %r293, -2139062144;
	add.s32 	%r2503, %r2501, -33686018;
	xor.b32  	%r2504, %r2502, %r2503;
	xor.b32  	%r2505, %r2504, -2139062144;
	xor.b32  	%r2506, %r293, 33686018;
	xor.b32  	%r2507, %r2505, %r293;
	and.b32  	%r291, %r2507, %r2506;
	// begin inline asm
	prmt.b32 %r291, %r291, 0, 0xba98;
	// end inline asm
	// begin inline asm
	prmt.b32 %r293, %r293, 0, 0xba98;
	// end inline asm
	xor.b32  	%r2508, %r293, 2139062143;
	not.b32 	%r2509, %r291;
	and.b32  	%r2510, %r2505, %r2509;
	and.b32  	%r2511, %r2508, %r291;
	or.b32  	%r313, %r2511, %r2510;
	shr.u32 	%r296, %r284, 4;
	// begin inline asm
	lop3.b32 %r299, %r296, 50529027, 0, 234;

	// end inline asm
	or.b32  	%r2512, %r299, -2139062144;
	and.b32  	%r2513, %r299, -2139062144;
	add.s32 	%r2514, %r2512, -33686018;
	xor.b32  	%r2515, %r2513, %r2514;
	xor.b32  	%r2516, %r2515, -2139062144;
	xor.b32  	%r2517, %r299, 33686018;
	xor.b32  	%r2518, %r2516, %r299;
	and.b32  	%r297, %r2518, %r2517;
	// begin inline asm
	prmt.b32 %r297, %r297, 0, 0xba98;
	// end inline asm
	// begin inline asm
	prmt.b32 %r299, %r299, 0, 0xba98;
	// end inline asm
	xor.b32  	%r2519, %r299, 2139062143;
	not.b32 	%r2520, %r297;
	and.b32  	%r2521, %r2516, %r2520;
	and.b32  	%r2522, %r2519, %r297;
	or.b32  	%r317, %r2522, %r2521;
	shr.u32 	%r302, %r284, 6;
	// begin inline asm
	lop3.b32 %r305, %r302, 50529027, 0, 234;

	// end inline asm
	or.b32  	%r2523, %r305, -2139062144;
	and.b32  	%r2524, %r305, -2139062144;
	add.s32 	%r2525, %r2523, -33686018;
	xor.b32  	%r2526, %r2524, %r2525;
	xor.b32  	%r2527, %r2526, -2139062144;
	xor.b32  	%r2528, %r305, 33686018;
	xor.b32  	%r2529, %r2527, %r305;
	and.b32  	%r303, %r2529, %r2528;
	// begin inline asm
	prmt.b32 %r303, %r303, 0, 0xba98;
	// end inline asm
	// begin inline asm
	prmt.b32 %r305, %r305, 0, 0xba98;
	// end inline asm
	xor.b32  	%r2530, %r305, 2139062143;
	not.b32 	%r2531, %r303;
	and.b32  	%r2532, %r2527, %r2531;
	and.b32  	%r2533, %r2530, %r303;
	or.b32  	%r321, %r2533, %r2532;
	// begin inline asm
	dp4a.s32.s32 %r307, %r308, %r309, %r279;
	// end inline asm
	// begin inline asm
	dp4a.s32.s32 %r311, %r312, %r313, %r307;
	// end inline asm
	// begin inline asm
	dp4a.s32.s32 %r315, %r316, %r317, %r311;
	// end inline asm
	// begin inline asm
	dp4a.s32.s32 %r319, %r320, %r321, %r315;
	// end inline asm
	ld.global.nc.v4.u32 	{%r348, %r352, %r356, %r360}, [%rd9+1024];
	ld.global.nc.u32 	%r324, [%rd11+4096];
	// begin inline asm
	lop3.b32 %r327, %r324, 50529027, 0, 234;

	// end inline asm
	or.b32  	%r2534, %r327, -2139062144;
	and.b32  	%r2535, %r327, -2139062144;
	add.s32 	%r2536, %r2534, -33686018;
	xor.b32  	%r2537, %r2535, %r2536;
	xor.b32  	%r2538, %r2537, -2139062144;
	xor.b32  	%r2539, %r327, 33686018;
	xor.b32  	%r2540, %r2538, %r327;
	and.b32  	%r325, %r2540, %r2539;
	// begin inline asm
	prmt.b32 %r325, %r325, 0, 0xba98;
	// end inline asm
	// begin inline asm
	prmt.b32 %r327, %r327, 0, 0xba98;
	// end inline asm
	xor.b32  	%r2541, %r327, 2139062143;
	not.b32 	%r2542, %r325;
	and.b32  	%r2543, %r2538, %r2542;
	and.b32  	%r2544, %r2541, %r325;
	or.b32  	%r349, %r2544, %r2543;
	shr.u32 	%r330, %r324, 2;
	// begin inline asm
	lop3.b32 %r333, %r330, 50529027, 0, 234;

	// end inline asm
	or.b32  	%r2545, %r333, -2139062144;
	and.b32  	%r2546, %r333, -2139062144;
	add.s32 	%r2547, %r2545, -33686018;
	xor.b32  	%r2548, %r2546, %r2547;
	xor.b32  	%r2549, %r2548, -2139062144;
	xor.b32  	%r2550, %r333, 33686018;
	xor.b32  	%r2551, %r2549, %r333;
	and.b32  	%r331, %r2551, %r2550;
	// begin inline asm
	prmt.b32 %r331, %r331, 0, 0xba98;
	// end inline asm
	// begin inline asm
	prmt.b32 %r333, %r333, 0, 0xba98;
	// end inline asm
	xor.b32  	%r2552, %r333, 2139062143;
	not.b32 	%r2553, %r331;
	and.b32  	%r2554, %r2549, %r2553;
	and.b32  	%r2555, %r2552, %r331;
	or.b32  	%r353, %r2555, %r2554;
	shr.u32 	%r336, %r324, 4;
	// begin inline asm
	lop3.b32 %r339, %r336, 50529027, 0, 234;

	// end inline asm
	or.b32  	%r2556, %r339, -2139062144;
	and.b32  	%r2557, %r339, -2139062144;
	add.s32 	%r2558, %r2556, -33686018;
	xor.b32  	%r2559, %r2557, %r2558;
	xor.b32  	%r2560, %r2559, -2139062144;
	xor.b32  	%r2561, %r339, 33686018;
	xor.b32  	%r2562, %r2560, %r339;
	and.b32  	%r337, %r2562, %r2561;
	// begin inline asm
	prmt.b32 %r337, %r337, 0, 0xba98;
	// end inline asm
	// begin inline asm
	prmt.b32 %r339, %r339, 0, 0xba98;
	// end inline asm
	xor.b32  	%r2563, %r339, 2139062143;
	not.b32 	%r2564, %r337;
	and.b32  	%r2565, %r2560, %r2564;
	and.b32  	%r2566, %r2563, %r337;
	or.b32  	%r357, %r2566, %r2565;
	shr.u32 	%r342, %r324, 6;
	// begin inline asm
	lop3.b32 %r345, %r342, 50529027, 0, 234;

	// end inline asm
	or.b32  	%r2567, %r345, -2139062144;
	and.b32  	%r2568, %r345, -2139062144;
	add.s32 	%r2569, %r2567, -33686018;
	xor.b32  	%r2570, %r2568, %r2569;
	xor.b32  	%r2571, %r2570, -2139062144;
	xor.b32  	%r2572, %r345, 33686018;
	xor.b32  	%r2573, %r2571, %r345;
	and.b32  	%r343, %r2573, %r2572;
	// begin inline asm
	prmt.b32 %r343, %r343, 0, 0xba98;
	// end inline asm
	// begin inline asm
	prmt.b32 %r345, %r345, 0, 0xba98;
	// end inline asm
	xor.b32  	%r2574, %r345, 2139062143;
	not.b32 	%r2575, %r343;
	and.b32  	%r2576, %r2571, %r2575;
	and.b32  	%r2577, %r2574, %r343;
	or.b32  	%r361, %r2577, %r2576;
	// begin inline asm
	dp4a.s32.s32 %r347, %r348, %r349, %r319;
	// end inline asm
	// begin inline asm
	dp4a.s32.s32 %r351, %r352, %r353, %r347;
	// end inline asm
	// begin inline asm
	dp4a.s32.s32 %r355, %r356, %r357, %r351;
	// end inline asm
	// begin inline asm
	dp4a.s32.s32 %r359, %r360, %r361, %r355;
	// end inline asm
	ld.global.nc.v4.u32 	{%r388, %r392, %r396, %r400}, [%rd9+1152];
	ld.global.nc.u32 	%r364, [%rd11+4608];
	// begin inline asm
	lop3.b32 %r367, %r364, 50529027, 0, 234;

	// end inline asm
	or.b32  	%r2578, %r367, -2139062144;
	and.b32  	%r2579, %r367, -2139062144;
	add.s32 	%r2580, %r2578, -33686018;
	xor.b32  	%r2581, %r2579, %r2580;
	xor.b32  	%r2582, %r2581, -2139062144;
	xor.b32  	%r2583, %r367, 33686018;
	xor.b32  	%r2584, %r2582, %r367;
	and.b32  	%r365, %r2584, %r2583;
	// begin inline asm
	prmt.b32 %r365, %r365, 0, 0xba98;
	// end inline asm
	// begin inline asm
	prmt.b32 %r367, %r367, 0, 0xba98;
	// end inline asm
	xor.b32  	%r2585, %r367, 2139062143;
	not.b32 	%r2586, %r365;
	and.b32  	%r2587, %r2582, %r2586;
	and.b32  	%r2588, %r2585, %r365;
	or.b32  	%r389, %r2588, %r2587;
	shr.u32 	%r370, %r364, 2;
	// begin inline asm
	lop3.b32 %r373, %r370, 50529027, 0, 234;

	// end inline asm
	or.b32  	%r2589, %r373, -2139062144;
	and.b32  	%r2590, %r373, -2139062144;
	add.s32 	%r2591, %r2589, -33686018;
	xor.b32  	%r2592, %r2590, %r2591;
	xor.b32  	%r2593, %r2592, -2139062144;
	xor.b32  	%r2594, %r373, 33686018;
	xor.b32  	%r2595, %r2593, %r373;
	and.b32  	%r371, %r2595, %r2594;
	// begin inline asm
	prmt.b32 %r371, %r371, 0, 0xba98;
	// end inline asm
	// begin inline asm
	prmt.b32 %r373, %r373, 0, 0xba98;
	// end inline asm
	xor.b32  	%r2596, %r373, 2139062143;
	not.b32 	%r2597, %r371;
	and.b32  	%r2598, %r2593, %r2597;
	and.b32  	%r2599, %r2596, %r371;
	or.b32  	%r393, %r2599, %r2598;
	shr.u32 	%r376, %r364, 4;
	// begin inline asm
	lop3.b32 %r379, %r376, 50529027, 0, 234;

	// end inline asm
	or.b32  	%r2600, %r379, -2139062144;
	and.b32  	%r2601, %r379, -2139062144;
	add.s32 	%r2602, %r2600, -33686018;
	xor.b32  	%r2603, %r2601, %r2602;
	xor.b32  	%r2604, %r2603, -2139062144;
	xor.b32  	%r2605, %r379, 33686018;
	xor.b32  	%r2606, %r2604, %r379;
	and.b32  	%r377, %r2606, %r2605;
	// begin inline asm
	prmt.b32 %r377, %r377, 0, 0xba98;
	// end inline asm
	// begin inline asm
	prmt.b32 %r379, %r379, 0, 0xba98;
	// end inline asm
	xor.b32  	%r2607, %r379, 2139062143;
	not.b32 	%r2608, %r377;
	and.b32  	%r2609, %r2604, %r2608;
	and.b32  	%r2610, %r2607, %r377;
	or.b32  	%r397, %r2610, %r2609;
	shr.u32 	%r382, %r364, 6;
	// begin inline asm
	lop3.b32 %r385, %r382, 50529027, 0, 234;

	// end inline asm
	or.b32  	%r2611, %r385, -2139062144;
	and.b32  	%r2612, %r385, -2139062144;
	add.s32 	%r2613, %r2611, -33686018;
	xor.b32  	%r2614, %r2612, %r2613;
	xor.b32  	%r2615, %r2614, -2139062144;
	xor.b32  	%r2616, %r385, 33686018;
	xor.b32  	%r2617, %r2615, %r385;
	and.b32  	%r383, %r2617, %r2616;
	// begin inline asm
	prmt.b32 %r383, %r383, 0, 0xba98;
	// end inline asm
	// begin inline asm
	prmt.b32 %r385, %r385, 0, 0xba98;
	// end inline asm
	xor.b32  	%r2618, %r385, 2139062143;
	not.b32 	%r2619, %r383;
	and.b32  	%r2620, %r2615, %r2619;
	and.b32  	%r2621, %r2618, %r383;
	or.b32  	%r401, %r2621, %r2620;
	// begin inline asm
	dp4a.s32.s32 %r387, %r388, %r389, %r359;
	// end inline asm
	// begin inline asm
	dp4a.s32.s32 %r391, %r392, %r393, %r387;
	// end inline asm
	// begin inline asm
	dp4a.s32.s32 %r395, %r396, %r397, %r391;
	// end inline asm
	// begin inline asm
	dp4a.s32.s32 %r399, %r400, %r401, %r395;
	// end inline asm
	ld.global.nc.v4.u32 	{%r428, %r432, %r436, %r440}, [%rd9+1280];
	ld.global.nc.u32 	%r404, [%rd11+5120];
	// begin inline asm
	lop3.b32 %r407, %r404, 50529027, 0, 234;

	// end inline asm
	or.b32  	%r2622, %r407, -2139062144;
	and.b32  	%r2623, %r407, -2139062144;
	add.s32 	%r2624, %r2622, -33686018;
	xor.b32  	%r2625, %r2623, %r2624;
	xor.b32  	%r2626, %r2625, -2139062144;
	xor.b32  	%r2627, %r407, 33686018;
	xor.b32  	%r2628, %r2626, %r407;
	and.b32  	%r405, %r2628, %r2627;
	// begin inline asm
	prmt.b32 %r405, %r405, 0, 0xba98;
	// end inline asm
	// begin inline asm
	prmt.b32 %r407, %r407, 0, 0xba98;
	// end inline asm
	xor.b32  	%r2629, %r407, 2139062143;
	not.b32 	%r2630, %r405;
	and.b32  	%r2631, %r2626, %r2630;
	and.b32  	%r2632, %r2629, %r405;
	or.b32  	%r429, %r2632, %r2631;
	shr.u32 	%r410, %r404, 2;
	// begin inline asm
	lop3.b32 %r413, %r410, 50529027, 0, 234;

	// end inline asm
	or.b32  	%r2633, %r413, -2139062144;
	and.b32  	%r2634, %r413, -2139062144;
	add.s32 	%r2635, %r2633, -33686018;
	xor.b32  	%r2636, %r2634, %r2635;
	xor.b32  	%r2637, %r2636, -2139062144;
	xor.b32  	%r2638, %r413, 33686018;
	xor.b32  	%r2639, %r2637, %r413;
	and.b32  	%r411, %r2639, %r2638;
	// begin inline asm
	prmt.b32 %r411, %r411, 0, 0xba98;
	// end inline asm
	// begin inline asm
	prmt.b32 %r413, %r413, 0, 0xba98;
	// end inline asm
	xor.b32  	%r2640, %r413, 2139062143;
	not.b32 	%r2641, %r411;
	and.b32  	%r2642, %r2637, %r2641;
	and.b32  	%r2643, %r2640, %r411;
	or.b32  	%r433, %r2643, %r2642;
	shr.u32 	%r416, %r404, 4;
	// begin inline asm
	lop3.b32 %r419, %r416, 50529027, 0, 234;

	// end inline asm
	or.b32  	%r2644, %r419, -2139062144;
	and.b32  	%r2645, %r419, -2139062144;
	add.s32 	%r2646, %r2644, -33686018;
	xor.b32  	%r2647, %r2645, %r2646;
	xor.b32  	%r2648, %r2647, -2139062144;
	xor.b32  	%r2649, %r419, 33686018;
	xor.b32  	%r2650, %r2648, %r419;
	and.b32  	%r417, %r2650, %r2649;
	// begin inline asm
	prmt.b32 %r417, %r417, 0, 0xba98;
	// end inline asm
	// begin inline asm
	prmt.b32 %r419, %r419, 0, 0xba98;
	// end inline asm
	xor.b32  	%r2651, %r419, 2139062143;
	not.b32 	%r2652, %r417;
	and.b32  	%r2653, %r2648, %r2652;
	and.b32  	%r2654, %r2651, %r417;
	or.b32  	%r437, %r2654, %r2653;
	shr.u32 	%r422, %r404, 6;
	// begin inline asm
	lop3.b32 %r425, %r422, 50529027, 0, 234;

	// end inline asm
	or.b32  	%r2655, %r425, -2139062144;
	and.b32  	%r2656, %r425, -2139062144;
	add.s32 	%r2657, %r2655, -33686018;
	xor.b32  	%r2658, %r2656, %r2657;
	xor.b32  	%r2659, %r2658, -2139062144;
	xor.b32  	%r2660, %r425, 33686018;
	xor.b32  	%r2661, %r2659, %r425;
	and.b32  	%r423, %r2661, %r2660;
	// begin inline asm
	prmt.b32 %r423, %r423, 0, 0xba98;
	// end inline asm
	// begin inline asm
	prmt.b32 %r425, %r425, 0, 0xba98;
	// end inline asm
	xor.b32  	%r2662, %r425, 2139062143;
	not.b32 	%r2663, %r423;
	and.b32  	%r2664, %r2659, %r2663;
	and.b32  	%r2665, %r2662, %r423;
	or.b32  	%r441, %r2665, %r2664;
	// begin inline asm
	dp4a.s32.s32 %r427, %r428, %r429, %r399;
	// end inline asm
	// begin inline asm
	dp4a.s32.s32 %r431, %r432, %r433, %r427;
	// end inline asm
	// begin inline asm
	dp4a.s32.s32 %r435, %r436, %r437, %r431;
	// end inline asm
	// begin inline asm
	dp4a.s32.s32 %r439, %r440, %r441, %r435;
	// end inline asm
	ld.global.nc.v4.u32 	{%r468, %r472, %r476, %r480}, [%rd9+1408];
	ld.global.nc.u32 	%r444, [%rd11+5632];
	// begin inline asm
	lop3.b32 %r447, %r444, 50529027, 0, 234;

	// end inline asm
	or.b32  	%r2666, %r447, -2139062144;
	and.b32  	%r2667, %r447, -2139062144;
	add.s32 	%r2668, %r2666, -33686018;
	xor.b32  	%r2669, %r2667, %r2668;
	xor.b32  	%r2670, %r2669, -2139062144;
	xor.b32  	%r2671, %r447, 33686018;
	xor.b32  	%r2672, %r2670, %r447;
	and.b32  	%r445, %r2672, %r2671;
	// begin inline asm
	prmt.b32 %r445, %r445, 0, 0xba98;
	// end inline asm
	// begin inline asm
	prmt.b32 %r447, %r447, 0, 0xba98;
	// end inline asm
	xor.b32  	%r2673, %r447, 2139062143;
	not.b32 	%r2674, %r445;
	and.b32  	%r2675, %r2670, %r2674;
	and.b32  	%r2676, %r2673, %r445;
	or.b32  	%r469, %r2676, %r2675;
	shr.u32 	%r450, %r444, 2;
	// begin inline asm
	lop3.b32 %r453, %r450, 50529027, 0, 234;

	// end inline asm
	or.b32  	%r2677, %r453, -2139062144;
	and.b32  	%r2678, %r453, -2139062144;
	add.s32 	%r2679, %r2677, -33686018;
	xor.b32  	%r2680, %r2678, %r2679;
	xor.b32  	%r2681, %r2680, -2139062144;
	xor.b32  	%r2682, %r453, 33686018;
	xor.b32  	%r2683, %r2681, %r453;
	and.b32  	%r451, %r2683, %r2682;
	// begin inline asm
	prmt.b32 %r451, %r451, 0, 0xba98;
	// end inline asm
	// begin inline asm
	prmt.b32 %r453, %r453, 0, 0xba98;
	// end inline asm
	xor.b32  	%r2684, %r453, 2139062143;
	not.b32 	%r2685, %r451;
	and.b32  	%r2686, %r2681, %r2685;
	and.b32  	%r2687, %r2684, %r451;
	or.b32  	%r473, %r2687, %r2686;
	shr.u32 	%r456, %r444, 4;
	// begin inline asm
	lop3.b32 %r459, %r456, 50529027, 0, 234;

	// end inline asm
	or.b32  	%r2688, %r459, -2139062144;
	and.b32  	%r2689, %r459, -2139062144;
	add.s32 	%r2690, %r2688, -33686018;
	xor.b32  	%r2691, %r2689, %r2690;
	xor.b32  	%r2692, %r2691, -2139062144;
	xor.b32  	%r2693, %r459, 33686018;
	xor.b32  	%r2694, %r2692, %r459;
	and.b32  	%r457, %r2694, %r2693;
	// begin inline asm
	prmt.b32 %r457, %r457, 0, 0xba98;
	// end inline asm
	// begin inline asm
	prmt.b32 %r459, %r459, 0, 0xba98;
	// end inline asm
	xor.b32  	%r2695, %r459, 2139062143;
	not.b32 	%r2696, %r457;
	and.b32  	%r2697, %r2692, %r2696;
	and.b32  	%r2698, %r2695, %r457;
	or.b32  	%r477, %r2698, %r2697;
	shr.u32 	%r462, %r444, 6;
	// begin inline asm
	lop3.b32 %r465, %r462, 50529027, 0, 234;

	// end inline asm
	or.b32  	%r2699, %r465, -2139062144;
	and.b32  	%r2700, %r465, -2139062144;
	add.s32 	%r2701, %r2699, -33686018;
	xor.b32  	%r2702, %r2700, %r2701;
	xor.b32  	%r2703, %r2702, -2139062144;
	xor.b32  	%r2704, %r465, 33686018;
	xor.b32  	%r2705, %r2703, %r465;
	and.b32  	%r463, %r2705, %r2704;
	// begin inline asm
	prmt.b32 %r463, %r463, 0, 0xba98;
	// end inline asm
	// begin inline asm
	prmt.b32 %r465, %r465, 0, 0xba98;
	// end inline asm
	xor.b32  	%r2706, %r465, 2139062143;
	not.b32 	%r2707, %r463;
	and.b32  	%r2708, %r2703, %r2707;
	and.b32  	%r2709, %r2706, %r463;
	or.b32  	%r481, %r2709, %r2708;
	// begin inline asm
	dp4a.s32.s32 %r467, %r468, %r469, %r439;
	// end inline asm
	// begin inline asm
	dp4a.s32.s32 %r471, %r472, %r473, %r467;
	// end inline asm
	// begin inline asm
	dp4a.s32.s32 %r475, %r476, %r477, %r471;
	// end inline asm
	// begin inline asm
	dp4a.s32.s32 %r479, %r480, %r481, %r475;
	// end inline asm
	ld.global.nc.v4.u32 	{%r508, %r512, %r516, %r520}, [%rd9+1536];
	ld.global.nc.u32 	%r484, [%rd11+6144];
	// begin inline asm
	lop3.b32 %r487, %r484, 50529027, 0, 234;

	// end inline asm
	or.b32  	%r2710, %r487, -2139062144;
	and.b32  	%r2711, %r487, -2139062144;
	add.s32 	%r2712, %r2710, -33686018;
	xor.b32  	%r2713, %r2711, %r2712;
	xor.b32  	%r2714, %r2713, -2139062144;
	xor.b32  	%r2715, %r487, 33686018;
	xor.b32  	%r2716, %r2714, %r487;
	and.b32  	%r485, %r2716, %r2715;
	// begin inline asm
	prmt.b32 %r485, %r485, 0, 0xba98;
	// end inline asm
	// begin inline asm
	prmt.b32 %r487, %r487, 0, 0xba98;
	// end inline asm
	xor.b32  	%r2717, %r487, 2139062143;
	not.b32 	%r2718, %r485;
	and.b32  	%r2719, %r2714, %r2718;
	and.b32  	%r2720, %r2717, %r485;
	or.b32  	%r509, %r2720, %r2719;
	shr.u32 	%r490, %r484, 2;
	// begin inline asm
	lop3.b32 %r493, %r490, 50529027, 0, 234;

	// end inline asm
	or.b32  	%r2721, %r493, -2139062144;
	and.b32  	%r2722, %r493, -2139062144;
	add.s32 	%r2723, %r2721, -33686018;
	xor.b32  	%r2724, %r2722, %r2723;
	xor.b32  	%r2725, %r2724, -2139062144;
	xor.b32  	%r2726, %r493, 33686018;
	xor.b32  	%r2727, %r2725, %r493;
	and.b32  	%r491, %r2727, %r2726;
	// begin inline asm
	prmt.b32 %r491, %r491, 0, 0xba98;
	// end inline asm
	// begin inline asm
	prmt.b32 %r493, %r493, 0, 0xba98;
	// end inline asm
	xor.b32  	%r2728, %r493, 2139062143;
	not.b32 	%r2729, %r491;
	and.b32  	%r2730, %r2725, %r2729;
	and.b32  	%r2731, %r2728, %r491;
	or.b32  	%r513, %r2731, %r2730;
	shr.u32 	%r496, %r484, 4;
	// begin inline asm
	lop3.b32 %r499, %r496, 50529027, 0, 234;

	// end inline asm
	or.b32  	%r2732, %r499, -2139062144;
	and.b32  	%r2733, %r499, -2139062144;
	add.s32 	%r2734, %r2732, -33686018;
	xor.b32  	%r2735, %r2733, %r2734;
	xor.b32  	%r2736, %r2735, -2139062144;
	xor.b32  	%r2737, %r499, 33686018;
	xor.b32  	%r2738, %r2736, %r499;
	and.b32  	%r497, %r2738, %r2737;
	// begin inline asm
	prmt.b32 %r497, %r497, 0, 0xba98;
	// end inline asm
	// begin inline asm
	prmt.b32 %r499, %r499, 0, 0xba98;
	// end inline asm
	xor.b32  	%r2739, %r499, 2139062143;
	not.b32 	%r2740, %r497;
	and.b32  	%r2741, %r2736, %r2740;
	and.b32  	%r2742, %r2739, %r497;
	or.b32  	%r517, %r2742, %r2741;
	shr.u32 	%r502, %r484, 6;
	// begin inline asm
	lop3.b32 %r505, %r502, 50529027, 0, 234;

	// end inline asm
	or.b32  	%r2743, %r505, -2139062144;
	and.b32  	%r2744, %r505, -2139062144;
	add.s32 	%r2745, %r2743, -33686018;
	xor.b32  	%r2746, %r2744, %r2745;
	xor.b32  	%r2747, %r2746, -2139062144;
	xor.b32  	%r2748, %r505, 33686018;
	xor.b32  	%r2749, %r2747, %r505;
	and.b32  	%r503, %r2749, %r2748;
	// begin inline asm
	prmt.b32 %r503, %r503, 0, 0xba98;
	// end inline asm
	// begin inline asm
	prmt.b32 %r505, %r505, 0, 0xba98;
	// end inline asm
	xor.b32  	%r2750, %r505, 2139062143;
	not.b32 	%r2751, %r503;
	and.b32  	%r2752, %r2747, %r2751;
	and.b32  	%r2753, %r2750, %r503;
	or.b32  	%r521, %r2753, %r2752;
	// begin inline asm
	dp4a.s32.s32 %r507, %r508, %r509, %r479;
	// end inline asm
	// begin inline asm
	dp4a.s32.s32 %r511, %r512, %r513, %r507;
	// end inline asm
	// begin inline asm
	dp4a.s32.s32 %r515, %r516, %r517, %r511;
	// end inline asm
	// begin inline asm
	dp4a.s32.s32 %r519, %r520, %r521, %r515;
	// end inline asm
	ld.global.nc.v4.u32 	{%r548, %r552, %r556, %r560}, [%rd9+1664];
	ld.global.nc.u32 	%r524, [%rd11+6656];
	// begin inline asm
	lop3.b32 %r527, %r524, 50529027, 0, 234;

	// end inline asm
	or.b32  	%r2754, %r527, -2139062144;
	and.b32  	%r2755, %r527, -2139062144;
	add.s32 	%r2756, %r2754, -33686018;
	xor.b32  	%r2757, %r2755, %r2756;
	xor.b32  	%r2758, %r2757, -2139062144;
	xor.b32  	%r2759, %r527, 33686018;
	xor.b32  	%r2760, %r2758, %r527;
	and.b32  	%r525, %r2760, %r2759;
	// begin inline asm
	prmt.b32 %r525, %r525, 0, 0xba98;
	// end inline asm
	// begin inline asm
	prmt.b32 %r527, %r527, 0, 0xba98;
	// end inline asm
	xor.b32  	%r2761, %r527, 2139062143;
	not.b32 	%r2762, %r525;
	and.b32  	%r2763, %r2758, %r2762;
	and.b32  	%r2764, %r2761, %r525;
	or.b32  	%r549, %r2764, %r2763;
	shr.u32 	%r530, %r524, 2;
	// begin inline asm
	lop3.b32 %r533, %r530, 50529027, 0, 234;

	// end inline asm
	or.b32  	%r2765, %r533, -2139062144;
	and.b32  	%r2766, %r533, -2139062144;
	add.s32 	%r2767, %r2765, -33686018;
	xor.b32  	%r2768, %r2766, %r2767;
	xor.b32  	%r2769, %r2768, -2139062144;
	xor.b32  	%r2770, %r533, 33686018;
	xor.b32  	%r2771, %r2769, %r533;
	and.b32  	%r531, %r2771, %r2770;
	// begin inline asm
	prmt.b32 %r531, %r531, 0, 0xba98;
	// end inline asm
	// begin inline asm
	prmt.b32 %r533, %r533, 0, 0xba98;
	// end inline asm
	xor.b32  	%r2772, %r533, 2139062143;
	not.b32 	%r2773, %r531;
	and.b32  	%r2774, %r2769, %r2773;
	and.b32  	%r2775, %r2772, %r531;
	or.b32  	%r553, %r2775, %r2774;
	shr.u32 	%r536, %r524, 4;
	// begin inline asm
	lop3.b32 %r539, %r536, 50529027, 0, 234;

	// end inline asm
	or.b32  	%r2776, %r539, -2139062144;
	and.b32  	%r2777, %r539, -2139062144;
	add.s32 	%r2778, %r2776, -33686018;
	xor.b32  	%r2779, %r2777, %r2778;
	xor.b32  	%r2780, %r2779, -2139062144;
	xor.b32  	%r2781, %r539, 33686018;
	xor.b32  	%r2782, %r2780, %r539;
	and.b32  	%r537, %r2782, %r2781;
	// begin inline asm
	prmt.b32 %r537, %r537, 0, 0xba98;
	// end inline asm
	// begin inline asm
	prmt.b32 %r539, %r539, 0, 0xba98;
	// end inline asm
	xor.b32  	%r2783, %r539, 2139062143;
	not.b32 	%r2784, %r537;
	and.b32  	%r2785, %r2780, %r2784;
	and.b32  	%r2786, %r2783, %r537;
	or.b32  	%r557, %r2786, %r2785;
	shr.u32 	%r542, %r524, 6;
	// begin inline asm
	lop3.b32 %r545, %r542, 50529027, 0, 234;

	// end inline asm
	or.b32  	%r2787, %r545, -2139062144;
	and.b32  	%r2788, %r545, -2139062144;
	add.s32 	%r2789, %r2787, -33686018;
	xor.b32  	%r2790, %r2788, %r2789;
	xor.b32  	%r2791, %r2790, -2139062144;
	xor.b32  	%r2792, %r545, 33686018;
	xor.b32  	%r2793, %r2791, %r545;
	and.b32  	%r543, %r2793, %r2792;
	// begin inline asm
	prmt.b32 %r543, %r543, 0, 0xba98;
	// end inline asm
	// begin inline asm
	prmt.b32 %r545, %r545, 0, 0xba98;
	// end inline asm
	xor.b32  	%r2794, %r545, 2139062143;
	not.b32 	%r2795, %r543;
	and.b32  	%r2796, %r2791, %r2795;
	and.b32  	%r2797, %r2794, %r543;
	or.b32  	%r561, %r2797, %r2796;
	// begin inline asm
	dp4a.s32.s32 %r547, %r548, %r549, %r519;
	// end inline asm
	// begin inline asm
	dp4a.s32.s32 %r551, %r552, %r553, %r547;
	// end inline asm
	// begin inline asm
	dp4a.s32.s32 %r555, %r556, %r557, %r551;
	// end inline asm
	// begin inline asm
	dp4a.s32.s32 %r559, %r560, %r561, %r555;
	// end inline asm
	ld.global.nc.v4.u32 	{%r588, %r592, %r596, %r600}, [%rd9+1792];
	ld.global.nc.u32 	%r564, [%rd11+7168];
	// begin inline asm
	lop3.b32 %r567, %r564, 50529027, 0, 234;

	// end inline asm
	or.b32  	%r2798, %r567, -2139062144;
	and.b32  	%r2799, %r567, -2139062144;
	add.s32 	%r2800, %r2798, -33686018;
	xor.b32  	%r2801, %r2799, %r2800;
	xor.b32  	%r2802, %r2801, -2139062144;
	xor.b32  	%r2803, %r567, 33686018;
	xor.b32  	%r2804, %r2802, %r567;
	and.b32  	%r565, %r2804, %r2803;
	// begin inline asm
	prmt.b32 %r565, %r565, 0, 0xba98;
	// end inline asm
	// begin inline asm
	prmt.b32 %r567, %r567, 0, 0xba98;
	// end inline asm
	xor.b32  	%r2805, %r567, 2139062143;
	not.b32 	%r2806, %r565;
	and.b32  	%r2807, %r2802, %r2806;
	and.b32  	%r2808, %r2805, %r565;
	or.b32  	%r589, %r2808, %r2807;
	shr.u32 	%r570, %r564, 2;
	// begin inline asm
	lop3.b32 %r573, %r570, 50529027, 0, 234;

	// end inline asm
	or.b32  	%r2809, %r573, -2139062144;
	and.b32  	%r2810, %r573, -2139062144;
	add.s32 	%r2811, %r2809, -33686018;
	xor.b32  	%r2812, %r2810, %r2811;
	xor.b32  	%r2813, %r2812, -2139062144;
	xor.b32  	%r2814, %r573, 33686018;
	xor.b32  	%r2815, %r2813, %r573;
	and.b32  	%r571, %r2815, %r2814;
	// begin inline asm
	prmt.b32 %r571, %r571, 0, 0xba98;
	// end inline asm
	// begin inline asm
	prmt.b32 %r573, %r573, 0, 0xba98;
	// end inline asm
	xor.b32  	%r2816, %r573, 2139062143;
	not.b32 	%r2817, %r571;
	and.b32  	%r2818, %r2813, %r2817;
	and.b32  	%r2819, %r2816, %r571;
	or.b32  	%r593, %r2819, %r2818;
	shr.u32 	%r576, %r564, 4;
	// begin inline asm
	lop3.b32 %r579, %r576, 50529027, 0, 234;

	// end inline asm
	or.b32  	%r2820, %r579, -2139062144;
	and.b32  	%r2821, %r579, -2139062144;
	add.s32 	%r2822, %r2820, -33686018;
	xor.b32  	%r2823, %r2821, %r2822;
	xor.b32  	%r2824, %r2823, -2139062144;
	xor.b32  	%r2825, %r579, 33686018;
	xor.b32  	%r2826, %r2824, %r579;
	and.b32  	%r577, %r2826, %r2825;
	// begin inline asm
	prmt.b32 %r577, %r577, 0, 0xba98;
	// end inline asm
	// begin inline asm
	prmt.b32 %r579, %r579, 0, 0xba98;
	// end inline asm
	xor.b32  	%r2827, %r579, 2139062143;
	not.b32 	%r2828, %r577;
	and.b32  	%r2829, %r2824, %r2828;
	and.b32  	%r2830, %r2827, %r577;
	or.b32  	%r597, %r2830, %r2829;
	shr.u32 	%r582, %r564, 6;
	// begin inline asm
	lop3.b32 %r585, %r582, 50529027, 0, 234;

	// end inline asm
	or.b32  	%r2831, %r585, -2139062144;
	and.b32  	%r2832, %r585, -2139062144;
	add.s32 	%r2833, %r2831, -33686018;
	xor.b32  	%r2834, %r2832, %r2833;
	xor.b32  	%r2835, %r2834, -2139062144;
	xor.b32  	%r2836, %r585, 33686018;
	xor.b32  	%r2837, %r2835, %r585;
	and.b32  	%r583, %r2837, %r2836;
	// begin inline asm
	prmt.b32 %r583, %r583, 0, 0xba98;
	// end inline asm
	// begin inline asm
	prmt.b32 %r585, %r585, 0, 0xba98;
	// end inline asm
	xor.b32  	%r2838, %r585, 2139062143;
	not.b32 	%r2839, %r583;
	and.b32  	%r2840, %r2835, %r2839;
	and.b32  	%r2841, %r2838, %r583;
	or.b32  	%r601, %r2841, %r2840;
	// begin inline asm
	dp4a.s32.s32 %r587, %r588, %r589, %r559;
	// end inline asm
	// begin inline asm
	dp4a.s32.s32 %r591, %r592, %r593, %r587;
	// end inline asm
	// begin inline asm
	dp4a.s32.s32 %r595, %r596, %r597, %r591;
	// end inline asm
	// begin inline asm
	dp4a.s32.s32 %r599, %r600, %r601, %r595;
	// end inline asm
	ld.global.nc.v4.u32 	{%r628, %r632, %r636, %r640}, [%rd9+1920];
	ld.global.nc.u32 	%r604, [%rd11+7680];
	// begin inline asm
	lop3.b32 %r607, %r604, 50529027, 0, 234;

	// end inline asm
	or.b32  	%r2842, %r607, -2139062144;
	and.b32  	%r2843, %r607, -2139062144;
	add.s32 	%r2844, %r2842, -33686018;
	xor.b32  	%r2845, %r2843, %r2844;
	xor.b32  	%r2846, %r2845, -2139062144;
	xor.b32  	%r2847, %r607, 33686018;
	xor.b32  	%r2848, %r2846, %r607;
	and.b32  	%r605, %r2848, %r2847;
	// begin inline asm
	prmt.b32 %r605, %r605, 0, 0xba98;
	// end inline asm
	// begin inline asm
	prmt.b32 %r607, %r607, 0, 0xba98;
	// end inline asm
	xor.b32  	%r2849, %r607, 2139062143;
	not.b32 	%r2850, %r605;
	and.b32  	%r2851, %r2846, %r2850;
	and.b32  	%r2852, %r2849, %r605;
	or.b32  	%r629, %r2852, %r2851;
	shr.u32 	%r610, %r604, 2;
	// begin inline asm
	lop3.b32 %r613, %r610, 50529027, 0, 234;

	// end inline asm
	or.b32  	%r2853, %r613, -2139062144;
	and.b32  	%r2854, %r613, -2139062144;
	add.s32 	%r2855, %r2853, -33686018;
	xor.b32  	%r2856, %r2854, %r2855;
	xor.b32  	%r2857, %r2856, -2139062144;
	xor.b32  	%r2858, %r613, 33686018;
	xor.b32  	%r2859, %r2857, %r613;
	and.b32  	%r611, %r2859, %r2858;
	// begin inline asm
	prmt.b32 %r611, %r611, 0, 0xba98;
	// end inline asm
	// begin inline asm
	prmt.b32 %r613, %r613, 0, 0xba98;
	// end inline asm
	xor.b32  	%r2860, %r613, 2139062143;
	not.b32 	%r2861, %r611;
	and.b32  	%r2862, %r2857, %r2861;
	and.b32  	%r2863, %r2860, %r611;
	or.b32  	%r633, %r2863, %r2862;
	shr.u32 	%r616, %r604, 4;
	// begin inline asm
	lop3.b32 %r619, %r616, 50529027, 0, 234;

	// end inline asm
	or.b32  	%r2864, %r619, -2139062144;
	and.b32  	%r2865, %r619, -2139062144;
	add.s32 	%r2866, %r2864, -33686018;
	xor.b32  	%r2867, %r2865, %r2866;
	xor.b32  	%r2868, %r2867, -2139062144;
	xor.b32  	%r2869, %r619, 33686018;
	xor.b32  	%r2870, %r2868, %r619;
	and.b32  	%r617, %r2870, %r2869;
	// begin inline asm
	prmt.b32 %r617, %r617, 0, 0xba98;
	// end inline asm
	// begin inline asm
	prmt.b32 %r619, %r619, 0, 0xba98;
	// end inline asm
	xor.b32  	%r2871, %r619, 2139062143;
	not.b32 	%r2872, %r617;
	and.b32  	%r2873, %r2868, %r2872;
	and.b32  	%r2874, %r2871, %r617;
	or.b32  	%r637, %r2874, %r2873;
	shr.u32 	%r622, %r604, 6;
	// begin inline asm
	lop3.b32 %r625, %r622, 50529027, 0, 234;

	// end inline asm
	or.b32  	%r2875, %r625, -2139062144;
	and.b32  	%r2876, %r625, -2139062144;
	add.s32 	%r2877, %r2875, -33686018;
	xor.b32  	%r2878, %r2876, %r2877;
	xor.b32  	%r2879, %r2878, -2139062144;
	xor.b32  	%r2880, %r625, 33686018;
	xor.b32  	%r2881, %r2879, %r625;
	and.b32  	%r623, %r2881, %r2880;
	// begin inline asm
	prmt.b32 %r623, %r623, 0, 0xba98;
	// end inline asm
	// begin inline asm
	prmt.b32 %r625, %r625, 0, 0xba98;
	// end inline asm
	xor.b32  	%r2882, %r625, 2139062143;
	not.b32 	%r2883, %r623;
	and.b32  	%r2884, %r2879, %r2883;
	and.b32  	%r2885, %r2882, %r623;
	or.b32  	%r641, %r2885, %r2884;
	// begin inline asm
	dp4a.s32.s32 %r627, %r628, %r629, %r599;
	// end inline asm
	// begin inline asm
	dp4a.s32.s32 %r631, %r632, %r633, %r627;
	// end inline asm
	// begin inline asm
	dp4a.s32.s32 %r635, %r636, %r637, %r631;
	// end inline asm
	// begin inline asm
	dp4a.s32.s32 %r639, %r640, %r641, %r635;
	// end inline asm
	ld.global.nc.v4.u32 	{%r668, %r672, %r676, %r680}, [%rd9+2048];
	ld.global.nc.u32 	%r644, [%rd11+8192];
	// begin inline asm
	lop3.b32 %r647, %r644, 50529027, 0, 234;

	// end inline asm
	or.b32  	%r2886, %r647, -2139062144;
	and.b32  	%r2887, %r647, -2139062144;
	add.s32 	%r2888, %r2886, -33686018;
	xor.b32  	%r2889, %r2887, %r2888;
	xor.b32  	%r2890, %r2889, -2139062144;
	xor.b32  	%r2891, %r647, 33686018;
	xor.b32  	%r2892, %r2890, %r647;
	and.b32  	%r645, %r2892, %r2891;
	// begin inline asm
	prmt.b32 %r645, %r645, 0, 0xba98;
	// end inline asm
	// begin inline asm
	prmt.b32 %r647, %r647, 0, 0xba98;
	// end inline asm
	xor.b32  	%r2893, %r647, 2139062143;
	not.b32 	%r2894, %r645;
	and.b32  	%r2895, %r2890, %r2894;
	and.b32  	%r2896, %r2893, %r645;
	or.b32  	%r669, %r2896, %r2895;
	shr.u32 	%r650, %r644, 2;
	// begin inline asm
	lop3.b32 %r653, %r650, 50529027, 0, 234;

	// end inline asm
	or.b32  	%r2897, %r653, -2139062144;
	and.b32  	%r2898, %r653, -2139062144;
	add.s32 	%r2899, %r2897, -33686018;
	xor.b32  	%r2900, %r2898, %r2899;
	xor.b32  	%r2901, %r2900, -2139062144;
	xor.b32  	%r2902, %r653, 33686018;
	xor.b32  	%r2903, %r2901, %r653;
	and.b32  	%r651, %r2903, %r2902;
	// begin inline asm
	prmt.b32 %r651, %r651, 0, 0xba98;
	// end inline asm
	// begin inline asm
	prmt.b32 %r653, %r653, 0, 0xba98;
	// end inline asm
	xor.b32  	%r2904, %r653, 2139062143;
	not.b32 	%r2905, %r651;
	and.b32  	%r2906, %r2901, %r2905;
	and.b32  	%r2907, %r2904, %r651;
	or.b32  	%r673, %r2907, %r2906;
	shr.u32 	%r656, %r644, 4;
	// begin inline asm
	lop3.b32 %r659, %r656, 50529027, 0, 234;

	// end inline asm
	or.b32  	%r2908, %r659, -2139062144;
	and.b32  	%r2909, %r659, -2139062144;
	add.s32 	%r2910, %r2908, -33686018;
	xor.b32  	%r2911, %r2909, %r2910;
	xor.b32  	%r2912, %r2911, -2139062144;
	xor.b32  	%r2913, %r659, 33686018;
	xor.b32  	%r2914, %r2912, %r659;
	and.b32  	%r657, %r2914, %r2913;
	// begin inline asm
	prmt.b32 %r657, %r657, 0, 0xba98;
	// end inline asm
	// begin inline asm
	prmt.b32 %r659, %r659, 0, 0xba98;
	// end inline asm
	xor.b32  	%r2915, %r659, 2139062143;
	not.b32 	%r2916, %r657;
	and.b32  	%r2917, %r2912, %r2916;
	and.b32  	%r2918, %r2915, %r657;
	or.b32  	%r677, %r2918, %r2917;
	shr.u32 	%r662, %r644, 6;
	// begin inline asm
	lop3.b32 %r665, %r662, 50529027, 0, 234;

	// end inline asm
	or.b32  	%r2919, %r665, -2139062144;
	and.b32  	%r2920, %r665, -2139062144;
	add.s32 	%r2921, %r2919, -33686018;
	xor.b32  	%r2922, %r2920, %r2921;
	xor.b32  	%r2923, %r2922, -2139062144;
	xor.b32  	%r2924, %r665, 33686018;
	xor.b32  	%r2925, %r2923, %r665;
	and.b32  	%r663, %r2925, %r2924;
	// begin inline asm
	prmt.b32 %r663, %r663, 0, 0xba98;
	// end inline asm
	// begin inline asm
	prmt.b32 %r665, %r665, 0, 0xba98;
	// end inline asm
	xor.b32  	%r2926, %r665, 2139062143;
	not.b32 	%r2927, %r663;
	and.b32  	%r2928, %r2923, %r2927;
	and.b32  	%r2929, %r2926, %r663;
	or.b32  	%r681, %r2929, %r2928;
	// begin inline asm
	dp4a.s32.s32 %r667, %r668, %r669, %r639;
	// end inline asm
	// begin inline asm
	dp4a.s32.s32 %r671, %r672, %r673, %r667;
	// end inline asm
	// begin inline asm
	dp4a.s32.s32 %r675, %r676, %r677, %r671;
	// end inline asm
	// begin inline asm
	dp4a.s32.s32 %r679, %r680, %r681, %r675;
	// end inline asm
	ld.global.nc.v4.u32 	{%r708, %r712, %r716, %r720}, [%rd9+2176];
	ld.global.nc.u32 	%r684, [%rd11+8704];
	// begin inline asm
	lop3.b32 %r687, %r684, 50529027, 0, 234;

	// end inline asm
	or.b32  	%r2930, %r687, -2139062144;
	and.b32  	%r2931, %r687, -2139062144;
	add.s32 	%r2932, %r2930, -33686018;
	xor.b32  	%r2933, %r2931, %r2932;
	xor.b32  	%r2934, %r2933, -2139062144;
	xor.b32  	%r2935, %r687, 33686018;
	xor.b32  	%r2936, %r2934, %r687;
	and.b32  	%r685, %r2936, %r2935;
	// begin inline asm
	prmt.b32 %r685, %r685, 0, 0xba98;
	// end inline asm
	// begin inline asm
	prmt.b32 %r687, %r687, 0, 0xba98;
	// end inline asm
	xor.b32  	%r2937, %r687, 2139062143;
	not.b32 	%r2938, %r685;
	and.b32  	%r2939, %r2934, %r2938;
	and.b32  	%r2940, %r2937, %r685;
	or.b32  	%r709, %r2940, %r2939;
	shr.u32 	%r690, %r684, 2;
	// begin inline asm
	lop3.b32 %r693, %r690, 50529027, 0, 234;

	// end inline asm
	or.b32  	%r2941, %r693, -2139062144;
	and.b32  	%r2942, %r693, -2139062144;
	add.s32 	%r2943, %r2941, -33686018;
	xor.b32  	%r2944, %r2942, %r2943;
	xor.b32  	%r2945, %r2944, -2139062144;
	xor.b32  	%r2946, %r693, 33686018;
	xor.b32  	%r2947, %r2945, %r693;
	and.b32  	%r691, %r2947, %r2946;
	// begin inline asm
	prmt.b32 %r691, %r691, 0, 0xba98;
	// end inline asm
	// begin inline asm
	prmt.b32 %r693, %r693, 0, 0xba98;
	// end inline asm
	xor.b32  	%r2948, %r693, 2139062143;
	not.b32 	%r2949, %r691;
	and.b32  	%r2950, %r2945, %r2949;
	and.b32  	%r2951, %r2948, %r691;
	or.b32  	%r713, %r2951, %r2950;
	shr.u32 	%r696, %r684, 4;
	// begin inline asm
	lop3.b32 %r699, %r696, 50529027, 0, 234;

	// end inline asm
	or.b32  	%r2952, %r699, -2139062144;
	and.b32  	%r2953, %r699, -2139062144;
	add.s32 	%r2954, %r2952, -33686018;
	xor.b32  	%r2955, %r2953, %r2954;
	xor.b32  	%r2956, %r2955, -2139062144;
	xor.b32  	%r2957, %r699, 33686018;
	xor.b32  	%r2958, %r2956, %r699;
	and.b32  	%r697, %r2958, %r2957;
	// begin inline asm
	prmt.b32 %r697, %r697, 0, 0xba98;
	// end inline asm
	// begin inline asm
	prmt.b32 %r699, %r699, 0, 0xba98;
	// end inline asm
	xor.b32  	%r2959, %r699, 2139062143;
	not.b32 	%r2960, %r697;
	and.b32  	%r2961, %r2956, %r2960;
	and.b32  	%r2962, %r2959, %r697;
	or.b32  	%r717, %r2962, %r2961;
	shr.u32 	%r702, %r684, 6;
	// begin inline asm
	lop3.b32 %r705, %r702, 50529027, 0, 234;

	// end inline asm
	or.b32  	%r2963, %r705, -2139062144;
	and.b32  	%r2964, %r705, -2139062144;
	add.s32 	%r2965, %r2963, -33686018;
	xor.b32  	%r2966, %r2964, %r2965;
	xor.b32  	%r2967, %r2966, -2139062144;
	xor.b32  	%r2968, %r705, 33686018;
	xor.b32  	%r2969, %r2967, %r705;
	and.b32  	%r703, %r2969, %r2968;
	// begin inline asm
	prmt.b32 %r703, %r703, 0, 0xba98;
	// end inline asm
	// begin inline asm
	prmt.b32 %r705, %r705, 0, 0xba98;
	// end inline asm
	xor.b32  	%r2970, %r705, 2139062143;
	not.b32 	%r2971, %r703;
	and.b32  	%r2972, %r2967, %r2971;
	and.b32  	%r2973, %r2970, %r703;
	or.b32  	%r721, %r2973, %r2972;
	// begin inline asm
	dp4a.s32.s32 %r707, %r708, %r709, %r679;
	// end inline asm
	// begin inline asm
	dp4a.s32.s32 %r711, %r712, %r713, %r707;
	// end inline asm
	// begin inline asm
	dp4a.s32.s32 %r715, %r716, %r717, %r711;
	// end inline asm
	// begin inline asm
	dp4a.s32.s32 %r719, %r720, %r721, %r715;
	// end inline asm
	ld.global.nc.v4.u32 	{%r748, %r752, %r756, %r760}, [%rd9+2304];
	ld.global.nc.u32 	%r724, [%rd11+9216];
	// begin inline asm
	lop3.b32 %r727, %r724, 50529027, 0, 234;

	// end inline asm
	or.b32  	%r2974, %r727, -2139062144;
	and.b32  	%r2975, %r727, -2139062144;
	add.s32 	%r2976, %r2974, -33686018;
	xor.b32  	%r2977, %r2975, %r2976;
	xor.b32  	%r2978, %r2977, -2139062144;
	xor.b32  	%r2979, %r727, 33686018;
	xor.b32  	%r2980, %r2978, %r727;
	and.b32  	%r725, %r2980, %r2979;
	// begin inline asm
	prmt.b32 %r725, %r725, 0, 0xba98;
	// end inline asm
	// begin inline asm
	prmt.b32 %r727, %r727, 0, 0xba98;
	// end inline asm
	xor.b32  	%r2981, %r727, 2139062143;
	not.b32 	%r2982, %r725;
	and.b32  	%r2983, %r2978, %r2982;
	and.b32  	%r2984, %r2981, %r725;
	or.b32  	%r749, %r2984, %r2983;
	shr.u32 	%r730, %r724, 2;
	// begin inline asm
	lop3.b32 %r733, %r730, 50529027, 0, 234;

	// end inline asm
	or.b32  	%r2985, %r733, -2139062144;
	and.b32  	%r2986, %r733, -2139062144;
	add.s32 	%r2987, %r2985, -33686018;
	xor.b32  	%r2988, %r2986, %r2987;
	xor.b32  	%r2989, %r2988, -2139062144;
	xor.b32  	%r2990, %r733, 33686018;
	xor.b32  	%r2991, %r2989, %r733;
	and.b32  	%r731, %r2991, %r2990;
	// begin inline asm
	prmt.b32 %r731, %r731, 0, 0xba98;
	// end inline asm
	// begin inline asm
	prmt.b32 %r733, %r733, 0, 0xba98;
	// end inline asm
	xor.b32  	%r2992, %r733, 2139062143;
	not.b32 	%r2993, %r731;
	and.b32  	%r2994, %r2989, %r2993;
	and.b32  	%r2995, %r2992, %r731;
	or.b32  	%r753, %r2995, %r2994;
	shr.u32 	%r736, %r724, 4;
	// begin inline asm
	lop3.b32 %r739, %r736, 50529027, 0, 234;

	// end inline asm
	or.b32  	%r2996, %r739, -2139062144;
	and.b32  	%r2997, %r739, -2139062144;
	add.s32 	%r2998, %r2996, -33686018;
	xor.b32  	%r2999, %r2997, %r2998;
	xor.b32  	%r3000, %r2999, -2139062144;
	xor.b32  	%r3001, %r739, 33686018;
	xor.b32  	%r3002, %r3000, %r739;
	and.b32  	%r737, %r3002, %r3001;
	// begin inline asm
	prmt.b32 %r737, %r737, 0, 0xba98;
	// end inline asm
	// begin inline asm
	prmt.b32 %r739, %r739, 0, 0xba98;
	// end inline asm
	xor.b32  	%r3003, %r739, 2139062143;
	not.b32 	%r3004, %r737;
	and.b32  	%r3005, %r3000, %r3004;
	and.b32  	%r3006, %r3003, %r737;
	or.b32  	%r757, %r3006, %r3005;
	shr.u32 	%r742, %r724, 6;
	// begin inline asm
	lop3.b32 %r745, %r742, 50529027, 0, 234;

	// end inline asm
	or.b32  	%r3007, %r745, -2139062144;
	and.b32  	%r3008, %r745, -2139062144;
	add.s32 	%r3009, %r3007, -33686018;
	xor.b32  	%r3010, %r3008, %r3009;
	xor.b32  	%r3011, %r3010, -2139062144;
	xor.b32  	%r3012, %r745, 33686018;
	xor.b32  	%r3013, %r3011, %r745;
	and.b32  	%r743, %r3013, %r3012;
	// begin inline asm
	prmt.b32 %r743, %r743, 0, 0xba98;
	// end inline asm
	// begin inline asm
	prmt.b32 %r745, %r745, 0, 0xba98;
	// end inline asm
	xor.b32  	%r3014, %r745, 2139062143;
	not.b32 	%r3015, %r743;
	and.b32  	%r3016, %r3011, %r3015;
	and.b32  	%r3017, %r3014, %r743;
	or.b32  	%r761, %r3017, %r3016;
	// begin inline asm
	dp4a.s32.s32 %r747, %r748, %r749, %r719;
	// end inline asm
	// begin inline asm
	dp4a.s32.s32 %r751, %r752, %r753, %r747;
	// end inline asm
	// begin inline asm
	dp4a.s32.s32 %r755, %r756, %r757, %r751;
	// end inline asm
	// begin inline asm
	dp4a.s32.s32 %r759, %r760, %r761, %r755;
	// end inline asm
	ld.global.nc.v4.u32 	{%r788, %r792, %r796, %r800}, [%rd9+2432];
	ld.global.nc.u32 	%r764, [%rd11+9728];
	// begin inline asm
	lop3.b32 %r767, %r764, 50529027, 0, 234;

	// end inline asm
	or.b32  	%r3018, %r767, -2139062144;
	and.b32  	%r3019, %r767, -2139062144;
	add.s32 	%r3020, %r3018, -33686018;
	xor.b32  	%r3021, %r3019, %r3020;
	xor.b32  	%r3022, %r3021, -2139062144;
	xor.b32  	%r3023, %r767, 33686018;
	xor.b32  	%r3024, %r3022, %r767;
	and.b32  	%r765, %r3024, %r3023;
	// begin inline asm
	prmt.b32 %r765, %r765, 0, 0xba98;
	// end inline asm
	// begin inline asm
	prmt.b32 %r767, %r767, 0, 0xba98;
	// end inline asm
	xor.b32  	%r3025, %r767, 2139062143;
	not.b32 	%r3026, %r765;
	and.b32  	%r3027, %r3022, %r3026;
	and.b32  	%r3028, %r3025, %r765;
	or.b32  	%r789, %r3028, %r3027;
	shr.u32 	%r770, %r764, 2;
	// begin inline asm
	lop3.b32 %r773, %r770, 50529027, 0, 234;

	// end inline asm
	or.b32  	%r3029, %r773, -2139062144;
	and.b32  	%r3030, %r773, -2139062144;
	add.s32 	%r3031, %r3029, -33686018;
	xor.b32  	%r3032, %r3030, %r3031;
	xor.b32  	%r3033, %r3032, -2139062144;
	xor.b32  	%r3034, %r773, 33686018;
	xor.b32  	%r3035, %r3033, %r773;
	and.b32  	%r771, %r3035, %r3034;
	// begin inline asm
	prmt.b32 %r771, %r771, 0, 0xba98;
	// end inline asm
	// begin inline asm
	prmt.b32 %r773, %r773, 0, 0xba98;
	// end inline asm
	xor.b32  	%r3036, %r773, 2139062143;
	not.b32 	%r3037, %r771;
	and.b32  	%r3038, %r3033, %r3037;
	and.b32  	%r3039, %r3036, %r771;
	or.b32  	%r793, %r3039, %r3038;
	shr.u32 	%r776, %r764, 4;
	// begin inline asm
	lop3.b32 %r779, %r776, 50529027, 0, 234;

	// end inline asm
	or.b32  	%r3040, %r779, -2139062144;
	and.b32  	%r3041, %r779, -2139062144;
	add.s32 	%r3042, %r3040, -33686018;
	xor.b32  	%r3043, %r3041, %r3042;
	xor.b32  	%r3044, %r3043, -2139062144;
	xor.b32  	%r3045, %r779, 33686018;
	xor.b32  	%r3046, %r3044, %r779;
	and.b32  	%r777, %r3046, %r3045;
	// begin inline asm
	prmt.b32 %r777, %r777, 0, 0xba98;
	// end inline asm
	// begin inline asm
	prmt.b32 %r779, %r779, 0, 0xba98;
	// end inline asm
	xor.b32  	%r3047, %r779, 2139062143;
	not.b32 	%r3048, %r777;
	and.b32  	%r3049, %r3044, %r3048;
	and.b32  	%r3050, %r3047, %r777;
	or.b32  	%r797, %r3050, %r3049;
	shr.u32 	%r782, %r764, 6;
	// begin inline asm
	lop3.b32 %r785, %r782, 50529027, 0, 234;

	// end inline asm
	or.b32  	%r3051, %r785, -2139062144;
	and.b32  	%r3052, %r785, -2139062144;
	add.s32 	%r3053, %r3051, -33686018;
	xor.b32  	%r3054, %r3052, %r3053;
	xor.b32  	%r3055, %r3054, -2139062144;
	xor.b32  	%r3056, %r785, 33686018;
	xor.b32  	%r3057, %r3055, %r785;
	and.b32  	%r783, %r3057, %r3056;
	// begin inline asm
	prmt.b32 %r783, %r783, 0, 0xba98;
	// end inline asm
	// begin inline asm
	prmt.b32 %r785, %r785, 0, 0xba98;
	// end inline asm
	xor.b32  	%r3058, %r785, 2139062143;
	not.b32 	%r3059, %r783;
	and.b32  	%r3060, %r3055, %r3059;
	and.b32  	%r3061, %r3058, %r783;
	or.b32  	%r801, %r3061, %r3060;
	// begin inline asm
	dp4a.s32.s32 %r787, %r788, %r789, %r759;
	// end inline asm
	// begin inline asm
	dp4a.s32.s32 %r791, %r792, %r793, %r787;
	// end inline asm
	// begin inline asm
	dp4a.s32.s32 %r795, %r796, %r797, %r791;
	// end inline asm
	// begin inline asm
	dp4a.s32.s32 %r799, %r800, %r801, %r795;
	// end inline asm
	ld.global.nc.v4.u32 	{%r828, %r832, %r836, %r840}, [%rd9+2560];
	ld.global.nc.u32 	%r804, [%rd11+10240];
	// begin inline asm
	lop3.b32 %r807, %r804, 50529027, 0, 234;

	// end inline asm
	or.b32  	%r3062, %r807, -2139062144;
	and.b32  	%r3063, %r807, -2139062144;
	add.s32 	%r3064, %r3062, -33686018;
	xor.b32  	%r3065, %r3063, %r3064;
	xor.b32  	%r3066, %r3065, -2139062144;
	xor.b32  	%r3067, %r807, 33686018;
	xor.b32  	%r3068, %r3066, %r807;
	and.b32  	%r805, %r3068, %r3067;
	// begin inline asm
	prmt.b32 %r805, %r805, 0, 0xba98;
	// end inline asm
	// begin inline asm
	prmt.b32 %r807, %r807, 0, 0xba98;
	// end inline asm
	xor.b32  	%r3069, %r807, 2139062143;
	not.b32 	%r3070, %r805;
	and.b32  	%r3071, %r3066, %r3070;
	and.b32  	%r3072, %r3069, %r805;
	or.b32  	%r829, %r3072, %r3071;
	shr.u32 	%r810, %r804, 2;
	// begin inline asm
	lop3.b32 %r813, %r810, 50529027, 0, 234;

	// end inline asm
	or.b32  	%r3073, %r813, -2139062144;
	and.b32  	%r3074, %r813, -2139062144;
	add.s32 	%r3075, %r3073, -33686018;
	xor.b32  	%r3076, %r3074, %r3075;
	xor.b32  	%r3077, %r3076, -2139062144;
	xor.b32  	%r3078, %r813, 33686018;
	xor.b32  	%r3079, %r3077, %r813;
	and.b32  	%r811, %r3079, %r3078;
	// begin inline asm
	prmt.b32 %r811, %r811, 0, 0xba98;
	// end inline asm
	// begin inline asm
	prmt.b32 %r813, %r813, 0, 0xba98;
	// end inline asm
	xor.b32  	%r3080, %r813, 2139062143;
	not.b32 	%r3081, %r811;
	and.b32  	%r3082, %r3077, %r3081;
	and.b32  	%r3083, %r3080, %r811;
	or.b32  	%r833, %r3083, %r3082;
	shr.u32 	%r816, %r804, 4;
	// begin inline asm
	lop3.b32 %r819, %r816, 50529027, 0, 234;

	// end inline asm
	or.b32  	%r3084, %r819, -2139062144;
	and.b32  	%r3085, %r819, -2139062144;
	add.s32 	%r3086, %r3084, -33686018;
	xor.b32  	%r3087, %r3085, %r3086;
	xor.b32  	%r3088, %r3087, -2139062144;
	xor.b32  	%r3089, %r819, 33686018;
	xor.b32  	%r3090, %r3088, %r819;
	and.b32  	%r817, %r3090, %r3089;
	// begin inline asm
	prmt.b32 %r817, %r817, 0, 0xba98;
	// end inline asm
	// begin inline asm
	prmt.b32 %r819, %r819, 0, 0xba98;
	// end inline asm
	xor.b32  	%r3091, %r819, 2139062143;
	not.b32 	%r3092, %r817;
	and.b32  	%r3093, %r3088, %r3092;
	and.b32  	%r3094, %r3091, %r817;
	or.b32  	%r837, %r3094, %r3093;
	shr.u32 	%r822, %r804, 6;
	// begin inline asm
	lop3.b32 %r825, %r822, 50529027, 0, 234;

	// end inline asm
	or.b32  	%r3095, %r825, -2139062144;
	and.b32  	%r3096, %r825, -2139062144;
	add.s32 	%r3097, %r3095, -33686018;
	xor.b32  	%r3098, %r3096, %r3097;
	xor.b32  	%r3099, %r3098, -2139062144;
	xor.b32  	%r3100, %r825, 33686018;
	xor.b32  	%r3101, %r3099, %r825;
	and.b32  	%r823, %r3101, %r3100;
	// begin inline asm
	prmt.b32 %r823, %r823, 0, 0xba98;
	// end inline asm
	// begin inline asm
	prmt.b32 %r825, %r825, 0, 0xba98;
	// end inline asm
	xor.b32  	%r3102, %r825, 2139062143;
	not.b32 	%r3103, %r823;
	and.b32  	%r3104, %r3099, %r3103;
	and.b32  	%r3105, %r3102, %r823;
	or.b32  	%r841, %r3105, %r3104;
	// begin inline asm
	dp4a.s32.s32 %r827, %r828, %r829, %r799;
	// end inline asm
	// begin inline asm
	dp4a.s32.s32 %r831, %r832, %r833, %r827;
	// end inline asm
	// begin inline asm
	dp4a.s32.s32 %r835, %r836, %r837, %r831;
	// end inline asm
	// begin inline asm
	dp4a.s32.s32 %r839, %r840, %r841, %r835;
	// end inline asm
	ld.global.nc.v4.u32 	{%r868, %r872, %r876, %r880}, [%rd9+2688];
	ld.global.nc.u32 	%r844, [%rd11+10752];
	// begin inline asm
	lop3.b32 %r847, %r844, 50529027, 0, 234;

	// end inline asm
	or.b32  	%r3106, %r847, -2139062144;
	and.b32  	%r3107, %r847, -2139062144;
	add.s32 	%r3108, %r3106, -33686018;
	xor.b32  	%r3109, %r3107, %r3108;
	xor.b32  	%r3110, %r3109, -2139062144;
	xor.b32  	%r3111, %r847, 33686018;
	xor.b32  	%r3112, %r3110, %r847;
	and.b32  	%r845, %r3112, %r3111;
	// begin inline asm
	prmt.b32 %r845, %r845, 0, 0xba98;
	// end inline asm
	// begin inline asm
	prmt.b32 %r847, %r847, 0, 0xba98;
	// end inline asm
	xor.b32  	%r3113, %r847, 2139062143;
	not.b32 	%r3114, %r845;
	and.b32  	%r3115, %r3110, %r3114;
	and.b32  	%r3116, %r3113, %r845;
	or.b32  	%r869, %r3116, %r3115;
	shr.u32 	%r850, %r844, 2;
	// begin inline asm
	lop3.b32 %r853, %r850, 50529027, 0, 234;

	// end inline asm
	or.b32  	%r3117, %r853, -2139062144;
	and.b32  	%r3118, %r853, -2139062144;
	add.s32 	%r3119, %r3117, -33686018;
	xor.b32  	%r3120, %r3118, %r3119;
	xor.b32  	%r3121, %r3120, -2139062144;
	xor.b32  	%r3122, %r853, 33686018;
	xor.b32  	%r3123, %r3121, %r853;
	and.b32  	%r851, %r3123, %r3122;
	// begin inline asm
	prmt.b32 %r851, %r851, 0, 0xba98;
	// end inline asm
	// begin inline asm
	prmt.b32 %r853, %r853, 0, 0xba98;
	// end inline asm
	xor.b32  	%r3124, %r853, 2139062143;
	not.b32 	%r3125, %r851;
	and.b32  	%r3126, %r3121, %r3125;
	and.b32  	%r3127, %r3124, %r851;
	or.b32  	%r873, %r3127, %r3126;
	shr.u32 	%r856, %r844, 4;
	// begin inline asm
	lop3.b32 %r859, %r856, 50529027, 0, 234;

	// end inline asm
	or.b32  	%r3128, %r859, -2139062144;
	and.b32  	%r3129, %r859, -2139062144;
	add.s32 	%r3130, %r3128, -33686018;
	xor.b32  	%r3131, %r3129, %r3130;
	xor.b32  	%r3132, %r3131, -2139062144;
	xor.b32  	%r3133, %r859, 33686018;
	xor.b32  	%r3134, %r3132, %r859;
	and.b32  	%r857, %r3134, %r3133;
	// begin inline asm
	prmt.b32 %r857, %r857, 0, 0xba98;
	// end inline asm
	// begin inline asm
	prmt.b32 %r859, %r859, 0, 0xba98;
	// end inline asm
	xor.b32  	%r3135, %r859, 2139062143;
	not.b32 	%r3136, %r857;
	and.b32  	%r3137, %r3132, %r3136;
	and.b32  	%r3138, %r3135, %r857;
	or.b32  	%r877, %r3138, %r3137;
	shr.u32 	%r862, %r844, 6;
	// begin inline asm
	lop3.b32 %r865, %r862, 50529027, 0, 234;

	// end inline asm
	or.b32  	%r3139, %r865, -2139062144;
	and.b32  	%r3140, %r865, -2139062144;
	add.s32 	%r3141, %r3139, -33686018;
	xor.b32  	%r3142, %r3140, %r3141;
	xor.b32  	%r3143, %r3142, -2139062144;
	xor.b32  	%r3144, %r865, 33686018;
	xor.b32  	%r3145, %r3143, %r865;
	and.b32  	%r863, %r3145, %r3144;
	// begin inline asm
	prmt.b32 %r863, %r863, 0, 0xba98;
	// end inline asm
	// begin inline asm
	prmt.b32 %r865, %r865, 0, 0xba98;
	// end inline asm
	xor.b32  	%r3146, %r865, 2139062143;
	not.b32 	%r3147, %r863;
	and.b32  	%r3148, %r3143, %r3147;
	and.b32  	%r3149, %r3146, %r863;
	or.b32  	%r881, %r3149, %r3148;
	// begin inline asm
	dp4a.s32.s32 %r867, %r868, %r869, %r839;
	// end inline asm
	// begin inline asm
	dp4a.s32.s32 %r871, %r872, %r873, %r867;
	// end inline asm
	// begin inline asm
	dp4a.s32.s32 %r875, %r876, %r877, %r871;
	// end inline asm
	// begin inline asm
	dp4a.s32.s32 %r879, %r880, %r881, %r875;
	// end inline asm
	ld.global.nc.v4.u32 	{%r908, %r912, %r916, %r920}, [%rd9+2816];
	ld.global.nc.u32 	%r884, [%rd11+11264];
	// begin inline asm
	lop3.b32 %r887, %r884, 50529027, 0, 234;

	// end inline asm
	or.b32  	%r3150, %r887, -2139062144;
	and.b32  	%r3151, %r887, -2139062144;
	add.s32 	%r3152, %r3150, -33686018;
	xor.b32  	%r3153, %r3151, %r3152;
	xor.b32  	%r3154, %r3153, -2139062144;
	xor.b32  	%r3155, %r887, 33686018;
	xor.b32  	%r3156, %r3154, %r887;
	and.b32  	%r885, %r3156, %r3155;
	// begin inline asm
	prmt.b32 %r885, %r885, 0, 0xba98;
	// end inline asm
	// begin inline asm
	prmt.b32 %r887, %r887, 0, 0xba98;
	// end inline asm
	xor.b32  	%r3157, %r887, 2139062143;
	not.b32 	%r3158, %r885;
	and.b32  	%r3159, %r3154, %r3158;
	and.b32  	%r3160, %r3157, %r885;
	or.b32  	%r909, %r3160, %r3159;
	shr.u32 	%r890, %r884, 2;
	// begin inline asm
	lop3.b32 %r893, %r890, 50529027, 0, 234;

	// end inline asm
	or.b32  	%r3161, %r893, -2139062144;
	and.b32  	%r3162, %r893, -2139062144;
	add.s32 	%r3163, %r3161, -33686018;
	xor.b32  	%r3164, %r3162, %r3163;
	xor.b32  	%r3165, %r3164, -2139062144;
	xor.b32  	%r3166, %r893, 33686018;
	xor.b32  	%r3167, %r3165, %r893;
	and.b32  	%r891, %r3167, %r3166;
	// begin inline asm
	prmt.b32 %r891, %r891, 0, 0xba98;
	// end inline asm
	// begin inline asm
	prmt.b32 %r893, %r893, 0, 0xba98;
	// end inline asm
	xor.b32  	%r3168, %r893, 2139062143;
	not.b32 	%r3169, %r891;
	and.b32  	%r3170, %r3165, %r3169;
	and.b32  	%r3171, %r3168, %r891;
	or.b32  	%r913, %r3171, %r3170;
	shr.u32 	%r896, %r884, 4;
	// begin inline asm
	lop3.b32 %r899, %r896, 50529027, 0, 234;

	// end inline asm
	or.b32  	%r3172, %r899, -2139062144;
	and.b32  	%r3173, %r899, -2139062144;
	add.s32 	%r3174, %r3172, -33686018;
	xor.b32  	%r3175, %r3173, %r3174;
	xor.b32  	%r3176, %r3175, -2139062144;
	xor.b32  	%r3177, %r899, 33686018;
	xor.b32  	%r3178, %r3176, %r899;
	and.b32  	%r897, %r3178, %r3177;
	// begin inline asm
	prmt.b32 %r897, %r897, 0, 0xba98;
	// end inline asm
	// begin inline asm
	prmt.b32 %r899, %r899, 0, 0xba98;
	// end inline asm
	xor.b32  	%r3179, %r899, 2139062143;
	not.b32 	%r3180, %r897;
	and.b32  	%r3181, %r3176, %r3180;
	and.b32  	%r3182, %r3179, %r897;
	or.b32  	%r917, %r3182, %r3181;
	shr.u32 	%r902, %r884, 6;
	// begin inline asm
	lop3.b32 %r905, %r902, 50529027, 0, 234;

	// end inline asm
	or.b32  	%r3183, %r905, -2139062144;
	and.b32  	%r3184, %r905, -2139062144;
	add.s32 	%r3185, %r3183, -33686018;
	xor.b32  	%r3186, %r3184, %r3185;
	xor.b32  	%r3187, %r3186, -2139062144;
	xor.b32  	%r3188, %r905, 33686018;
	xor.b32  	%r3189, %r3187, %r905;
	and.b32  	%r903, %r3189, %r3188;
	// begin inline asm
	prmt.b32 %r903, %r903, 0, 0xba98;
	// end inline asm
	// begin inline asm
	prmt.b32 %r905, %r905, 0, 0xba98;
	// end inline asm
	xor.b32  	%r3190, %r905, 2139062143;
	not.b32 	%r3191, %r903;
	and.b32  	%r3192, %r3187, %r3191;
	and.b32  	%r3193, %r3190, %r903;
	or.b32  	%r921, %r3193, %r3192;
	// begin inline asm
	dp4a.s32.s32 %r907, %r908, %r909, %r879;
	// end inline asm
	// begin inline asm
	dp4a.s32.s32 %r911, %r912, %r913, %r907;
	// end inline asm
	// begin inline asm
	dp4a.s32.s32 %r915, %r916, %r917, %r911;
	// end inline asm
	// begin inline asm
	dp4a.s32.s32 %r919, %r920, %r921, %r915;
	// end inline asm
	ld.global.nc.v4.u32 	{%r948, %r952, %r956, %r960}, [%rd9+2944];
	ld.global.nc.u32 	%r924, [%rd11+11776];
	// begin inline asm
	lop3.b32 %r927, %r924, 50529027, 0, 234;

	// end inline asm
	or.b32  	%r3194, %r927, -2139062144;
	and.b32  	%r3195, %r927, -2139062144;
	add.s32 	%r3196, %r3194, -33686018;
	xor.b32  	%r3197, %r3195, %r3196;
	xor.b32  	%r3198, %r3197, -2139062144;
	xor.b32  	%r3199, %r927, 33686018;
	xor.b32  	%r3200, %r3198, %r927;
	and.b32  	%r925, %r3200, %r3199;
	// begin inline asm
	prmt.b32 %r925, %r925, 0, 0xba98;
	// end inline asm
	// begin inline asm
	prmt.b32 %r927, %r927, 0, 0xba98;
	// end inline asm
	xor.b32  	%r3201, %r927, 2139062143;
	not.b32 	%r3202, %r925;
	and.b32  	%r3203, %r3198, %r3202;
	and.b32  	%r3204, %r3201, %r925;
	or.b32  	%r949, %r3204, %r3203;
	shr.u32 	%r930, %r924, 2;
	// begin inline asm
	lop3.b32 %r933, %r930, 50529027, 0, 234;

	// end inline asm
	or.b32  	%r3205, %r933, -2139062144;
	and.b32  	%r3206, %r933, -2139062144;
	add.s32 	%r3207, %r3205, -33686018;
	xor.b32  	%r3208, %r3206, %r3207;
	xor.b32  	%r3209, %r3208, -2139062144;
	xor.b32  	%r3210, %r933, 33686018;
	xor.b32  	%r3211, %r3209, %r933;
	and.b32  	%r931, %r3211, %r3210;
	// begin inline asm
	prmt.b32 %r931, %r931, 0, 0xba98;
	// end inline asm
	// begin inline asm
	prmt.b32 %r933, %r933, 0, 0xba98;
	// end inline asm
	xor.b32  	%r3212, %r933, 2139062143;
	not.b32 	%r3213, %r931;
	and.b32  	%r3214, %r3209, %r3213;
	and.b32  	%r3215, %r3212, %r931;
	or.b32  	%r953, %r3215, %r3214;
	shr.u32 	%r936, %r924, 4;
	// begin inline asm
	lop3.b32 %r939, %r936, 50529027, 0, 234;

	// end inline asm
	or.b32  	%r3216, %r939, -2139062144;
	and.b32  	%r3217, %r939, -2139062144;
	add.s32 	%r3218, %r3216, -33686018;
	xor.b32  	%r3219, %r3217, %r3218;
	xor.b32  	%r3220, %r3219, -2139062144;
	xor.b32  	%r3221, %r939, 33686018;
	xor.b32  	%r3222, %r3220, %r939;
	and.b32  	%r937, %r3222, %r3221;
	// begin inline asm
	prmt.b32 %r937, %r937, 0, 0xba98;
	// end inline asm
	// begin inline asm
	prmt.b32 %r939, %r939, 0, 0xba98;
	// end inline asm
	xor.b32  	%r3223, %r939, 2139062143;
	not.b32 	%r3224, %r937;
	and.b32  	%r3225, %r3220, %r3224;
	and.b32  	%r3226, %r3223, %r937;
	or.b32  	%r957, %r3226, %r3225;
	shr.u32 	%r942, %r924, 6;
	// begin inline asm
	lop3.b32 %r945, %r942, 50529027, 0, 234;

	// end inline asm
	or.b32  	%r3227, %r945, -2139062144;
	and.b32  	%r3228, %r945, -2139062144;
	add.s32 	%r3229, %r3227, -33686018;
	xor.b32  	%r3230, %r3228, %r3229;
	xor.b32  	%r3231, %r3230, -2139062144;
	xor.b32  	%r3232, %r945, 33686018;
	xor.b32  	%r3233, %r3231, %r945;
	and.b32  	%r943, %r3233, %r3232;
	// begin inline asm
	prmt.b32 %r943, %r943, 0, 0xba98;
	// end inline asm
	// begin inline asm
	prmt.b32 %r945, %r945, 0, 0xba98;
	// end inline asm
	xor.b32  	%r3234, %r945, 2139062143;
	not.b32 	%r3235, %r943;
	and.b32  	%r3236, %r3231, %r3235;
	and.b32  	%r3237, %r3234, %r943;
	or.b32  	%r961, %r3237, %r3236;
	// begin inline asm
	dp4a.s32.s32 %r947, %r948, %r949, %r919;
	// end inline asm
	// begin inline asm
	dp4a.s32.s32 %r951, %r952, %r953, %r947;
	// end inline asm
	// begin inline asm
	dp4a.s32.s32 %r955, %r956, %r957, %r951;
	// end inline asm
	// begin inline asm
	dp4a.s32.s32 %r959, %r960, %r961, %r955;
	// end inline asm
	ld.global.nc.v4.u32 	{%r988, %r992, %r996, %r1000}, [%rd9+3072];
	ld.global.nc.u32 	%r964, [%rd11+12288];
	// begin inline asm
	lop3.b32 %r967, %r964, 50529027, 0, 234;

	// end inline asm
	or.b32  	%r3238, %r967, -2139062144;
	and.b32  	%r3239, %r967, -2139062144;
	add.s32 	%r3240, %r3238, -33686018;
	xor.b32  	%r3241, %r3239, %r3240;
	xor.b32  	%r3242, %r3241, -2139062144;
	xor.b32  	%r3243, %r967, 33686018;
	xor.b32  	%r3244, %r3242, %r967;
	and.b32  	%r965, %r3244, %r3243;
	// begin inline asm
	prmt.b32 %r965, %r965, 0, 0xba98;
	// end inline asm
	// begin inline asm
	prmt.b32 %r967, %r967, 0, 0xba98;
	// end inline asm
	xor.b32  	%r3245, %r967, 2139062143;
	not.b32 	%r3246, %r965;
	and.b32  	%r3247, %r3242, %r3246;
	and.b32  	%r3248, %r3245, %r965;
	or.b32  	%r989, %r3248, %r3247;
	shr.u32 	%r970, %r964, 2;
	// begin inline asm
	lop3.b32 %r973, %r970, 50529027, 0, 234;

	// end inline asm
	or.b32  	%r3249, %r973, -2139062144;
	and.b32  	%r3250, %r973, -2139062144;
	add.s32 	%r3251, %r3249, -33686018;
	xor.b32  	%r3252, %r3250, %r3251;
	xor.b32  	%r3253, %r3252, -2139062144;
	xor.b32  	%r3254, %r973, 33686018;
	xor.b32  	%r3255, %r3253, %r973;
	and.b32  	%r971, %r3255, %r3254;
	// begin inline asm
	prmt.b32 %r971, %r971, 0, 0xba98;
	// end inline asm
	// begin inline asm
	prmt.b32 %r973, %r973, 0, 0xba98;
	// end inline asm
	xor.b32  	%r3256, %r973, 2139062143;
	not.b32 	%r3257, %r971;
	and.b32  	%r3258, %r3253, %r3257;
	and.b32  	%r3259, %r3256, %r971;
	or.b32  	%r993, %r3259, %r3258;
	shr.u32 	%r976, %r964, 4;
	// begin inline asm
	lop3.b32 %r979, %r976, 50529027, 0, 234;

	// end inline asm
	or.b32  	%r3260, %r979, -2139062144;
	and.b32  	%r3261, %r979, -2139062144;
	add.s32 	%r3262, %r3260, -33686018;
	xor.b32  	%r3263, %r3261, %r3262;
	xor.b32  	%r3264, %r3263, -2139062144;
	xor.b32  	%r3265, %r979, 33686018;
	xor.b32  	%r3266, %r3264, %r979;
	and.b32  	%r977, %r3266, %r3265;
	// begin inline asm
	prmt.b32 %r977, %r977, 0, 0xba98;
	// end inline asm
	// begin inline asm
	prmt.b32 %r979, %r979, 0, 0xba98;
	// end inline asm
	xor.b32  	%r3267, %r979, 2139062143;
	not.b32 	%r3268, %r977;
	and.b32  	%r3269, %r3264, %r3268;
	and.b32  	%r3270, %r3267, %r977;
	or.b32  	%r997, %r3270, %r3269;
	shr.u32 	%r982, %r964, 6;
	// begin inline asm
	lop3.b32 %r985, %r982, 50529027, 0, 234;

	// end inline asm
	or.b32  	%r3271, %r985, -2139062144;
	and.b32  	%r3272, %r985, -2139062144;
	add.s32 	%r3273, %r3271, -33686018;
	xor.b32  	%r3274, %r3272, %r3273;
	xor.b32  	%r3275, %r3274, -2139062144;
	xor.b32  	%r3276, %r985, 33686018;
	xor.b32  	%r3277, %r3275, %r985;
	and.b32  	%r983, %r3277, %r3276;
	// begin inline asm
	prmt.b32 %r983, %r983, 0, 0xba98;
	// end inline asm
	// begin inline asm
	prmt.b32 %r985, %r985, 0, 0xba98;
	// end inline asm
	xor.b32  	%r3278, %r985, 2139062143;
	not.b32 	%r3279, %r983;
	and.b32  	%r3280, %r3275, %r3279;
	and.b32  	%r3281, %r3278, %r983;
	or.b32  	%r1001, %r3281, %r3280;
	// begin inline asm
	dp4a.s32.s32 %r987, %r988, %r989, %r959;
	// end inline asm
	// begin inline asm
	dp4a.s32.s32 %r991, %r992, %r993, %r987;
	// end inline asm
	// begin inline asm
	dp4a.s32.s32 %r995, %r996, %r997, %r991;
	// end inline asm
	// begin inline asm
	dp4a.s32.s32 %r999, %r1000, %r1001, %r995;
	// end inline asm
	ld.global.nc.v4.u32 	{%r1028, %r1032, %r1036, %r1040}, [%rd9+3200];
	ld.global.nc.u32 	%r1004, [%rd11+12800];
	// begin inline asm
	lop3.b32 %r1007, %r1004, 50529027, 0, 234;

	// end inline asm
	or.b32  	%r3282, %r1007, -2139062144;
	and.b32  	%r3283, %r1007, -2139062144;
	add.s32 	%r3284, %r3282, -33686018;
	xor.b32  	%r3285, %r3283, %r3284;
	xor.b32  	%r3286, %r3285, -2139062144;
	xor.b32  	%r3287, %r1007, 33686018;
	xor.b32  	%r3288, %r3286, %r1007;
	and.b32  	%r1005, %r3288, %r3287;
	// begin inline asm
	prmt.b32 %r1005, %r1005, 0, 0xba98;
	// end inline asm
	// begin inline asm
	prmt.b32 %r1007, %r1007, 0, 0xba98;
	// end inline asm
	xor.b32  	%r3289, %r1007, 2139062143;
	not.b32 	%r3290, %r1005;
	and.b32  	%r3291, %r3286, %r3290;
	and.b32  	%r3292, %r3289, %r1005;
	or.b32  	%r1029, %r3292, %r3291;
	shr.u32 	%r1010, %r1004, 2;
	// begin inline asm
	lop3.b32 %r1013, %r1010, 50529027, 0, 234;

	// end inline asm
	or.b32  	%r3293, %r1013, -2139062144;
	and.b32  	%r3294, %r1013, -2139062144;
	add.s32 	%r3295, %r3293, -33686018;
	xor.b32  	%r3296, %r3294, %r3295;
	xor.b32  	%r3297, %r3296, -2139062144;
	xor.b32  	%r3298, %r1013, 33686018;
	xor.b32  	%r3299, %r3297, %r1013;
	and.b32  	%r1011, %r3299, %r3298;
	// begin inline asm
	prmt.b32 %r1011, %r1011, 0, 0xba98;
	// end inline asm
	// begin inline asm
	prmt.b32 %r1013, %r1013, 0, 0xba98;
	// end inline asm
	xor.b32  	%r3300, %r1013, 2139062143;
	not.b32 	%r3301, %r1011;
	and.b32  	%r3302, %r3297, %r3301;
	and.b32  	%r3303, %r3300, %r1011;
	or.b32  	%r1033, %r3303, %r3302;
	shr.u32 	%r1016, %r1004, 4;
	// begin inline asm
	lop3.b32 %r1019, %r1016, 50529027, 0, 234;

	// end inline asm
	or.b32  	%r3304, %r1019, -2139062144;
	and.b32  	%r3305, %r1019, -2139062144;
	add.s32 	%r3306, %r3304, -33686018;
	xor.b32  	%r3307, %r3305, %r3306;
	xor.b32  	%r3308, %r3307, -2139062144;
	xor.b32  	%r3309, %r1019, 33686018;
	xor.b32  	%r3310, %r3308, %r1019;
	and.b32  	%r1017, %r3310, %r3309;
	// begin inline asm
	prmt.b32 %r1017, %r1017, 0, 0xba98;
	// end inline asm
	// begin inline asm
	prmt.b32 %r1019, %r1019, 0, 0xba98;
	// end inline asm
	xor.b32  	%r3311, %r1019, 2139062143;
	not.b32 	%r3312, %r1017;
	and.b32  	%r3313, %r3308, %r3312;
	and.b32  	%r3314, %r3311, %r1017;
	or.b32  	%r1037, %r3314, %r3313;
	shr.u32 	%r1022, %r1004, 6;
	// begin inline asm
	lop3.b32 %r1025, %r1022, 50529027, 0, 234;

	// end inline asm
	or.b32  	%r3315, %r1025, -2139062144;
	and.b32  	%r3316, %r1025, -2139062144;
	add.s32 	%r3317, %r3315, -33686018;
	xor.b32  	%r3318, %r3316, %r3317;
	xor.b32  	%r3319, %r3318, -2139062144;
	xor.b32  	%r3320, %r1025, 33686018;
	xor.b32  	%r3321, %r3319, %r1025;
	and.b32  	%r1023, %r3321, %r3320;
	// begin inline asm
	prmt.b32 %r1023, %r1023, 0, 0xba98;
	// end inline asm
	// begin inline asm
	prmt.b32 %r1025, %r1025, 0, 0xba98;
	// end inline asm
	xor.b32  	%r3322, %r1025, 2139062143;
	not.b32 	%r3323, %r1023;
	and.b32  	%r3324, %r3319, %r3323;
	and.b32  	%r3325, %r3322, %r1023;
	or.b32  	%r1041, %r3325, %r3324;
	// begin inline asm
	dp4a.s32.s32 %r1027, %r1028, %r1029, %r999;
	// end inline asm
	// begin inline asm
	dp4a.s32.s32 %r1031, %r1032, %r1033, %r1027;
	// end inline asm
	// begin inline asm
	dp4a.s32.s32 %r1035, %r1036, %r1037, %r1031;
	// end inline asm
	// begin inline asm
	dp4a.s32.s32 %r1039, %r1040, %r1041, %r1035;
	// end inline asm
	ld.global.nc.v4.u32 	{%r1068, %r1072, %r1076, %r1080}, [%rd9+3328];
	ld.global.nc.u32 	%r1044, [%rd11+13312];
	// begin inline asm
	lop3.b32 %r1047, %r1044, 50529027, 0, 234;

	// end inline asm
	or.b32  	%r3326, %r1047, -2139062144;
	and.b32  	%r3327, %r1047, -2139062144;
	add.s32 	%r3328, %r3326, -33686018;
	xor.b32  	%r3329, %r3327, %r3328;
	xor.b32  	%r3330, %r3329, -2139062144;
	xor.b32  	%r3331, %r1047, 33686018;
	xor.b32  	%r3332, %r3330, %r1047;
	and.b32  	%r1045, %r3332, %r3331;
	// begin inline asm
	prmt.b32 %r1045, %r1045, 0, 0xba98;
	// end inline asm
	// begin inline asm
	prmt.b32 %r1047, %r1047, 0, 0xba98;
	// end inline asm
	xor.b32  	%r3333, %r1047, 2139062143;
	not.b32 	%r3334, %r1045;
	and.b32  	%r3335, %r3330, %r3334;
	and.b32  	%r3336, %r3333, %r1045;
	or.b32  	%r1069, %r3336, %r3335;
	shr.u32 	%r1050, %r1044, 2;
	// begin inline asm
	lop3.b32 %r1053, %r1050, 50529027, 0, 234;

	// end inline asm
	or.b32  	%r3337, %r1053, -2139062144;
	and.b32  	%r3338, %r1053, -2139062144;
	add.s32 	%r3339, %r3337, -33686018;
	xor.b32  	%r3340, %r3338, %r3339;
	xor.b32  	%r3341, %r3340, -2139062144;
	xor.b32  	%r3342, %r1053, 33686018;
	xor.b32  	%r3343, %r3341, %r1053;
	and.b32  	%r1051, %r3343, %r3342;
	// begin inline asm
	prmt.b32 %r1051, %r1051, 0, 0xba98;
	// end inline asm
	// begin inline asm
	prmt.b32 %r1053, %r1053, 0, 0xba98;
	// end inline asm
	xor.b32  	%r3344, %r1053, 2139062143;
	not.b32 	%r3345, %r1051;
	and.b32  	%r3346, %r3341, %r3345;
	and.b32  	%r3347, %r3344, %r1051;
	or.b32  	%r1073, %r3347, %r3346;
	shr.u32 	%r1056, %r1044, 4;
	// begin inline asm
	lop3.b32 %r1059, %r1056, 50529027, 0, 234;

	// end inline asm
	or.b32  	%r3348, %r1059, -2139062144;
	and.b32  	%r3349, %r1059, -2139062144;
	add.s32 	%r3350, %r3348, -33686018;
	xor.b32  	%r3351, %r3349, %r3350;
	xor.b32  	%r3352, %r3351, -2139062144;
	xor.b32  	%r3353, %r1059, 33686018;
	xor.b32  	%r3354, %r3352, %r1059;
	and.b32  	%r1057, %r3354, %r3353;
	// begin inline asm
	prmt.b32 %r1057, %r1057, 0, 0xba98;
	// end inline asm
	// begin inline asm
	prmt.b32 %r1059, %r1059, 0, 0xba98;
	// end inline asm
	xor.b32  	%r3355, %r1059, 2139062143;
	not.b32 	%r3356, %r1057;
	and.b32  	%r3357, %r3352, %r3356;
	and.b32  	%r3358, %r3355, %r1057;
	or.b32  	%r1077, %r3358, %r3357;
	shr.u32 	%r1062, %r1044, 6;
	// begin inline asm
	lop3.b32 %r1065, %r1062, 50529027, 0, 234;

	// end inline asm
	or.b32  	%r3359, %r1065, -2139062144;
	and.b32  	%r3360, %r1065, -2139062144;
	add.s32 	%r3361, %r3359, -33686018;
	xor.b32  	%r3362, %r3360, %r3361;
	xor.b32  	%r3363, %r3362, -2139062144;
	xor.b32  	%r3364, %r1065, 33686018;
	xor.b32  	%r3365, %r3363, %r1065;
	and.b32  	%r1063, %r3365, %r3364;
	// begin inline asm
	prmt.b32 %r1063, %r1063, 0, 0xba98;
	// end inline asm
	// begin inline asm
	prmt.b32 %r1065, %r1065, 0, 0xba98;
	// end inline asm
	xor.b32  	%r3366, %r1065, 2139062143;
	not.b32 	%r3367, %r1063;
	and.b32  	%r3368, %r3363, %r3367;
	and.b32  	%r3369, %r3366, %r1063;
	or.b32  	%r1081, %r3369, %r3368;
	// begin inline asm
	dp4a.s32.s32 %r1067, %r1068, %r1069, %r1039;
	// end inline asm
	// begin inline asm
	dp4a.s32.s32 %r1071, %r1072, %r1073, %r1067;
	// end inline asm
	// begin inline asm
	dp4a.s32.s32 %r1075, %r1076, %r1077, %r1071;
	// end inline asm
	// begin inline asm
	dp4a.s32.s32 %r1079, %r1080, %r1081, %r1075;
	// end inline asm
	ld.global.nc.v4.u32 	{%r1108, %r1112, %r1116, %r1120}, [%rd9+3456];
	ld.global.nc.u32 	%r1084, [%rd11+13824];
	// begin inline asm
	lop3.b32 %r1087, %r1084, 50529027, 0, 234;

	// end inline asm
	or.b32  	%r3370, %r1087, -2139062144;
	and.b32  	%r3371, %r1087, -2139062144;
	add.s32 	%r3372, %r3370, -33686018;
	xor.b32  	%r3373, %r3371, %r3372;
	xor.b32  	%r3374, %r3373, -2139062144;
	xor.b32  	%r3375, %r1087, 33686018;
	xor.b32  	%r3376, %r3374, %r1087;
	and.b32  	%r1085, %r3376, %r3375;
	// begin inline asm
	prmt.b32 %r1085, %r1085, 0, 0xba98;
	// end inline asm
	// begin inline asm
	prmt.b32 %r1087, %r1087, 0, 0xba98;
	// end inline asm
	xor.b32  	%r3377, %r1087, 2139062143;
	not.b32 	%r3378, %r1085;
	and.b32  	%r3379, %r3374, %r3378;
	and.b32  	%r3380, %r3377, %r1085;
	or.b32  	%r1109, %r3380, %r3379;
	shr.u32 	%r1090, %r1084, 2;
	// begin inline asm
	lop3.b32 %r1093, %r1090, 50529027, 0, 234;

	// end inline asm
	or.b32  	%r3381, %r1093, -2139062144;
	and.b32  	%r3382, %r1093, -2139062144;
	add.s32 	%r3383, %r3381, -33686018;
	xor.b32  	%r3384, %r3382, %r3383;
	xor.b32  	%r3385, %r3384, -2139062144;
	xor.b32  	%r3386, %r1093, 33686018;
	xor.b32  	%r3387, %r3385, %r1093;
	and.b32  	%r1091, %r3387, %r3386;
	// begin inline asm
	prmt.b32 %r1091, %r1091, 0, 0xba98;
	// end inline asm
	// begin inline asm
	prmt.b32 %r1093, %r1093, 0, 0xba98;
	// end inline asm
	xor.b32  	%r3388, %r1093, 2139062143;
	not.b32 	%r3389, %r1091;
	and.b32  	%r3390, %r3385, %r3389;
	and.b32  	%r3391, %r3388, %r1091;
	or.b32  	%r1113, %r3391, %r3390;
	shr.u32 	%r1096, %r1084, 4;
	// begin inline asm
	lop3.b32 %r1099, %r1096, 50529027, 0, 234;

	// end inline asm
	or.b32  	%r3392, %r1099, -2139062144;
	and.b32  	%r3393, %r1099, -2139062144;
	add.s32 	%r3394, %r3392, -33686018;
	xor.b32  	%r3395, %r3393, %r3394;
	xor.b32  	%r3396, %r3395, -2139062144;
	xor.b32  	%r3397, %r1099, 33686018;
	xor.b32  	%r3398, %r3396, %r1099;
	and.b32  	%r1097, %r3398, %r3397;
	// begin inline asm
	prmt.b32 %r1097, %r1097, 0, 0xba98;
	// end inline asm
	// begin inline asm
	prmt.b32 %r1099, %r1099, 0, 0xba98;
	// end inline asm
	xor.b32  	%r3399, %r1099, 2139062143;
	not.b32 	%r3400, %r1097;
	and.b32  	%r3401, %r3396, %r3400;
	and.b32  	%r3402, %r3399, %r1097;
	or.b32  	%r1117, %r3402, %r3401;
	shr.u32 	%r1102, %r1084, 6;
	// begin inline asm
	lop3.b32 %r1105, %r1102, 50529027, 0, 234;

	// end inline asm
	or.b32  	%r3403, %r1105, -2139062144;
	and.b32  	%r3404, %r1105, -2139062144;
	add.s32 	%r3405, %r3403, -33686018;
	xor.b32  	%r3406, %r3404, %r3405;
	xor.b32  	%r3407, %r3406, -2139062144;
	xor.b32  	%r3408, %r1105, 33686018;
	xor.b32  	%r3409, %r3407, %r1105;
	and.b32  	%r1103, %r3409, %r3408;
	// begin inline asm
	prmt.b32 %r1103, %r1103, 0, 0xba98;
	// end inline asm
	// begin inline asm
	prmt.b32 %r1105, %r1105, 0, 0xba98;
	// end inline asm
	xor.b32  	%r3410, %r1105, 2139062143;
	not.b32 	%r3411, %r1103;
	and.b32  	%r3412, %r3407, %r3411;
	and.b32  	%r3413, %r3410, %r1103;
	or.b32  	%r1121, %r3413, %r3412;
	// begin inline asm
	dp4a.s32.s32 %r1107, %r1108, %r1109, %r1079;
	// end inline asm
	// begin inline asm
	dp4a.s32.s32 %r1111, %r1112, %r1113, %r1107;
	// end inline asm
	// begin inline asm
	dp4a.s32.s32 %r1115, %r1116, %r1117, %r1111;
	// end inline asm
	// begin inline asm
	dp4a.s32.s32 %r1119, %r1120, %r1121, %r1115;
	// end inline asm
	ld.global.nc.v4.u32 	{%r1148, %r1152, %r1156, %r1160}, [%rd9+3584];
	ld.global.nc.u32 	%r1124, [%rd11+14336];
	// begin inline asm
	lop3.b32 %r1127, %r1124, 50529027, 0, 234;

	// end inline asm
	or.b32  	%r3414, %r1127, -2139062144;
	and.b32  	%r3415, %r1127, -2139062144;
	add.s32 	%r3416, %r3414, -33686018;
	xor.b32  	%r3417, %r3415, %r3416;
	xor.b32  	%r3418, %r3417, -2139062144;
	xor.b32  	%r3419, %r1127, 33686018;
	xor.b32  	%r3420, %r3418, %r1127;
	and.b32  	%r1125, %r3420, %r3419;
	// begin inline asm
	prmt.b32 %r1125, %r1125, 0, 0xba98;
	// end inline asm
	// begin inline asm
	prmt.b32 %r1127, %r1127, 0, 0xba98;
	// end inline asm
	xor.b32  	%r3421, %r1127, 2139062143;
	not.b32 	%r3422, %r1125;
	and.b32  	%r3423, %r3418, %r3422;
	and.b32  	%r3424, %r3421, %r1125;
	or.b32  	%r1149, %r3424, %r3423;
	shr.u32 	%r1130, %r1124, 2;
	// begin inline asm
	lop3.b32 %r1133, %r1130, 50529027, 0, 234;

	// end inline asm
	or.b32  	%r3425, %r1133, -2139062144;
	and.b32  	%r3426, %r1133, -2139062144;
	add.s32 	%r3427, %r3425, -33686018;
	xor.b32  	%r3428, %r3426, %r3427;
	xor.b32  	%r3429, %r3428, -2139062144;
	xor.b32  	%r3430, %r1133, 33686018;
	xor.b32  	%r3431, %r3429, %r1133;
	and.b32  	%r1131, %r3431, %r3430;
	// begin inline asm
	prmt.b32 %r1131, %r1131, 0, 0xba98;
	// end inline asm
	// begin inline asm
	prmt.b32 %r1133, %r1133, 0, 0xba98;
	// end inline asm
	xor.b32  	%r3432, %r1133, 2139062143;
	not.b32 	%r3433, %r1131;
	and.b32  	%r3434, %r3429, %r3433;
	and.b32  	%r3435, %r3432, %r1131;
	or.b32  	%r1153, %r3435, %r3434;
	shr.u32 	%r1136, %r1124, 4;
	// begin inline asm
	lop3.b32 %r1139, %r1136, 50529027, 0, 234;

	// end inline asm
	or.b32  	%r3436, %r1139, -2139062144;
	and.b32  	%r3437, %r1139, -2139062144;
	add.s32 	%r3438, %r3436, -33686018;
	xor.b32  	%r3439, %r3437, %r3438;
	xor.b32  	%r3440, %r3439, -2139062144;
	xor.b32  	%r3441, %r1139, 33686018;
	xor.b32  	%r3442, %r3440, %r1139;
	and.b32  	%r1137, %r3442, %r3441;
	// begin inline asm
	prmt.b32 %r1137, %r1137, 0, 0xba98;
	// end inline asm
	// begin inline asm
	prmt.b32 %r1139, %r1139, 0, 0xba98;
	// end inline asm
	xor.b32  	%r3443, %r1139, 2139062143;
	not.b32 	%r3444, %r1137;
	and.b32  	%r3445, %r3440, %r3444;
	and.b32  	%r3446, %r3443, %r1137;
	or.b32  	%r1157, %r3446, %r3445;
	shr.u32 	%r1142, %r1124, 6;
	// begin inline asm
	lop3.b32 %r1145, %r1142, 50529027, 0, 234;

	// end inline asm
	or.b32  	%r3447, %r1145, -2139062144;
	and.b32  	%r3448, %r1145, -2139062144;
	add.s32 	%r3449, %r3447, -33686018;
	xor.b32  	%r3450, %r3448, %r3449;
	xor.b32  	%r3451, %r3450, -2139062144;
	xor.b32  	%r3452, %r1145, 33686018;
	xor.b32  	%r3453, %r3451, %r1145;
	and.b32  	%r1143, %r3453, %r3452;
	// begin inline asm
	prmt.b32 %r1143, %r1143, 0, 0xba98;
	// end inline asm
	// begin inline asm
	prmt.b32 %r1145, %r1145, 0, 0xba98;
	// end inline asm
	xor.b32  	%r3454, %r1145, 2139062143;
	not.b32 	%r3455, %r1143;
	and.b32  	%r3456, %r3451, %r3455;
	and.b32  	%r3457, %r3454, %r1143;
	or.b32  	%r1161, %r3457, %r3456;
	// begin inline asm
	dp4a.s32.s32 %r1147, %r1148, %r1149, %r1119;
	// end inline asm
	// begin inline asm
	dp4a.s32.s32 %r1151, %r1152, %r1153, %r1147;
	// end inline asm
	// begin inline asm
	dp4a.s32.s32 %r1155, %r1156, %r1157, %r1151;
	// end inline asm
	// begin inline asm
	dp4a.s32.s32 %r1159, %r1160, %r1161, %r1155;
	// end inline asm
	ld.global.nc.v4.u32 	{%r1188, %r1192, %r1196, %r1200}, [%rd9+3712];
	ld.global.nc.u32 	%r1164, [%rd11+14848];
	// begin inline asm
	lop3.b32 %r1167, %r1164, 50529027, 0, 234;

	// end inline asm
	or.b32  	%r3458, %r1167, -2139062144;
	and.b32  	%r3459, %r1167, -2139062144;
	add.s32 	%r3460, %r3458, -33686018;
	xor.b32  	%r3461, %r3459, %r3460;
	xor.b32  	%r3462, %r3461, -2139062144;
	xor.b32  	%r3463, %r1167, 33686018;
	xor.b32  	%r3464, %r3462, %r1167;
	and.b32  	%r1165, %r3464, %r3463;
	// begin inline asm
	prmt.b32 %r1165, %r1165, 0, 0xba98;
	// end inline asm
	// begin inline asm
	prmt.b32 %r1167, %r1167, 0, 0xba98;
	// end inline asm
	xor.b32  	%r3465, %r1167, 2139062143;
	not.b32 	%r3466, %r1165;
	and.b32  	%r3467, %r3462, %r3466;
	and.b32  	%r3468, %r3465, %r1165;
	or.b32  	%r1189, %r3468, %r3467;
	shr.u32 	%r1170, %r1164, 2;
	// begin inline asm
	lop3.b32 %r1173, %r1170, 50529027, 0, 234;

	// end inline asm
	or.b32  	%r3469, %r1173, -2139062144;
	and.b32  	%r3470, %r1173, -2139062144;
	add.s32 	%r3471, %r3469, -33686018;
	xor.b32  	%r3472, %r3470, %r3471;
	xor.b32  	%r3473, %r3472, -2139062144;
	xor.b32  	%r3474, %r1173, 33686018;
	xor.b32  	%r3475, %r3473, %r1173;
	and.b32  	%r1171, %r3475, %r3474;
	// begin inline asm
	prmt.b32 %r1171, %r1171, 0, 0xba98;
	// end inline asm
	// begin inline asm
	prmt.b32 %r1173, %r1173, 0, 0xba98;
	// end inline asm
	xor.b32  	%r3476, %r1173, 2139062143;
	not.b32 	%r3477, %r1171;
	and.b32  	%r3478, %r3473, %r3477;
	and.b32  	%r3479, %r3476, %r1171;
	or.b32  	%r1193, %r3479, %r3478;
	shr.u32 	%r1176, %r1164, 4;
	// begin inline asm
	lop3.b32 %r1179, %r1176, 50529027, 0, 234;

	// end inline asm
	or.b32  	%r3480, %r1179, -2139062144;
	and.b32  	%r3481, %r1179, -2139062144;
	add.s32 	%r3482, %r3480, -33686018;
	xor.b32  	%r3483, %r3481, %r3482;
	xor.b32  	%r3484, %r3483, -2139062144;
	xor.b32  	%r3485, %r1179, 33686018;
	xor.b32  	%r3486, %r3484, %r1179;
	and.b32  	%r1177, %r3486, %r3485;
	// begin inline asm
	prmt.b32 %r1177, %r1177, 0, 0xba98;
	// end inline asm
	// begin inline asm
	prmt.b32 %r1179, %r1179, 0, 0xba98;
	// end inline asm
	xor.b32  	%r3487, %r1179, 2139062143;
	not.b32 	%r3488, %r1177;
	and.b32  	%r3489, %r3484, %r3488;
	and.b32  	%r3490, %r3487, %r1177;
	or.b32  	%r1197, %r3490, %r3489;
	shr.u32 	%r1182, %r1164, 6;
	// begin inline asm
	lop3.b32 %r1185, %r1182, 50529027, 0, 234;

	// end inline asm
	or.b32  	%r3491, %r1185, -2139062144;
	and.b32  	%r3492, %r1185, -2139062144;
	add.s32 	%r3493, %r3491, -33686018;
	xor.b32  	%r3494, %r3492, %r3493;
	xor.b32  	%r3495, %r3494, -2139062144;
	xor.b32  	%r3496, %r1185, 33686018;
	xor.b32  	%r3497, %r3495, %r1185;
	and.b32  	%r1183, %r3497, %r3496;
	// begin inline asm
	prmt.b32 %r1183, %r1183, 0, 0xba98;
	// end inline asm
	// begin inline asm
	prmt.b32 %r1185, %r1185, 0, 0xba98;
	// end inline asm
	xor.b32  	%r3498, %r1185, 2139062143;
	not.b32 	%r3499, %r1183;
	and.b32  	%r3500, %r3495, %r3499;
	and.b32  	%r3501, %r3498, %r1183;
	or.b32  	%r1201, %r3501, %r3500;
	// begin inline asm
	dp4a.s32.s32 %r1187, %r1188, %r1189, %r1159;
	// end inline asm
	// begin inline asm
	dp4a.s32.s32 %r1191, %r1192, %r1193, %r1187;
	// end inline asm
	// begin inline asm
	dp4a.s32.s32 %r1195, %r1196, %r1197, %r1191;
	// end inline asm
	// begin inline asm
	dp4a.s32.s32 %r1199, %r1200, %r1201, %r1195;
	// end inline asm
	ld.global.nc.v4.u32 	{%r1228, %r1232, %r1236, %r1240}, [%rd9+3840];
	ld.global.nc.u32 	%r1204, [%rd11+15360];
	// begin inline asm
	lop3.b32 %r1207, %r1204, 50529027, 0, 234;

	// end inline asm
	or.b32  	%r3502, %r1207, -2139062144;
	and.b32  	%r3503, %r1207, -2139062144;
	add.s32 	%r3504, %r3502, -33686018;
	xor.b32  	%r3505, %r3503, %r3504;
	xor.b32  	%r3506, %r3505, -2139062144;
	xor.b32  	%r3507, %r1207, 33686018;
	xor.b32  	%r3508, %r3506, %r1207;
	and.b32  	%r1205, %r3508, %r3507;
	// begin inline asm
	prmt.b32 %r1205, %r1205, 0, 0xba98;
	// end inline asm
	// begin inline asm
	prmt.b32 %r1207, %r1207, 0, 0xba98;
	// end inline asm
	xor.b32  	%r3509, %r1207, 2139062143;
	not.b32 	%r3510, %r1205;
	and.b32  	%r3511, %r3506, %r3510;
	and.b32  	%r3512, %r3509, %r1205;
	or.b32  	%r1229, %r3512, %r3511;
	shr.u32 	%r1210, %r1204, 2;
	// begin inline asm
	lop3.b32 %r1213, %r1210, 50529027, 0, 234;

	// end inline asm
	or.b32  	%r3513, %r1213, -2139062144;
	and.b32  	%r3514, %r1213, -2139062144;
	add.s32 	%r3515, %r3513, -33686018;
	xor.b32  	%r3516, %r3514, %r3515;
	xor.b32  	%r3517, %r3516, -2139062144;
	xor.b32  	%r3518, %r1213, 33686018;
	xor.b32  	%r3519, %r3517, %r1213;
	and.b32  	%r1211, %r3519, %r3518;
	// begin inline asm
	prmt.b32 %r1211, %r1211, 0, 0xba98;
	// end inline asm
	// begin inline asm
	prmt.b32 %r1213, %r1213, 0, 0xba98;
	// end inline asm
	xor.b32  	%r3520, %r1213, 2139062143;
	not.b32 	%r3521, %r1211;
	and.b32  	%r3522, %r3517, %r3521;
	and.b32  	%r3523, %r3520, %r1211;
	or.b32  	%r1233, %r3523, %r3522;
	shr.u32 	%r1216, %r1204, 4;
	// begin inline asm
	lop3.b32 %r1219, %r1216, 50529027, 0, 234;

	// end inline asm
	or.b32  	%r3524, %r1219, -2139062144;
	and.b32  	%r3525, %r1219, -2139062144;
	add.s32 	%r3526, %r3524, -33686018;
	xor.b32  	%r3527, %r3525, %r3526;
	xor.b32  	%r3528, %r3527, -2139062144;
	xor.b32  	%r3529, %r1219, 33686018;
	xor.b32  	%r3530, %r3528, %r1219;
	and.b32  	%r1217, %r3530, %r3529;
	// begin inline asm
	prmt.b32 %r1217, %r1217, 0, 0xba98;
	// end inline asm
	// begin inline asm
	prmt.b32 %r1219, %r1219, 0, 0xba98;
	// end inline asm
	xor.b32  	%r3531, %r1219, 2139062143;
	not.b32 	%r3532, %r1217;
	and.b32  	%r3533, %r3528, %r3532;
	and.b32  	%r3534, %r3531, %r1217;
	or.b32  	%r1237, %r3534, %r3533;
	shr.u32 	%r1222, %r1204, 6;
	// begin inline asm
	lop3.b32 %r1225, %r1222, 50529027, 0, 234;

	// end inline asm
	or.b32  	%r3535, %r1225, -2139062144;
	and.b32  	%r3536, %r1225, -2139062144;
	add.s32 	%r3537, %r3535, -33686018;
	xor.b32  	%r3538, %r3536, %r3537;
	xor.b32  	%r3539, %r3538, -2139062144;
	xor.b32  	%r3540, %r1225, 33686018;
	xor.b32  	%r3541, %r3539, %r1225;
	and.b32  	%r1223, %r3541, %r3540;
	// begin inline asm
	prmt.b32 %r1223, %r1223, 0, 0xba98;
	// end inline asm
	// begin inline asm
	prmt.b32 %r1225, %r1225, 0, 0xba98;
	// end inline asm
	xor.b32  	%r3542, %r1225, 2139062143;
	not.b32 	%r3543, %r1223;
	and.b32  	%r3544, %r3539, %r3543;
	and.b32  	%r3545, %r3542, %r1223;
	or.b32  	%r1241, %r3545, %r3544;
	// begin inline asm
	dp4a.s32.s32 %r1227, %r1228, %r1229, %r1199;
	// end inline asm
	// begin inline asm
	dp4a.s32.s32 %r1231, %r1232, %r1233, %r1227;
	// end inline asm
	// begin inline asm
	dp4a.s32.s32 %r1235, %r1236, %r1237, %r1231;
	// end inline asm
	// begin inline asm
	dp4a.s32.s32 %r1239, %r1240, %r1241, %r1235;
	// end inline asm
	ld.global.nc.v4.u32 	{%r1268, %r1272, %r1276, %r1280}, [%rd9+3968];
	ld.global.nc.u32 	%r1244, [%rd11+15872];
	// begin inline asm
	lop3.b32 %r1247, %r1244, 50529027, 0, 234;

	// end inline asm
	or.b32  	%r3546, %r1247, -2139062144;
	and.b32  	%r3547, %r1247, -2139062144;
	add.s32 	%r3548, %r3546, -33686018;
	xor.b32  	%r3549, %r3547, %r3548;
	xor.b32  	%r3550, %r3549, -2139062144;
	xor.b32  	%r3551, %r1247, 33686018;
	xor.b32  	%r3552, %r3550, %r1247;
	and.b32  	%r1245, %r3552, %r3551;
	// begin inline asm
	prmt.b32 %r1245, %r1245, 0, 0xba98;
	// end inline asm
	// begin inline asm
	prmt.b32 %r1247, %r1247, 0, 0xba98;
	// end inline asm
	xor.b32  	%r3553, %r1247, 2139062143;
	not.b32 	%r3554, %r1245;
	and.b32  	%r3555, %r3550, %r3554;
	and.b32  	%r3556, %r3553, %r1245;
	or.b32  	%r1269, %r3556, %r3555;
	shr.u32 	%r1250, %r1244, 2;
	// begin inline asm
	lop3.b32 %r1253, %r1250, 50529027, 0, 234;

	// end inline asm
	or.b32  	%r3557, %r1253, -2139062144;
	and.b32  	%r3558, %r1253, -2139062144;
	add.s32 	%r3559, %r3557, -33686018;
	xor.b32  	%r3560, %r3558, %r3559;
	xor.b32  	%r3561, %r3560, -2139062144;
	xor.b32  	%r3562, %r1253, 33686018;
	xor.b32  	%r3563, %r3561, %r1253;
	and.b32  	%r1251, %r3563, %r3562;
	// begin inline asm
	prmt.b32 %r1251, %r1251, 0, 0xba98;
	// end inline asm
	// begin inline asm
	prmt.b32 %r1253, %r1253, 0, 0xba98;
	// end inline asm
	xor.b32  	%r3564, %r1253, 2139062143;
	not.b32 	%r3565, %r1251;
	and.b32  	%r3566, %r3561, %r3565;
	and.b32  	%r3567, %r3564, %r1251;
	or.b32  	%r1273, %r3567, %r3566;
	shr.u32 	%r1256, %r1244, 4;
	// begin inline asm
	lop3.b32 %r1259, %r1256, 50529027, 0, 234;

	// end inline asm
	or.b32  	%r3568, %r1259, -2139062144;
	and.b32  	%r3569, %r1259, -2139062144;
	add.s32 	%r3570, %r3568, -33686018;
	xor.b32  	%r3571, %r3569, %r3570;
	xor.b32  	%r3572, %r3571, -2139062144;
	xor.b32  	%r3573, %r1259, 33686018;
	xor.b32  	%r3574, %r3572, %r1259;
	and.b32  	%r1257, %r3574, %r3573;
	// begin inline asm
	prmt.b32 %r1257, %r1257, 0, 0xba98;
	// end inline asm
	// begin inline asm
	prmt.b32 %r1259, %r1259, 0, 0xba98;
	// end inline asm
	xor.b32  	%r3575, %r1259, 2139062143;
	not.b32 	%r3576, %r1257;
	and.b32  	%r3577, %r3572, %r3576;
	and.b32  	%r3578, %r3575, %r1257;
	or.b32  	%r1277, %r3578, %r3577;
	shr.u32 	%r1262, %r1244, 6;
	// begin inline asm
	lop3.b32 %r1265, %r1262, 50529027, 0, 234;

	// end inline asm
	or.b32  	%r3579, %r1265, -2139062144;
	and.b32  	%r3580, %r1265, -2139062144;
	add.s32 	%r3581, %r3579, -33686018;
	xor.b32  	%r3582, %r3580, %r3581;
	xor.b32  	%r3583, %r3582, -2139062144;
	xor.b32  	%r3584, %r1265, 33686018;
	xor.b32  	%r3585, %r3583, %r1265;
	and.b32  	%r1263, %r3585, %r3584;
	// begin inline asm
	prmt.b32 %r1263, %r1263, 0, 0xba98;
	// end inline asm
	// begin inline asm
	prmt.b32 %r1265, %r1265, 0, 0xba98;
	// end inline asm
	xor.b32  	%r3586, %r1265, 2139062143;
	not.b32 	%r3587, %r1263;
	and.b32  	%r3588, %r3583, %r3587;
	and.b32  	%r3589, %r3586, %r1263;
	or.b32  	%r1281, %r3589, %r3588;
	// begin inline asm
	dp4a.s32.s32 %r1267, %r1268, %r1269, %r1239;
	// end inline asm
	// begin inline asm
	dp4a.s32.s32 %r1271, %r1272, %r1273, %r1267;
	// end inline asm
	// begin inline asm
	dp4a.s32.s32 %r1275, %r1276, %r1277, %r1271;
	// end inline asm
	// begin inline asm
	dp4a.s32.s32 %r1279, %r1280, %r1281, %r1275;
	// end inline asm
	ld.global.nc.v4.u32 	{%r1308, %r1312, %r1316, %r1320}, [%rd9+4096];
	ld.global.nc.u32 	%r1284, [%rd11+16384];
	// begin inline asm
	lop3.b32 %r1287, %r1284, 50529027, 0, 234;

	// end inline asm
	or.b32  	%r3590, %r1287, -2139062144;
	and.b32  	%r3591, %r1287, -2139062144;
	add.s32 	%r3592, %r3590, -33686018;
	xor.b32  	%r3593, %r3591, %r3592;
	xor.b32  	%r3594, %r3593, -2139062144;
	xor.b32  	%r3595, %r1287, 33686018;
	xor.b32  	%r3596, %r3594, %r1287;
	and.b32  	%r1285, %r3596, %r3595;
	// begin inline asm
	prmt.b32 %r1285, %r1285, 0, 0xba98;
	// end inline asm
	// begin inline asm
	prmt.b32 %r1287, %r1287, 0, 0xba98;
	// end inline asm
	xor.b32  	%r3597, %r1287, 2139062143;
	not.b32 	%r3598, %r1285;
	and.b32  	%r3599, %r3594, %r3598;
	and.b32  	%r3600, %r3597, %r1285;
	or.b32  	%r1309, %r3600, %r3599;
	shr.u32 	%r1290, %r1284, 2;
	// begin inline asm
	lop3.b32 %r1293, %r1290, 50529027, 0, 234;

	// end inline asm
	or.b32  	%r3601, %r1293, -2139062144;
	and.b32  	%r3602, %r1293, -2139062144;
	add.s32 	%r3603, %r3601, -33686018;
	xor.b32  	%r3604, %r3602, %r3603;
	xor.b32  	%r3605, %r3604, -2139062144;
	xor.b32  	%r3606, %r1293, 33686018;
	xor.b32  	%r3607, %r3605, %r1293;
	and.b32  	%r1291, %r3607, %r3606;
	// begin inline asm
	prmt.b32 %r1291, %r1291, 0, 0xba98;
	// end inline asm
	// begin inline asm
	prmt.b32 %r1293, %r1293, 0, 0xba98;
	// end inline asm
	xor.b32  	%r3608, %r1293, 2139062143;
	not.b32 	%r3609, %r1291;
	and.b32  	%r3610, %r3605, %r3609;
	and.b32  	%r3611, %r3608, %r1291;
	or.b32  	%r1313, %r3611, %r3610;
	shr.u32 	%r1296, %r1284, 4;
	// begin inline asm
	lop3.b32 %r1299, %r1296, 50529027, 0, 234;

	// end inline asm
	or.b32  	%r3612, %r1299, -2139062144;
	and.b32  	%r3613, %r1299, -2139062144;
	add.s32 	%r3614, %r3612, -33686018;
	xor.b32  	%r3615, %r3613, %r3614;
	xor.b32  	%r3616, %r3615, -2139062144;
	xor.b32  	%r3617, %r1299, 33686018;
	xor.b32  	%r3618, %r3616, %r1299;
	and.b32  	%r1297, %r3618, %r3617;
	// begin inline asm
	prmt.b32 %r1297, %r1297, 0, 0xba98;
	// end inline asm
	// begin inline asm
	prmt.b32 %r1299, %r1299, 0, 0xba98;
	// end inline asm
	xor.b32  	%r3619, %r1299, 2139062143;
	not.b32 	%r3620, %r1297;
	and.b32  	%r3621, %r3616, %r3620;
	and.b32  	%r3622, %r3619, %r1297;
	or.b32  	%r1317, %r3622, %r3621;
	shr.u32 	%r1302, %r1284, 6;
	// begin inline asm
	lop3.b32 %r1305, %r1302, 50529027, 0, 234;

	// end inline asm
	or.b32  	%r3623, %r1305, -2139062144;
	and.b32  	%r3624, %r1305, -2139062144;
	add.s32 	%r3625, %r3623, -33686018;
	xor.b32  	%r3626, %r3624, %r3625;
	xor.b32  	%r3627, %r3626, -2139062144;
	xor.b32  	%r3628, %r1305, 33686018;
	xor.b32  	%r3629, %r3627, %r1305;
	and.b32  	%r1303, %r3629, %r3628;
	// begin inline asm
	prmt.b32 %r1303, %r1303, 0, 0xba98;
	// end inline asm
	// begin inline asm
	prmt.b32 %r1305, %r1305, 0, 0xba98;
	// end inline asm
	xor.b32  	%r3630, %r1305, 2139062143;
	not.b32 	%r3631, %r1303;
	and.b32  	%r3632, %r3627, %r3631;
	and.b32  	%r3633, %r3630, %r1303;
	or.b32  	%r1321, %r3633, %r3632;
	// begin inline asm
	dp4a.s32.s32 %r1307, %r1308, %r1309, %r1279;
	// end inline asm
	// begin inline asm
	dp4a.s32.s32 %r1311, %r1312, %r1313, %r1307;
	// end inline asm
	// begin inline asm
	dp4a.s32.s32 %r1315, %r1316, %r1317, %r1311;
	// end inline asm
	// begin inline asm
	dp4a.s32.s32 %r1319, %r1320, %r1321, %r1315;
	// end inline asm
	ld.global.nc.v4.u32 	{%r1348, %r1352, %r1356, %r1360}, [%rd9+4224];
	ld.global.nc.u32 	%r1324, [%rd11+16896];
	// begin inline asm
	lop3.b32 %r1327, %r1324, 50529027, 0, 234;

	// end inline asm
	or.b32  	%r3634, %r1327, -2139062144;
	and.b32  	%r3635, %r1327, -2139062144;
	add.s32 	%r3636, %r3634, -33686018;
	xor.b32  	%r3637, %r3635, %r3636;
	xor.b32  	%r3638, %r3637, -2139062144;
	xor.b32  	%r3639, %r1327, 33686018;
	xor.b32  	%r3640, %r3638, %r1327;
	and.b32  	%r1325, %r3640, %r3639;
	// begin inline asm
	prmt.b32 %r1325, %r1325, 0, 0xba98;
	// end inline asm
	// begin inline asm
	prmt.b32 %r1327, %r1327, 0, 0xba98;
	// end inline asm
	xor.b32  	%r3641, %r1327, 2139062143;
	not.b32 	%r3642, %r1325;
	and.b32  	%r3643, %r3638, %r3642;
	and.b32  	%r3644, %r3641, %r1325;
	or.b32  	%r1349, %r3644, %r3643;
	shr.u32 	%r1330, %r1324, 2;
	// begin inline asm
	lop3.b32 %r1333, %r1330, 50529027, 0, 234;

	// end inline asm
	or.b32  	%r3645, %r1333, -2139062144;
	and.b32  	%r3646, %r1333, -2139062144;
	add.s32 	%r3647, %r3645, -33686018;
	xor.b32  	%r3648, %r3646, %r3647;
	xor.b32  	%r3649, %r3648, -2139062144;
	xor.b32  	%r3650, %r1333, 33686018;
	xor.b32  	%r3651, %r3649, %r1333;
	and.b32  	%r1331, %r3651, %r3650;
	// begin inline asm
	prmt.b32 %r1331, %r1331, 0, 0xba98;
	// end inline asm
	// begin inline asm
	prmt.b32 %r1333, %r1333, 0, 0xba98;
	// end inline asm
	xor.b32  	%r3652, %r1333, 2139062143;
	not.b32 	%r3653, %r1331;
	and.b32  	%r3654, %r3649, %r3653;
	and.b32  	%r3655, %r3652, %r1331;
	or.b32  	%r1353, %r3655, %r3654;
	shr.u32 	%r1336, %r1324, 4;
	// begin inline asm
	lop3.b32 %r1339, %r1336, 50529027, 0, 234;

	// end inline asm
	or.b32  	%r3656, %r1339, -2139062144;
	and.b32  	%r3657, %r1339, -2139062144;
	add.s32 	%r3658, %r3656, -33686018;
	xor.b32  	%r3659, %r3657, %r3658;
	xor.b32  	%r3660, %r3659, -2139062144;
	xor.b32  	%r3661, %r1339, 33686018;
	xor.b32  	%r3662, %r3660, %r1339;
	and.b32  	%r1337, %r3662, %r3661;
	// begin inline asm
	prmt.b32 %r1337, %r1337, 0, 0xba98;
	// end inline asm
	// begin inline asm
	prmt.b32 %r1339, %r1339, 0, 0xba98;
	// end inline asm
	xor.b32  	%r3663, %r1339, 2139062143;
	not.b32 	%r3664, %r1337;
	and.b32  	%r3665, %r3660, %r3664;
	and.b32  	%r3666, %r3663, %r1337;
	or.b32  	%r1357, %r3666, %r3665;
	shr.u32 	%r1342, %r1324, 6;
	// begin inline asm
	lop3.b32 %r1345, %r1342, 50529027, 0, 234;

	// end inline asm
	or.b32  	%r3667, %r1345, -2139062144;
	and.b32  	%r3668, %r1345, -2139062144;
	add.s32 	%r3669, %r3667, -33686018;
	xor.b32  	%r3670, %r3668, %r3669;
	xor.b32  	%r3671, %r3670, -2139062144;
	xor.b32  	%r3672, %r1345, 33686018;
	xor.b32  	%r3673, %r3671, %r1345;
	and.b32  	%r1343, %r3673, %r3672;
	// begin inline asm
	prmt.b32 %r1343, %r1343, 0, 0xba98;
	// end inline asm
	// begin inline asm
	prmt.b32 %r1345, %r1345, 0, 0xba98;
	// end inline asm
	xor.b32  	%r3674, %r1345, 2139062143;
	not.b32 	%r3675, %r1343;
	and.b32  	%r3676, %r3671, %r3675;
	and.b32  	%r3677, %r3674, %r1343;
	or.b32  	%r1361, %r3677, %r3676;
	// begin inline asm
	dp4a.s32.s32 %r1347, %r1348, %r1349, %r1319;
	// end inline asm
	// begin inline asm
	dp4a.s32.s32 %r1351, %r1352, %r1353, %r1347;
	// end inline asm
	// begin inline asm
	dp4a.s32.s32 %r1355, %r1356, %r1357, %r1351;
	// end inline asm
	// begin inline asm
	dp4a.s32.s32 %r1359, %r1360, %r1361, %r1355;
	// end inline asm
	ld.global.nc.v4.u32 	{%r1388, %r1392, %r1396, %r1400}, [%rd9+4352];
	ld.global.nc.u32 	%r1364, [%rd11+17408];
	// begin inline asm
	lop3.b32 %r1367, %r1364, 50529027, 0, 234;

	// end inline asm
	or.b32  	%r3678, %r1367, -2139062144;
	and.b32  	%r3679, %r1367, -2139062144;
	add.s32 	%r3680, %r3678, -33686018;
	xor.b32  	%r3681, %r3679, %r3680;
	xor.b32  	%r3682, %r3681, -2139062144;
	xor.b32  	%r3683, %r1367, 33686018;
	xor.b32  	%r3684, %r3682, %r1367;
	and.b32  	%r1365, %r3684, %r3683;
	// begin inline asm
	prmt.b32 %r1365, %r1365, 0, 0xba98;
	// end inline asm
	// begin inline asm
	prmt.b32 %r1367, %r1367, 0, 0xba98;
	// end inline asm
	xor.b32  	%r3685, %r1367, 2139062143;
	not.b32 	%r3686, %r1365;
	and.b32  	%r3687, %r3682, %r3686;
	and.b32  	%r3688, %r3685, %r1365;
	or.b32  	%r1389, %r3688, %r3687;
	shr.u32 	%r1370, %r1364, 2;
	// begin inline asm
	lop3.b32 %r1373, %r1370, 50529027, 0, 234;

	// end inline asm
	or.b32  	%r3689, %r1373, -2139062144;
	and.b32  	%r3690, %r1373, -2139062144;
	add.s32 	%r3691, %r3689, -33686018;
	xor.b32  	%r3692, %r3690, %r3691;
	xor.b32  	%r3693, %r3692, -2139062144;
	xor.b32  	%r3694, %r1373, 33686018;
	xor.b32  	%r3695, %r3693, %r1373;
	and.b32  	%r1371, %r3695, %r3694;
	// begin inline asm
	prmt.b32 %r1371, %r1371, 0, 0xba98;
	// end inline asm
	// begin inline asm
	prmt.b32 %r1373, %r1373, 0, 0xba98;
	// end inline asm
	xor.b32  	%r3696, %r1373, 2139062143;
	not.b32 	%r3697, %r1371;
	and.b32  	%r3698, %r3693, %r3697;
	and.b32  	%r3699, %r3696, %r1371;
	or.b32  	%r1393, %r3699, %r3698;
	shr.u32 	%r1376, %r1364, 4;
	// begin inline asm
	lop3.b32 %r1379, %r1376, 50529027, 0, 234;

	// end inline asm
	or.b32  	%r3700, %r1379, -2139062144;
	and.b32  	%r3701, %r1379, -2139062144;
	add.s32 	%r3702, %r3700, -33686018;
	xor.b32  	%r3703, %r3701, %r3702;
	xor.b32  	%r3704, %r3703, -2139062144;
	xor.b32  	%r3705, %r1379, 33686018;
	xor.b32  	%r3706, %r3704, %r1379;
	and.b32  	%r1377, %r3706, %r3705;
	// begin inline asm
	prmt.b32 %r1377, %r1377, 0, 0xba98;
	// end inline asm
	// begin inline asm
	prmt.b32 %r1379, %r1379, 0, 0xba98;
	// end inline asm
	xor.b32  	%r3707, %r1379, 2139062143;
	not.b32 	%r3708, %r1377;
	and.b32  	%r3709, %r3704, %r3708;
	and.b32  	%r3710, %r3707, %r1377;
	or.b32  	%r1397, %r3710, %r3709;
	shr.u32 	%r1382, %r1364, 6;
	// begin inline asm
	lop3.b32 %r1385, %r1382, 50529027, 0, 234;

	// end inline asm
	or.b32  	%r3711, %r1385, -2139062144;
	and.b32  	%r3712, %r1385, -2139062144;
	add.s32 	%r3713, %r3711, -33686018;
	xor.b32  	%r3714, %r3712, %r3713;
	xor.b32  	%r3715, %r3714, -2139062144;
	xor.b32  	%r3716, %r1385, 33686018;
	xor.b32  	%r3717, %r3715, %r1385;
	and.b32  	%r1383, %r3717, %r3716;
	// begin inline asm
	prmt.b32 %r1383, %r1383, 0, 0xba98;
	// end inline asm
	// begin inline asm
	prmt.b32 %r1385, %r1385, 0, 0xba98;
	// end inline asm
	xor.b32  	%r3718, %r1385, 2139062143;
	not.b32 	%r3719, %r1383;
	and.b32  	%r3720, %r3715, %r3719;
	and.b32  	%r3721, %r3718, %r1383;
	or.b32  	%r1401, %r3721, %r3720;
	// begin inline asm
	dp4a.s32.s32 %r1387, %r1388, %r1389, %r1359;
	// end inline asm
	// begin inline asm
	dp4a.s32.s32 %r1391, %r1392, %r1393, %r1387;
	// end inline asm
	// begin inline asm
	dp4a.s32.s32 %r1395, %r1396, %r1397, %r1391;
	// end inline asm
	// begin inline asm
	dp4a.s32.s32 %r1399, %r1400, %r1401, %r1395;
	// end inline asm
	ld.global.nc.v4.u32 	{%r1428, %r1432, %r1436, %r1440}, [%rd9+4480];
	ld.global.nc.u32 	%r1404, [%rd11+17920];
	// begin inline asm
	lop3.b32 %r1407, %r1404, 50529027, 0, 234;

	// end inline asm
	or.b32  	%r3722, %r1407, -2139062144;
	and.b32  	%r3723, %r1407, -2139062144;
	add.s32 	%r3724, %r3722, -33686018;
	xor.b32  	%r3725, %r3723, %r3724;
	xor.b32  	%r3726, %r3725, -2139062144;
	xor.b32  	%r3727, %r1407, 33686018;
	xor.b32  	%r3728, %r3726, %r1407;
	and.b32  	%r1405, %r3728, %r3727;
	// begin inline asm
	prmt.b32 %r1405, %r1405, 0, 0xba98;
	// end inline asm
	// begin inline asm
	prmt.b32 %r1407, %r1407, 0, 0xba98;
	// end inline asm
	xor.b32  	%r3729, %r1407, 2139062143;
	not.b32 	%r3730, %r1405;
	and.b32  	%r3731, %r3726, %r3730;
	and.b32  	%r3732, %r3729, %r1405;
	or.b32  	%r1429, %r3732, %r3731;
	shr.u32 	%r1410, %r1404, 2;
	// begin inline asm
	lop3.b32 %r1413, %r1410, 50529027, 0, 234;

	// end inline asm
	or.b32  	%r3733, %r1413, -2139062144;
	and.b32  	%r3734, %r1413, -2139062144;
	add.s32 	%r3735, %r3733, -33686018;
	xor.b32  	%r3736, %r3734, %r3735;
	xor.b32  	%r3737, %r3736, -2139062144;
	xor.b32  	%r3738, %r1413, 33686018;
	xor.b32  	%r3739, %r3737, %r1413;
	and.b32  	%r1411, %r3739, %r3738;
	// begin inline asm
	prmt.b32 %r1411, %r1411, 0, 0xba98;
	// end inline asm
	// begin inline asm
	prmt.b32 %r1413, %r1413, 0, 0xba98;
	// end inline asm
	xor.b32  	%r3740, %r1413, 2139062143;
	not.b32 	%r3741, %r1411;
	and.b32  	%r3742, %r3737, %r3741;
	and.b32  	%r3743, %r3740, %r1411;
	or.b32  	%r1433, %r3743, %r3742;
	shr.u32 	%r1416, %r1404, 4;
	// begin inline asm
	lop3.b32 %r1419, %r1416, 50529027, 0, 234;

	// end inline asm
	or.b32  	%r3744, %r1419, -2139062144;
	and.b32  	%r3745, %r1419, -2139062144;
	add.s32 	%r3746, %r3744, -33686018;
	xor.b32  	%r3747, %r3745, %r3746;
	xor.b32  	%r3748, %r3747, -2139062144;
	xor.b32  	%r3749, %r1419, 33686018;
	xor.b32  	%r3750, %r3748, %r1419;
	and.b32  	%r1417, %r3750, %r3749;
	// begin inline asm
	prmt.b32 %r1417, %r1417, 0, 0xba98;
	// end inline asm
	// begin inline asm
	prmt.b32 %r1419, %r1419, 0, 0xba98;
	// end inline asm
	xor.b32  	%r3751, %r1419, 2139062143;
	not.b32 	%r3752, %r1417;
	and.b32  	%r3753, %r3748, %r3752;
	and.b32  	%r3754, %r3751, %r1417;
	or.b32  	%r1437, %r3754, %r3753;
	shr.u32 	%r1422, %r1404, 6;
	// begin inline asm
	lop3.b32 %r1425, %r1422, 50529027, 0, 234;

	// end inline asm
	or.b32  	%r3755, %r1425, -2139062144;
	and.b32  	%r3756, %r1425, -2139062144;
	add.s32 	%r3757, %r3755, -33686018;
	xor.b32  	%r3758, %r3756, %r3757;
	xor.b32  	%r3759, %r3758, -2139062144;
	xor.b32  	%r3760, %r1425, 33686018;
	xor.b32  	%r3761, %r3759, %r1425;
	and.b32  	%r1423, %r3761, %r3760;
	// begin inline asm
	prmt.b32 %r1423, %r1423, 0, 0xba98;
	// end inline asm
	// begin inline asm
	prmt.b32 %r1425, %r1425, 0, 0xba98;
	// end inline asm
	xor.b32  	%r3762, %r1425, 2139062143;
	not.b32 	%r3763, %r1423;
	and.b32  	%r3764, %r3759, %r3763;
	and.b32  	%r3765, %r3762, %r1423;
	or.b32  	%r1441, %r3765, %r3764;
	// begin inline asm
	dp4a.s32.s32 %r1427, %r1428, %r1429, %r1399;
	// end inline asm
	// begin inline asm
	dp4a.s32.s32 %r1431, %r1432, %r1433, %r1427;
	// end inline asm
	// begin inline asm
	dp4a.s32.s32 %r1435, %r1436, %r1437, %r1431;
	// end inline asm
	// begin inline asm
	dp4a.s32.s32 %r1439, %r1440, %r1441, %r1435;
	// end inline asm
	ld.global.nc.v4.u32 	{%r1468, %r1472, %r1476, %r1480}, [%rd9+4608];
	ld.global.nc.u32 	%r1444, [%rd11+18432];
	// begin inline asm
	lop3.b32 %r1447, %r1444, 50529027, 0, 234;

	// end inline asm
	or.b32  	%r3766, %r1447, -2139062144;
	and.b32  	%r3767, %r1447, -2139062144;
	add.s32 	%r3768, %r3766, -33686018;
	xor.b32  	%r3769, %r3767, %r3768;
	xor.b32  	%r3770, %r3769, -2139062144;
	xor.b32  	%r3771, %r1447, 33686018;
	xor.b32  	%r3772, %r3770, %r1447;
	and.b32  	%r1445, %r3772, %r3771;
	// begin inline asm
	prmt.b32 %r1445, %r1445, 0, 0xba98;
	// end inline asm
	// begin inline asm
	prmt.b32 %r1447, %r1447, 0, 0xba98;
	// end inline asm
	xor.b32  	%r3773, %r1447, 2139062143;
	not.b32 	%r3774, %r1445;
	and.b32  	%r3775, %r3770, %r3774;
	and.b32  	%r3776, %r3773, %r1445;
	or.b32  	%r1469, %r3776, %r3775;
	shr.u32 	%r1450, %r1444, 2;
	// begin inline asm
	lop3.b32 %r1453, %r1450, 50529027, 0, 234;

	// end inline asm
	or.b32  	%r3777, %r1453, -2139062144;
	and.b32  	%r3778, %r1453, -2139062144;
	add.s32 	%r3779, %r3777, -33686018;
	xor.b32  	%r3780, %r3778, %r3779;
	xor.b32  	%r3781, %r3780, -2139062144;
	xor.b32  	%r3782, %r1453, 33686018;
	xor.b32  	%r3783, %r3781, %r1453;
	and.b32  	%r1451, %r3783, %r3782;
	// begin inline asm
	prmt.b32 %r1451, %r1451, 0, 0xba98;
	// end inline asm
	// begin inline asm
	prmt.b32 %r1453, %r1453, 0, 0xba98;
	// end inline asm
	xor.b32  	%r3784, %r1453, 2139062143;
	not.b32 	%r3785, %r1451;
	and.b32  	%r3786, %r3781, %r3785;
	and.b32  	%r3787, %r3784, %r1451;
	or.b32  	%r1473, %r3787, %r3786;
	shr.u32 	%r1456, %r1444, 4;
	// begin inline asm
	lop3.b32 %r1459, %r1456, 50529027, 0, 234;

	// end inline asm
	or.b32  	%r3788, %r1459, -2139062144;
	and.b32  	%r3789, %r1459, -2139062144;
	add.s32 	%r3790, %r3788, -33686018;
	xor.b32  	%r3791, %r3789, %r3790;
	xor.b32  	%r3792, %r3791, -2139062144;
	xor.b32  	%r3793, %r1459, 33686018;
	xor.b32  	%r3794, %r3792, %r1459;
	and.b32  	%r1457, %r3794, %r3793;
	// begin inline asm
	prmt.b32 %r1457, %r1457, 0, 0xba98;
	// end inline asm
	// begin inline asm
	prmt.b32 %r1459, %r1459, 0, 0xba98;
	// end inline asm
	xor.b32  	%r3795, %r1459, 2139062143;
	not.b32 	%r3796, %r1457;
	and.b32  	%r3797, %r3792, %r3796;
	and.b32  	%r3798, %r3795, %r1457;
	or.b32  	%r1477, %r3798, %r3797;
	shr.u32 	%r1462, %r1444, 6;
	// begin inline asm
	lop3.b32 %r1465, %r1462, 50529027, 0, 234;

	// end inline asm
	or.b32  	%r3799, %r1465, -2139062144;
	and.b32  	%r3800, %r1465, -2139062144;
	add.s32 	%r3801, %r3799, -33686018;
	xor.b32  	%r3802, %r3800, %r3801;
	xor.b32  	%r3803, %r3802, -2139062144;
	xor.b32  	%r3804, %r1465, 33686018;
	xor.b32  	%r3805, %r3803, %r1465;
	and.b32  	%r1463, %r3805, %r3804;
	// begin inline asm
	prmt.b32 %r1463, %r1463, 0, 0xba98;
	// end inline asm
	// begin inline asm
	prmt.b32 %r1465, %r1465, 0, 0xba98;
	// end inline asm
	xor.b32  	%r3806, %r1465, 2139062143;
	not.b32 	%r3807, %r1463;
	and.b32  	%r3808, %r3803, %r3807;
	and.b32  	%r3809, %r3806, %r1463;
	or.b32  	%r1481, %r3809, %r3808;
	// begin inline asm
	dp4a.s32.s32 %r1467, %r1468, %r1469, %r1439;
	// end inline asm
	// begin inline asm
	dp4a.s32.s32 %r1471, %r1472, %r1473, %r1467;
	// end inline asm
	// begin inline asm
	dp4a.s32.s32 %r1475, %r1476, %r1477, %r1471;
	// end inline asm
	// begin inline asm
	dp4a.s32.s32 %r1479, %r1480, %r1481, %r1475;
	// end inline asm
	ld.global.nc.v4.u32 	{%r1508, %r1512, %r1516, %r1520}, [%rd9+4736];
	ld.global.nc.u32 	%r1484, [%rd11+18944];
	// begin inline asm
	lop3.b32 %r1487, %r1484, 50529027, 0, 234;

	// end inline asm
	or.b32  	%r3810, %r1487, -2139062144;
	and.b32  	%r3811, %r1487, -2139062144;
	add.s32 	%r3812, %r3810, -33686018;
	xor.b32  	%r3813, %r3811, %r3812;
	xor.b32  	%r3814, %r3813, -2139062144;
	xor.b32  	%r3815, %r1487, 33686018;
	xor.b32  	%r3816, %r3814, %r1487;
	and.b32  	%r1485, %r3816, %r3815;
	// begin inline asm
	prmt.b32 %r1485, %r1485, 0, 0xba98;
	// end inline asm
	// begin inline asm
	prmt.b32 %r1487, %r1487, 0, 0xba98;
	// end inline asm
	xor.b32  	%r3817, %r1487, 2139062143;
	not.b32 	%r3818, %r1485;
	and.b32  	%r3819, %r3814, %r3818;
	and.b32  	%r3820, %r3817, %r1485;
	or.b32  	%r1509, %r3820, %r3819;
	shr.u32 	%r1490, %r1484, 2;
	// begin inline asm
	lop3.b32 %r1493, %r1490, 50529027, 0, 234;

	// end inline asm
	or.b32  	%r3821, %r1493, -2139062144;
	and.b32  	%r3822, %r1493, -2139062144;
	add.s32 	%r3823, %r3821, -33686018;
	xor.b32  	%r3824, %r3822, %r3823;
	xor.b32  	%r3825, %r3824, -2139062144;
	xor.b32  	%r3826, %r1493, 33686018;
	xor.b32  	%r3827, %r3825, %r1493;
	and.b32  	%r1491, %r3827, %r3826;
	// begin inline asm
	prmt.b32 %r1491, %r1491, 0, 0xba98;
	// end inline asm
	// begin inline asm
	prmt.b32 %r1493, %r1493, 0, 0xba98;
	// end inline asm
	xor.b32  	%r3828, %r1493, 2139062143;
	not.b32 	%r3829, %r1491;
	and.b32  	%r3830, %r3825, %r3829;
	and.b32  	%r3831, %r3828, %r1491;
	or.b32  	%r1513, %r3831, %r3830;
	shr.u32 	%r1496, %r1484, 4;
	// begin inline asm
	lop3.b32 %r1499, %r1496, 50529027, 0, 234;

	// end inline asm
	or.b32  	%r3832, %r1499, -2139062144;
	and.b32  	%r3833, %r1499, -2139062144;
	add.s32 	%r3834, %r3832, -33686018;
	xor.b32  	%r3835, %r3833, %r3834;
	xor.b32  	%r3836, %r3835, -2139062144;
	xor.b32  	%r3837, %r1499, 33686018;
	xor.b32  	%r3838, %r3836, %r1499;
	and.b32  	%r1497, %r3838, %r3837;
	// begin inline asm
	prmt.b32 %r1497, %r1497, 0, 0xba98;
	// end inline asm
	// begin inline asm
	prmt.b32 %r1499, %r1499, 0, 0xba98;
	// end inline asm
	xor.b32  	%r3839, %r1499, 2139062143;
	not.b32 	%r3840, %r1497;
	and.b32  	%r3841, %r3836, %r3840;
	and.b32  	%r3842, %r3839, %r1497;
	or.b32  	%r1517, %r3842, %r3841;
	shr.u32 	%r1502, %r1484, 6;
	// begin inline asm
	lop3.b32 %r1505, %r1502, 50529027, 0, 234;

	// end inline asm
	or.b32  	%r3843, %r1505, -2139062144;
	and.b32  	%r3844, %r1505, -2139062144;
	add.s32 	%r3845, %r3843, -33686018;
	xor.b32  	%r3846, %r3844, %r3845;
	xor.b32  	%r3847, %r3846, -2139062144;
	xor.b32  	%r3848, %r1505, 33686018;
	xor.b32  	%r3849, %r3847, %r1505;
	and.b32  	%r1503, %r3849, %r3848;
	// begin inline asm
	prmt.b32 %r1503, %r1503, 0, 0xba98;
	// end inline asm
	// begin inline asm
	prmt.b32 %r1505, %r1505, 0, 0xba98;
	// end inline asm
	xor.b32  	%r3850, %r1505, 2139062143;
	not.b32 	%r3851, %r1503;
	and.b32  	%r3852, %r3847, %r3851;
	and.b32  	%r3853, %r3850, %r1503;
	or.b32  	%r1521, %r3853, %r3852;
	// begin inline asm
	dp4a.s32.s32 %r1507, %r1508, %r1509, %r1479;
	// end inline asm
	// begin inline asm
	dp4a.s32.s32 %r1511, %r1512, %r1513, %r1507;
	// end inline asm
	// begin inline asm
	dp4a.s32.s32 %r1515, %r1516, %r1517, %r1511;
	// end inline asm
	// begin inline asm
	dp4a.s32.s32 %r1519, %r1520, %r1521, %r1515;
	// end inline asm
	ld.global.nc.v4.u32 	{%r1548, %r1552, %r1556, %r1560}, [%rd9+4864];
	ld.global.nc.u32 	%r1524, [%rd11+19456];
	// begin inline asm
	lop3.b32 %r1527, %r1524, 50529027, 0, 234;

	// end inline asm
	or.b32  	%r3854, %r1527, -2139062144;
	and.b32  	%r3855, %r1527, -2139062144;
	add.s32 	%r3856, %r3854, -33686018;
	xor.b32  	%r3857, %r3855, %r3856;
	xor.b32  	%r3858, %r3857, -2139062144;
	xor.b32  	%r3859, %r1527, 33686018;
	xor.b32  	%r3860, %r3858, %r1527;
	and.b32  	%r1525, %r3860, %r3859;
	// begin inline asm
	prmt.b32 %r1525, %r1525, 0, 0xba98;
	// end inline asm
	// begin inline asm
	prmt.b32 %r1527, %r1527, 0, 0xba98;
	// end inline asm
	xor.b32  	%r3861, %r1527, 2139062143;
	not.b32 	%r3862, %r1525;
	and.b32  	%r3863, %r3858, %r3862;
	and.b32  	%r3864, %r3861, %r1525;
	or.b32  	%r1549, %r3864, %r3863;
	shr.u32 	%r1530, %r1524, 2;
	// begin inline asm
	lop3.b32 %r1533, %r1530, 50529027, 0, 234;

	// end inline asm
	or.b32  	%r3865, %r1533, -2139062144;
	and.b32  	%r3866, %r1533, -2139062144;
	add.s32 	%r3867, %r3865, -33686018;
	xor.b32  	%r3868, %r3866, %r3867;
	xor.b32  	%r3869, %r3868, -2139062144;
	xor.b32  	%r3870, %r1533, 33686018;
	xor.b32  	%r3871, %r3869, %r1533;
	and.b32  	%r1531, %r3871, %r3870;
	// begin inline asm
	prmt.b32 %r1531, %r1531, 0, 0xba98;
	// end inline asm
	// begin inline asm
	prmt.b32 %r1533, %r1533, 0, 0xba98;
	// end inline asm
	xor.b32  	%r3872, %r1533, 2139062143;
	not.b32 	%r3873, %r1531;
	and.b32  	%r3874, %r3869, %r3873;
	and.b32  	%r3875, %r3872, %r1531;
	or.b32  	%r1553, %r3875, %r3874;
	shr.u32 	%r1536, %r1524, 4;
	// begin inline asm
	lop3.b32 %r1539, %r1536, 50529027, 0, 234;

	// end inline asm
	or.b32  	%r3876, %r1539, -2139062144;
	and.b32  	%r3877, %r1539, -2139062144;
	add.s32 	%r3878, %r3876, -33686018;
	xor.b32  	%r3879, %r3877, %r3878;
	xor.b32  	%r3880, %r3879, -2139062144;
	xor.b32  	%r3881, %r1539, 33686018;
	xor.b32  	%r3882, %r3880, %r1539;
	and.b32  	%r1537, %r3882, %r3881;
	// begin inline asm
	prmt.b32 %r1537, %r1537, 0, 0xba98;
	// end inline asm
	// begin inline asm
	prmt.b32 %r1539, %r1539, 0, 0xba98;
	// end inline asm
	xor.b32  	%r3883, %r1539, 2139062143;
	not.b32 	%r3884, %r1537;
	and.b32  	%r3885, %r3880, %r3884;
	and.b32  	%r3886, %r3883, %r1537;
	or.b32  	%r1557, %r3886, %r3885;
	shr.u32 	%r1542, %r1524, 6;
	// begin inline asm
	lop3.b32 %r1545, %r1542, 50529027, 0, 234;

	// end inline asm
	or.b32  	%r3887, %r1545, -2139062144;
	and.b32  	%r3888, %r1545, -2139062144;
	add.s32 	%r3889, %r3887, -33686018;
	xor.b32  	%r3890, %r3888, %r3889;
	xor.b32  	%r3891, %r3890, -2139062144;
	xor.b32  	%r3892, %r1545, 33686018;
	xor.b32  	%r3893, %r3891, %r1545;
	and.b32  	%r1543, %r3893, %r3892;
	// begin inline asm
	prmt.b32 %r1543, %r1543, 0, 0xba98;
	// end inline asm
	// begin inline asm
	prmt.b32 %r1545, %r1545, 0, 0xba98;
	// end inline asm
	xor.b32  	%r3894, %r1545, 2139062143;
	not.b32 	%r3895, %r1543;
	and.b32  	%r3896, %r3891, %r3895;
	and.b32  	%r3897, %r3894, %r1543;
	or.b32  	%r1561, %r3897, %r3896;
	// begin inline asm
	dp4a.s32.s32 %r1547, %r1548, %r1549, %r1519;
	// end inline asm
	// begin inline asm
	dp4a.s32.s32 %r1551, %r1552, %r1553, %r1547;
	// end inline asm
	// begin inline asm
	dp4a.s32.s32 %r1555, %r1556, %r1557, %r1551;
	// end inline asm
	// begin inline asm
	dp4a.s32.s32 %r1559, %r1560, %r1561, %r1555;
	// end inline asm
	ld.global.nc.v4.u32 	{%r1588, %r1592, %r1596, %r1600}, [%rd9+4992];
	ld.global.nc.u32 	%r1564, [%rd11+19968];
	// begin inline asm
	lop3.b32 %r1567, %r1564, 50529027, 0, 234;

	// end inline asm
	or.b32  	%r3898, %r1567, -2139062144;
	and.b32  	%r3899, %r1567, -2139062144;
	add.s32 	%r3900, %r3898, -33686018;
	xor.b32  	%r3901, %r3899, %r3900;
	xor.b32  	%r3902, %r3901, -2139062144;
	xor.b32  	%r3903, %r1567, 33686018;
	xor.b32  	%r3904, %r3902, %r1567;
	and.b32  	%r1565, %r3904, %r3903;
	// begin inline asm
	prmt.b32 %r1565, %r1565, 0, 0xba98;
	// end inline asm
	// begin inline asm
	prmt.b32 %r1567, %r1567, 0, 0xba98;
	// end inline asm
	xor.b32  	%r3905, %r1567, 2139062143;
	not.b32 	%r3906, %r1565;
	and.b32  	%r3907, %r3902, %r3906;
	and.b32  	%r3908, %r3905, %r1565;
	or.b32  	%r1589, %r3908, %r3907;
	shr.u32 	%r1570, %r1564, 2;
	// begin inline asm
	lop3.b32 %r1573, %r1570, 50529027, 0, 234;

	// end inline asm
	or.b32  	%r3909, %r1573, -2139062144;
	and.b32  	%r3910, %r1573, -2139062144;
	add.s32 	%r3911, %r3909, -33686018;
	xor.b32  	%r3912, %r3910, %r3911;
	xor.b32  	%r3913, %r3912, -2139062144;
	xor.b32  	%r3914, %r1573, 33686018;
	xor.b32  	%r3915, %r3913, %r1573;
	and.b32  	%r1571, %r3915, %r3914;
	// begin inline asm
	prmt.b32 %r1571, %r1571, 0, 0xba98;
	// end inline asm
	// begin inline asm
	prmt.b32 %r1573, %r1573, 0, 0xba98;
	// end inline asm
	xor.b32  	%r3916, %r1573, 2139062143;
	not.b32 	%r3917, %r1571;
	and.b32  	%r3918, %r3913, %r3917;
	and.b32  	%r3919, %r3916, %r1571;
	or.b32  	%r1593, %r3919, %r3918;
	shr.u32 	%r1576, %r1564, 4;
	// begin inline asm
	lop3.b32 %r1579, %r1576, 50529027, 0, 234;

	// end inline asm
	or.b32  	%r3920, %r1579, -2139062144;
	and.b32  	%r3921, %r1579, -2139062144;
	add.s32 	%r3922, %r3920, -33686018;
	xor.b32  	%r3923, %r3921, %r3922;
	xor.b32  	%r3924, %r3923, -2139062144;
	xor.b32  	%r3925, %r1579, 33686018;
	xor.b32  	%r3926, %r3924, %r1579;
	and.b32  	%r1577, %r3926, %r3925;
	// begin inline asm
	prmt.b32 %r1577, %r1577, 0, 0xba98;
	// end inline asm
	// begin inline asm
	prmt.b32 %r1579, %r1579, 0, 0xba98;
	// end inline asm
	xor.b32  	%r3927, %r1579, 2139062143;
	not.b32 	%r3928, %r1577;
	and.b32  	%r3929, %r3924, %r3928;
	and.b32  	%r3930, %r3927, %r1577;
	or.b32  	%r1597, %r3930, %r3929;
	shr.u32 	%r1582, %r1564, 6;
	// begin inline asm
	lop3.b32 %r1585, %r1582, 50529027, 0, 234;

	// end inline asm
	or.b32  	%r3931, %r1585, -2139062144;
	and.b32  	%r3932, %r1585, -2139062144;
	add.s32 	%r3933, %r3931, -33686018;
	xor.b32  	%r3934, %r3932, %r3933;
	xor.b32  	%r3935, %r3934, -2139062144;
	xor.b32  	%r3936, %r1585, 33686018;
	xor.b32  	%r3937, %r3935, %r1585;
	and.b32  	%r1583, %r3937, %r3936;
	// begin inline asm
	prmt.b32 %r1583, %r1583, 0, 0xba98;
	// end inline asm
	// begin inline asm
	prmt.b32 %r1585, %r1585, 0, 0xba98;
	// end inline asm
	xor.b32  	%r3938, %r1585, 2139062143;
	not.b32 	%r3939, %r1583;
	and.b32  	%r3940, %r3935, %r3939;
	and.b32  	%r3941, %r3938, %r1583;
	or.b32  	%r1601, %r3941, %r3940;
	// begin inline asm
	dp4a.s32.s32 %r1587, %r1588, %r1589, %r1559;
	// end inline asm
	// begin inline asm
	dp4a.s32.s32 %r1591, %r1592, %r1593, %r1587;
	// end inline asm
	// begin inline asm
	dp4a.s32.s32 %r1595, %r1596, %r1597, %r1591;
	// end inline asm
	// begin inline asm
	dp4a.s32.s32 %r1599, %r1600, %r1601, %r1595;
	// end inline asm
	ld.global.nc.v4.u32 	{%r1628, %r1632, %r1636, %r1640}, [%rd9+5120];
	ld.global.nc.u32 	%r1604, [%rd11+20480];
	// begin inline asm
	lop3.b32 %r1607, %r1604, 50529027, 0, 234;

	// end inline asm
	or.b32  	%r3942, %r1607, -2139062144;
	and.b32  	%r3943, %r1607, -2139062144;
	add.s32 	%r3944, %r3942, -33686018;
	xor.b32  	%r3945, %r3943, %r3944;
	xor.b32  	%r3946, %r3945, -2139062144;
	xor.b32  	%r3947, %r1607, 33686018;
	xor.b32  	%r3948, %r3946, %r1607;
	and.b32  	%r1605, %r3948, %r3947;
	// begin inline asm
	prmt.b32 %r1605, %r1605, 0, 0xba98;
	// end inline asm
	// begin inline asm
	prmt.b32 %r1607, %r1607, 0, 0xba98;
	// end inline asm
	xor.b32  	%r3949, %r1607, 2139062143;
	not.b32 	%r3950, %r1605;
	and.b32  	%r3951, %r3946, %r3950;
	and.b32  	%r3952, %r3949, %r1605;
	or.b32  	%r1629, %r3952, %r3951;
	shr.u32 	%r1610, %r1604, 2;
	// begin inline asm
	lop3.b32 %r1613, %r1610, 50529027, 0, 234;

	// end inline asm
	or.b32  	%r3953, %r1613, -2139062144;
	and.b32  	%r3954, %r1613, -2139062144;
	add.s32 	%r3955, %r3953, -33686018;
	xor.b32  	%r3956, %r3954, %r3955;
	xor.b32  	%r3957, %r3956, -2139062144;
	xor.b32  	%r3958, %r1613, 33686018;
	xor.b32  	%r3959, %r3957, %r1613;
	and.b32  	%r1611, %r3959, %r3958;
	// begin inline asm
	prmt.b32 %r1611, %r1611, 0, 0xba98;
	// end inline asm
	// begin inline asm
	prmt.b32 %r1613, %r1613, 0, 0xba98;
	// end inline asm
	xor.b32  	%r3960, %r1613, 2139062143;
	not.b32 	%r3961, %r1611;
	and.b32  	%r3962, %r3957, %r3961;
	and.b32  	%r3963, %r3960, %r1611;
	or.b32  	%r1633, %r3963, %r3962;
	shr.u32 	%r1616, %r1604, 4;
	// begin inline asm
	lop3.b32 %r1619, %r1616, 50529027, 0, 234;

	// end inline asm
	or.b32  	%r3964, %r1619, -2139062144;
	and.b32  	%r3965, %r1619, -2139062144;
	add.s32 	%r3966, %r3964, -33686018;
	xor.b32  	%r3967, %r3965, %r3966;
	xor.b32  	%r3968, %r3967, -2139062144;
	xor.b32  	%r3969, %r1619, 33686018;
	xor.b32  	%r3970, %r3968, %r1619;
	and.b32  	%r1617, %r3970, %r3969;
	// begin inline asm
	prmt.b32 %r1617, %r1617, 0, 0xba98;
	// end inline asm
	// begin inline asm
	prmt.b32 %r1619, %r1619, 0, 0xba98;
	// end inline asm
	xor.b32  	%r3971, %r1619, 2139062143;
	not.b32 	%r3972, %r1617;
	and.b32  	%r3973, %r3968, %r3972;
	and.b32  	%r3974, %r3971, %r1617;
	or.b32  	%r1637, %r3974, %r3973;
	shr.u32 	%r1622, %r1604, 6;
	// begin inline asm
	lop3.b32 %r1625, %r1622, 50529027, 0, 234;

	// end inline asm
	or.b32  	%r3975, %r1625, -2139062144;
	and.b32  	%r3976, %r1625, -2139062144;
	add.s32 	%r3977, %r3975, -33686018;
	xor.b32  	%r3978, %r3976, %r3977;
	xor.b32  	%r3979, %r3978, -2139062144;
	xor.b32  	%r3980, %r1625, 33686018;
	xor.b32  	%r3981, %r3979, %r1625;
	and.b32  	%r1623, %r3981, %r3980;
	// begin inline asm
	prmt.b32 %r1623, %r1623, 0, 0xba98;
	// end inline asm
	// begin inline asm
	prmt.b32 %r1625, %r1625, 0, 0xba98;
	// end inline asm
	xor.b32  	%r3982, %r1625, 2139062143;
	not.b32 	%r3983, %r1623;
	and.b32  	%r3984, %r3979, %r3983;
	and.b32  	%r3985, %r3982, %r1623;
	or.b32  	%r1641, %r3985, %r3984;
	// begin inline asm
	dp4a.s32.s32 %r1627, %r1628, %r1629, %r1599;
	// end inline asm
	// begin inline asm
	dp4a.s32.s32 %r1631, %r1632, %r1633, %r1627;
	// end inline asm
	// begin inline asm
	dp4a.s32.s32 %r1635, %r1636, %r1637, %r1631;
	// end inline asm
	// begin inline asm
	dp4a.s32.s32 %r1639, %r1640, %r1641, %r1635;
	// end inline asm
	ld.global.nc.v4.u32 	{%r1668, %r1672, %r1676, %r1680}, [%rd9+5248];
	ld.global.nc.u32 	%r1644, [%rd11+20992];
	// begin inline asm
	lop3.b32 %r1647, %r1644, 50529027, 0, 234;

	// end inline asm
	or.b32  	%r3986, %r1647, -2139062144;
	and.b32  	%r3987, %r1647, -2139062144;
	add.s32 	%r3988, %r3986, -33686018;
	xor.b32  	%r3989, %r3987, %r3988;
	xor.b32  	%r3990, %r3989, -2139062144;
	xor.b32  	%r3991, %r1647, 33686018;
	xor.b32  	%r3992, %r3990, %r1647;
	and.b32  	%r1645, %r3992, %r3991;
	// begin inline asm
	prmt.b32 %r1645, %r1645, 0, 0xba98;
	// end inline asm
	// begin inline asm
	prmt.b32 %r1647, %r1647, 0, 0xba98;
	// end inline asm
	xor.b32  	%r3993, %r1647, 2139062143;
	not.b32 	%r3994, %r1645;
	and.b32  	%r3995, %r3990, %r3994;
	and.b32  	%r3996, %r3993, %r1645;
	or.b32  	%r1669, %r3996, %r3995;
	shr.u32 	%r1650, %r1644, 2;
	// begin inline asm
	lop3.b32 %r1653, %r1650, 50529027, 0, 234;

	// end inline asm
	or.b32  	%r3997, %r1653, -2139062144;
	and.b32  	%r3998, %r1653, -2139062144;
	add.s32 	%r3999, %r3997, -33686018;
	xor.b32  	%r4000, %r3998, %r3999;
	xor.b32  	%r4001, %r4000, -2139062144;
	xor.b32  	%r4002, %r1653, 33686018;
	xor.b32  	%r4003, %r4001, %r1653;
	and.b32  	%r1651, %r4003, %r4002;
	// begin inline asm
	prmt.b32 %r1651, %r1651, 0, 0xba98;
	// end inline asm
	// begin inline asm
	prmt.b32 %r1653, %r1653, 0, 0xba98;
	// end inline asm
	xor.b32  	%r4004, %r1653, 2139062143;
	not.b32 	%r4005, %r1651;
	and.b32  	%r4006, %r4001, %r4005;
	and.b32  	%r4007, %r4004, %r1651;
	or.b32  	%r1673, %r4007, %r4006;
	shr.u32 	%r1656, %r1644, 4;
	// begin inline asm
	lop3.b32 %r1659, %r1656, 50529027, 0, 234;

	// end inline asm
	or.b32  	%r4008, %r1659, -2139062144;
	and.b32  	%r4009, %r1659, -2139062144;
	add.s32 	%r4010, %r4008, -33686018;
	xor.b32  	%r4011, %r4009, %r4010;
	xor.b32  	%r4012, %r4011, -2139062144;
	xor.b32  	%r4013, %r1659, 33686018;
	xor.b32  	%r4014, %r4012, %r1659;
	and.b32  	%r1657, %r4014, %r4013;
	// begin inline asm
	prmt.b32 %r1657, %r1657, 0, 0xba98;
	// end inline asm
	// begin inline asm
	prmt.b32 %r1659, %r1659, 0, 0xba98;
	// end inline asm
	xor.b32  	%r4015, %r1659, 2139062143;
	not.b32 	%r4016, %r1657;
	and.b32  	%r4017, %r4012, %r4016;
	and.b32  	%r4018, %r4015, %r1657;
	or.b32  	%r1677, %r4018, %r4017;
	shr.u32 	%r1662, %r1644, 6;
	// begin inline asm
	lop3.b32 %r1665, %r1662, 50529027, 0, 234;

	// end inline asm
	or.b32  	%r4019, %r1665, -2139062144;
	and.b32  	%r4020, %r1665, -2139062144;
	add.s32 	%r4021, %r4019, -33686018;
	xor.b32  	%r4022, %r4020, %r4021;
	xor.b32  	%r4023, %r4022, -2139062144;
	xor.b32  	%r4024, %r1665, 33686018;
	xor.b32  	%r4025, %r4023, %r1665;
	and.b32  	%r1663, %r4025, %r4024;
	// begin inline asm
	prmt.b32 %r1663, %r1663, 0, 0xba98;
	// end inline asm
	// begin inline asm
	prmt.b32 %r1665, %r1665, 0, 0xba98;
	// end inline asm
	xor.b32  	%r4026, %r1665, 2139062143;
	not.b32 	%r4027, %r1663;
	and.b32  	%r4028, %r4023, %r4027;
	and.b32  	%r4029, %r4026, %r1663;
	or.b32  	%r1681, %r4029, %r4028;
	// begin inline asm
	dp4a.s32.s32 %r1667, %r1668, %r1669, %r1639;
	// end inline asm
	// begin inline asm
	dp4a.s32.s32 %r1671, %r1672, %r1673, %r1667;
	// end inline asm
	// begin inline asm
	dp4a.s32.s32 %r1675, %r1676, %r1677, %r1671;
	// end inline asm
	// begin inline asm
	dp4a.s32.s32 %r1679, %r1680, %r1681, %r1675;
	// end inline asm
	ld.global.nc.v4.u32 	{%r1708, %r1712, %r1716, %r1720}, [%rd9+5376];
	ld.global.nc.u32 	%r1684, [%rd11+21504];
	// begin inline asm
	lop3.b32 %r1687, %r1684, 50529027, 0, 234;

	// end inline asm
	or.b32  	%r4030, %r1687, -2139062144;
	and.b32  	%r4031, %r1687, -2139062144;
	add.s32 	%r4032, %r4030, -33686018;
	xor.b32  	%r4033, %r4031, %r4032;
	xor.b32  	%r4034, %r4033, -2139062144;
	xor.b32  	%r4035, %r1687, 33686018;
	xor.b32  	%r4036, %r4034, %r1687;
	and.b32  	%r1685, %r4036, %r4035;
	// begin inline asm
	prmt.b32 %r1685, %r1685, 0, 0xba98;
	// end inline asm
	// begin inline asm
	prmt.b32 %r1687, %r1687, 0, 0xba98;
	// end inline asm
	xor.b32  	%r4037, %r1687, 2139062143;
	not.b32 	%r4038, %r1685;
	and.b32  	%r4039, %r4034, %r4038;
	and.b32  	%r4040, %r4037, %r1685;
	or.b32  	%r1709, %r4040, %r4039;
	shr.u32 	%r1690, %r1684, 2;
	// begin inline asm
	lop3.b32 %r1693, %r1690, 50529027, 0, 234;

	// end inline asm
	or.b32  	%r4041, %r1693, -2139062144;
	and.b32  	%r4042, %r1693, -2139062144;
	add.s32 	%r4043, %r4041, -33686018;
	xor.b32  	%r4044, %r4042, %r4043;
	xor.b32  	%r4045, %r4044, -2139062144;
	xor.b32  	%r4046, %r1693, 33686018;
	xor.b32  	%r4047, %r4045, %r1693;
	and.b32  	%r1691, %r4047, %r4046;
	// begin inline asm
	prmt.b32 %r1691, %r1691, 0, 0xba98;
	// end inline asm
	// begin inline asm
	prmt.b32 %r1693, %r1693, 0, 0xba98;
	// end inline asm
	xor.b32  	%r4048, %r1693, 2139062143;
	not.b32 	%r4049, %r1691;
	and.b32  	%r4050, %r4045, %r4049;
	and.b32  	%r4051, %r4048, %r1691;
	or.b32  	%r1713, %r4051, %r4050;
	shr.u32 	%r1696, %r1684, 4;
	// begin inline asm
	lop3.b32 %r1699, %r1696, 50529027, 0, 234;

	// end inline asm
	or.b32  	%r4052, %r1699, -2139062144;
	and.b32  	%r4053, %r1699, -2139062144;
	add.s32 	%r4054, %r4052, -33686018;
	xor.b32  	%r4055, %r4053, %r4054;
	xor.b32  	%r4056, %r4055, -2139062144;
	xor.b32  	%r4057, %r1699, 33686018;
	xor.b32  	%r4058, %r4056, %r1699;
	and.b32  	%r1697, %r4058, %r4057;
	// begin inline asm
	prmt.b32 %r1697, %r1697, 0, 0xba98;
	// end inline asm
	// begin inline asm
	prmt.b32 %r1699, %r1699, 0, 0xba98;
	// end inline asm
	xor.b32  	%r4059, %r1699, 2139062143;
	not.b32 	%r4060, %r1697;
	and.b32  	%r4061, %r4056, %r4060;
	and.b32  	%r4062, %r4059, %r1697;
	or.b32  	%r1717, %r4062, %r4061;
	shr.u32 	%r1702, %r1684, 6;
	// begin inline asm
	lop3.b32 %r1705, %r1702, 50529027, 0, 234;

	// end inline asm
	or.b32  	%r4063, %r1705, -2139062144;
	and.b32  	%r4064, %r1705, -2139062144;
	add.s32 	%r4065, %r4063, -33686018;
	xor.b32  	%r4066, %r4064, %r4065;
	xor.b32  	%r4067, %r4066, -2139062144;
	xor.b32  	%r4068, %r1705, 33686018;
	xor.b32  	%r4069, %r4067, %r1705;
	and.b32  	%r1703, %r4069, %r4068;
	// begin inline asm
	prmt.b32 %r1703, %r1703, 0, 0xba98;
	// end inline asm
	// begin inline asm
	prmt.b32 %r1705, %r1705, 0, 0xba98;
	// end inline asm
	xor.b32  	%r4070, %r1705, 2139062143;
	not.b32 	%r4071, %r1703;
	and.b32  	%r4072, %r4067, %r4071;
	and.b32  	%r4073, %r4070, %r1703;
	or.b32  	%r1721, %r4073, %r4072;
	// begin inline asm
	dp4a.s32.s32 %r1707, %r1708, %r1709, %r1679;
	// end inline asm
	// begin inline asm
	dp4a.s32.s32 %r1711, %r1712, %r1713, %r1707;
	// end inline asm
	// begin inline asm
	dp4a.s32.s32 %r1715, %r1716, %r1717, %r1711;
	// end inline asm
	// begin inline asm
	dp4a.s32.s32 %r1719, %r1720, %r1721, %r1715;
	// end inline asm
	ld.global.nc.v4.u32 	{%r1748, %r1752, %r1756, %r1760}, [%rd9+5504];
	ld.global.nc.u32 	%r1724, [%rd11+22016];
	// begin inline asm
	lop3.b32 %r1727, %r1724, 50529027, 0, 234;

	// end inline asm
	or.b32  	%r4074, %r1727, -2139062144;
	and.b32  	%r4075, %r1727, -2139062144;
	add.s32 	%r4076, %r4074, -33686018;
	xor.b32  	%r4077, %r4075, %r4076;
	xor.b32  	%r4078, %r4077, -2139062144;
	xor.b32  	%r4079, %r1727, 33686018;
	xor.b32  	%r4080, %r4078, %r1727;
	and.b32  	%r1725, %r4080, %r4079;
	// begin inline asm
	prmt.b32 %r1725, %r1725, 0, 0xba98;
	// end inline asm
	// begin inline asm
	prmt.b32 %r1727, %r1727, 0, 0xba98;
	// end inline asm
	xor.b32  	%r4081, %r1727, 2139062143;
	not.b32 	%r4082, %r1725;
	and.b32  	%r4083, %r4078, %r4082;
	and.b32  	%r4084, %r4081, %r1725;
	or.b32  	%r1749, %r4084, %r4083;
	shr.u32 	%r1730, %r1724, 2;
	// begin inline asm
	lop3.b32 %r1733, %r1730, 50529027, 0, 234;

	// end inline asm
	or.b32  	%r4085, %r1733, -2139062144;
	and.b32  	%r4086, %r1733, -2139062144;
	add.s32 	%r4087, %r4085, -33686018;
	xor.b32  	%r4088, %r4086, %r4087;
	xor.b32  	%r4089, %r4088, -2139062144;
	xor.b32  	%r4090, %r1733, 33686018;
	xor.b32  	%r4091, %r4089, %r1733;
	and.b32  	%r1731, %r4091, %r4090;
	// begin inline asm
	prmt.b32 %r1731, %r1731, 0, 0xba98;
	// end inline asm
	// begin inline asm
	prmt.b32 %r1733, %r1733, 0, 0xba98;
	// end inline asm
	xor.b32  	%r4092, %r1733, 2139062143;
	not.b32 	%r4093, %r1731;
	and.b32  	%r4094, %r4089, %r4093;
	and.b32  	%r4095, %r4092, %r1731;
	or.b32  	%r1753, %r4095, %r4094;
	shr.u32 	%r1736, %r1724, 4;
	// begin inline asm
	lop3.b32 %r1739, %r1736, 50529027, 0, 234;

	// end inline asm
	or.b32  	%r4096, %r1739, -2139062144;
	and.b32  	%r4097, %r1739, -2139062144;
	add.s32 	%r4098, %r4096, -33686018;
	xor.b32  	%r4099, %r4097, %r4098;
	xor.b32  	%r4100, %r4099, -2139062144;
	xor.b32  	%r4101, %r1739, 33686018;
	xor.b32  	%r4102, %r4100, %r1739;
	and.b32  	%r1737, %r4102, %r4101;
	// begin inline asm
	prmt.b32 %r1737, %r1737, 0, 0xba98;
	// end inline asm
	// begin inline asm
	prmt.b32 %r1739, %r1739, 0, 0xba98;
	// end inline asm
	xor.b32  	%r4103, %r1739, 2139062143;
	not.b32 	%r4104, %r1737;
	and.b32  	%r4105, %r4100, %r4104;
	and.b32  	%r4106, %r4103, %r1737;
	or.b32  	%r1757, %r4106, %r4105;
	shr.u32 	%r1742, %r1724, 6;
	// begin inline asm
	lop3.b32 %r1745, %r1742, 50529027, 0, 234;

	// end inline asm
	or.b32  	%r4107, %r1745, -2139062144;
	and.b32  	%r4108, %r1745, -2139062144;
	add.s32 	%r4109, %r4107, -33686018;
	xor.b32  	%r4110, %r4108, %r4109;
	xor.b32  	%r4111, %r4110, -2139062144;
	xor.b32  	%r4112, %r1745, 33686018;
	xor.b32  	%r4113, %r4111, %r1745;
	and.b32  	%r1743, %r4113, %r4112;
	// begin inline asm
	prmt.b32 %r1743, %r1743, 0, 0xba98;
	// end inline asm
	// begin inline asm
	prmt.b32 %r1745, %r1745, 0, 0xba98;
	// end inline asm
	xor.b32  	%r4114, %r1745, 2139062143;
	not.b32 	%r4115, %r1743;
	and.b32  	%r4116, %r4111, %r4115;
	and.b32  	%r4117, %r4114, %r1743;
	or.b32  	%r1761, %r4117, %r4116;
	// begin inline asm
	dp4a.s32.s32 %r1747, %r1748, %r1749, %r1719;
	// end inline asm
	// begin inline asm
	dp4a.s32.s32 %r1751, %r1752, %r1753, %r1747;
	// end inline asm
	// begin inline asm
	dp4a.s32.s32 %r1755, %r1756, %r1757, %r1751;
	// end inline asm
	// begin inline asm
	dp4a.s32.s32 %r1759, %r1760, %r1761, %r1755;
	// end inline asm
	ld.global.nc.v4.u32 	{%r1788, %r1792, %r1796, %r1800}, [%rd9+5632];
	ld.global.nc.u32 	%r1764, [%rd11+22528];
	// begin inline asm
	lop3.b32 %r1767, %r1764, 50529027, 0, 234;

	// end inline asm
	or.b32  	%r4118, %r1767, -2139062144;
	and.b32  	%r4119, %r1767, -2139062144;
	add.s32 	%r4120, %r4118, -33686018;
	xor.b32  	%r4121, %r4119, %r4120;
	xor.b32  	%r4122, %r4121, -2139062144;
	xor.b32  	%r4123, %r1767, 33686018;
	xor.b32  	%r4124, %r4122, %r1767;
	and.b32  	%r1765, %r4124, %r4123;
	// begin inline asm
	prmt.b32 %r1765, %r1765, 0, 0xba98;
	// end inline asm
	// begin inline asm
	prmt.b32 %r1767, %r1767, 0, 0xba98;
	// end inline asm
	xor.b32  	%r4125, %r1767, 2139062143;
	not.b32 	%r4126, %r1765;
	and.b32  	%r4127, %r4122, %r4126;
	and.b32  	%r4128, %r4125, %r1765;
	or.b32  	%r1789, %r4128, %r4127;
	shr.u32 	%r1770, %r1764, 2;
	// begin inline asm
	lop3.b32 %r1773, %r1770, 50529027, 0, 234;

	// end inline asm
	or.b32  	%r4129, %r1773, -2139062144;
	and.b32  	%r4130, %r1773, -2139062144;
	add.s32 	%r4131, %r4129, -33686018;
	xor.b32  	%r4132, %r4130, %r4131;
	xor.b32  	%r4133, %r4132, -2139062144;
	xor.b32  	%r4134, %r1773, 33686018;
	xor.b32  	%r4135, %r4133, %r1773;
	and.b32  	%r1771, %r4135, %r4134;
	// begin inline asm
	prmt.b32 %r1771, %r1771, 0, 0xba98;
	// end inline asm
	// begin inline asm
	prmt.b32 %r1773, %r1773, 0, 0xba98;
	// end inline asm
	xor.b32  	%r4136, %r1773, 2139062143;
	not.b32 	%r4137, %r1771;
	and.b32  	%r4138, %r4133, %r4137;
	and.b32  	%r4139, %r4136, %r1771;
	or.b32  	%r1793, %r4139, %r4138;
	shr.u32 	%r1776, %r1764, 4;
	// begin inline asm
	lop3.b32 %r1779, %r1776, 50529027, 0, 234;

	// end inline asm
	or.b32  	%r4140, %r1779, -2139062144;
	and.b32  	%r4141, %r1779, -2139062144;
	add.s32 	%r4142, %r4140, -33686018;
	xor.b32  	%r4143, %r4141, %r4142;
	xor.b32  	%r4144, %r4143, -2139062144;
	xor.b32  	%r4145, %r1779, 33686018;
	xor.b32  	%r4146, %r4144, %r1779;
	and.b32  	%r1777, %r4146, %r4145;
	// begin inline asm
	prmt.b32 %r1777, %r1777, 0, 0xba98;
	// end inline asm
	// begin inline asm
	prmt.b32 %r1779, %r1779, 0, 0xba98;
	// end inline asm
	xor.b32  	%r4147, %r1779, 2139062143;
	not.b32 	%r4148, %r1777;
	and.b32  	%r4149, %r4144, %r4148;
	and.b32  	%r4150, %r4147, %r1777;
	or.b32  	%r1797, %r4150, %r4149;
	shr.u32 	%r1782, %r1764, 6;
	// begin inline asm
	lop3.b32 %r1785, %r1782, 50529027, 0, 234;

	// end inline asm
	or.b32  	%r4151, %r1785, -2139062144;
	and.b32  	%r4152, %r1785, -2139062144;
	add.s32 	%r4153, %r4151, -33686018;
	xor.b32  	%r4154, %r4152, %r4153;
	xor.b32  	%r4155, %r4154, -2139062144;
	xor.b32  	%r4156, %r1785, 33686018;
	xor.b32  	%r4157, %r4155, %r1785;
	and.b32  	%r1783, %r4157, %r4156;
	// begin inline asm
	prmt.b32 %r1783, %r1783, 0, 0xba98;
	// end inline asm
	// begin inline asm
	prmt.b32 %r1785, %r1785, 0, 0xba98;
	// end inline asm
	xor.b32  	%r4158, %r1785, 2139062143;
	not.b32 	%r4159, %r1783;
	and.b32  	%r4160, %r4155, %r4159;
	and.b32  	%r4161, %r4158, %r1783;
	or.b32  	%r1801, %r4161, %r4160;
	// begin inline asm
	dp4a.s32.s32 %r1787, %r1788, %r1789, %r1759;
	// end inline asm
	// begin inline asm
	dp4a.s32.s32 %r1791, %r1792, %r1793, %r1787;
	// end inline asm
	// begin inline asm
	dp4a.s32.s32 %r1795, %r1796, %r1797, %r1791;
	// end inline asm
	// begin inline asm
	dp4a.s32.s32 %r1799, %r1800, %r1801, %r1795;
	// end inline asm
	ld.global.nc.v4.u32 	{%r1828, %r1832, %r1836, %r1840}, [%rd9+5760];
	ld.global.nc.u32 	%r1804, [%rd11+23040];
	// begin inline asm
	lop3.b32 %r1807, %r1804, 50529027, 0, 234;

	// end inline asm
	or.b32  	%r4162, %r1807, -2139062144;
	and.b32  	%r4163, %r1807, -2139062144;
	add.s32 	%r4164, %r4162, -33686018;
	xor.b32  	%r4165, %r4163, %r4164;
	xor.b32  	%r4166, %r4165, -2139062144;
	xor.b32  	%r4167, %r1807, 33686018;
	xor.b32  	%r4168, %r4166, %r1807;
	and.b32  	%r1805, %r4168, %r4167;
	// begin inline asm
	prmt.b32 %r1805, %r1805, 0, 0xba98;
	// end inline asm
	// begin inline asm
	prmt.b32 %r1807, %r1807, 0, 0xba98;
	// end inline asm
	xor.b32  	%r4169, %r1807, 2139062143;
	not.b32 	%r4170, %r1805;
	and.b32  	%r4171, %r4166, %r4170;
	and.b32  	%r4172, %r4169, %r1805;
	or.b32  	%r1829, %r4172, %r4171;
	shr.u32 	%r1810, %r1804, 2;
	// begin inline asm
	lop3.b32 %r1813, %r1810, 50529027, 0, 234;

	// end inline asm
	or.b32  	%r4173, %r1813, -2139062144;
	and.b32  	%r4174, %r1813, -2139062144;
	add.s32 	%r4175, %r4173, -33686018;
	xor.b32  	%r4176, %r4174, %r4175;
	xor.b32  	%r4177, %r4176, -2139062144;
	xor.b32  	%r4178, %r1813, 33686018;
	xor.b32  	%r4179, %r4177, %r1813;
	and.b32  	%r1811, %r4179, %r4178;
	// begin inline asm
	prmt.b32 %r1811, %r1811, 0, 0xba98;
	// end inline asm
	// begin inline asm
	prmt.b32 %r1813, %r1813, 0, 0xba98;
	// end inline asm
	xor.b32  	%r4180, %r1813, 2139062143;
	not.b32 	%r4181, %r1811;
	and.b32  	%r4182, %r4177, %r4181;
	and.b32  	%r4183, %r4180, %r1811;
	or.b32  	%r1833, %r4183, %r4182;
	shr.u32 	%r1816, %r1804, 4;
	// begin inline asm
	lop3.b32 %r1819, %r1816, 50529027, 0, 234;

	// end inline asm
	or.b32  	%r4184, %r1819, -2139062144;
	and.b32  	%r4185, %r1819, -2139062144;
	add.s32 	%r4186, %r4184, -33686018;
	xor.b32  	%r4187, %r4185, %r4186;
	xor.b32  	%r4188, %r4187, -2139062144;
	xor.b32  	%r4189, %r1819, 33686018;
	xor.b32  	%r4190, %r4188, %r1819;
	and.b32  	%r1817, %r4190, %r4189;
	// begin inline asm
	prmt.b32 %r1817, %r1817, 0, 0xba98;
	// end inline asm
	// begin inline asm
	prmt.b32 %r1819, %r1819, 0, 0xba98;
	// end inline asm
	xor.b32  	%r4191, %r1819, 2139062143;
	not.b32 	%r4192, %r1817;
	and.b32  	%r4193, %r4188, %r4192;
	and.b32  	%r4194, %r4191, %r1817;
	or.b32  	%r1837, %r4194, %r4193;
	shr.u32 	%r1822, %r1804, 6;
	// begin inline asm
	lop3.b32 %r1825, %r1822, 50529027, 0, 234;

	// end inline asm
	or.b32  	%r4195, %r1825, -2139062144;
	and.b32  	%r4196, %r1825, -2139062144;
	add.s32 	%r4197, %r4195, -33686018;
	xor.b32  	%r4198, %r4196, %r4197;
	xor.b32  	%r4199, %r4198, -2139062144;
	xor.b32  	%r4200, %r1825, 33686018;
	xor.b32  	%r4201, %r4199, %r1825;
	and.b32  	%r1823, %r4201, %r4200;
	// begin inline asm
	prmt.b32 %r1823, %r1823, 0, 0xba98;
	// end inline asm
	// begin inline asm
	prmt.b32 %r1825, %r1825, 0, 0xba98;
	// end inline asm
	xor.b32  	%r4202, %r1825, 2139062143;
	not.b32 	%r4203, %r1823;
	and.b32  	%r4204, %r4199, %r4203;
	and.b32  	%r4205, %r4202, %r1823;
	or.b32  	%r1841, %r4205, %r4204;
	// begin inline asm
	dp4a.s32.s32 %r1827, %r1828, %r1829, %r1799;
	// end inline asm
	// begin inline asm
	dp4a.s32.s32 %r1831, %r1832, %r1833, %r1827;
	// end inline asm
	// begin inline asm
	dp4a.s32.s32 %r1835, %r1836, %r1837, %r1831;
	// end inline asm
	// begin inline asm
	dp4a.s32.s32 %r1839, %r1840, %r1841, %r1835;
	// end inline asm
	ld.global.nc.v4.u32 	{%r1868, %r1872, %r1876, %r1880}, [%rd9+5888];
	ld.global.nc.u32 	%r1844, [%rd11+23552];
	// begin inline asm
	lop3.b32 %r1847, %r1844, 50529027, 0, 234;

	// end inline asm
	or.b32  	%r4206, %r1847, -2139062144;
	and.b32  	%r4207, %r1847, -2139062144;
	add.s32 	%r4208, %r4206, -33686018;
	xor.b32  	%r4209, %r4207, %r4208;
	xor.b32  	%r4210, %r4209, -2139062144;
	xor.b32  	%r4211, %r1847, 33686018;
	xor.b32  	%r4212, %r4210, %r1847;
	and.b32  	%r1845, %r4212, %r4211;
	// begin inline asm
	prmt.b32 %r1845, %r1845, 0, 0xba98;
	// end inline asm
	// begin inline asm
	prmt.b32 %r1847, %r1847, 0, 0xba98;
	// end inline asm
	xor.b32  	%r4213, %r1847, 2139062143;
	not.b32 	%r4214, %r1845;
	and.b32  	%r4215, %r4210, %r4214;
	and.b32  	%r4216, %r4213, %r1845;
	or.b32  	%r1869, %r4216, %r4215;
	shr.u32 	%r1850, %r1844, 2;
	// begin inline asm
	lop3.b32 %r1853, %r1850, 50529027, 0, 234;

	// end inline asm
	or.b32  	%r4217, %r1853, -2139062144;
	and.b32  	%r4218, %r1853, -2139062144;
	add.s32 	%r4219, %r4217, -33686018;
	xor.b32  	%r4220, %r4218, %r4219;
	xor.b32  	%r4221, %r4220, -2139062144;
	xor.b32  	%r4222, %r1853, 33686018;
	xor.b32  	%r4223, %r4221, %r1853;
	and.b32  	%r1851, %r4223, %r4222;
	// begin inline asm
	prmt.b32 %r1851, %r1851, 0, 0xba98;
	// end inline asm
	// begin inline asm
	prmt.b32 %r1853, %r1853, 0, 0xba98;
	// end inline asm
	xor.b32  	%r4224, %r1853, 2139062143;
	not.b32 	%r4225, %r1851;
	and.b32  	%r4226, %r4221, %r4225;
	and.b32  	%r4227, %r4224, %r1851;
	or.b32  	%r1873, %r4227, %r4226;
	shr.u32 	%r1856, %r1844, 4;
	// begin inline asm
	lop3.b32 %r1859, %r1856, 50529027, 0, 234;

	// end inline asm
	or.b32  	%r4228, %r1859, -2139062144;
	and.b32  	%r4229, %r1859, -2139062144;
	add.s32 	%r4230, %r4228, -33686018;
	xor.b32  	%r4231, %r4229, %r4230;
	xor.b32  	%r4232, %r4231, -2139062144;
	xor.b32  	%r4233, %r1859, 33686018;
	xor.b32  	%r4234, %r4232, %r1859;
	and.b32  	%r1857, %r4234, %r4233;
	// begin inline asm
	prmt.b32 %r1857, %r1857, 0, 0xba98;
	// end inline asm
	// begin inline asm
	prmt.b32 %r1859, %r1859, 0, 0xba98;
	// end inline asm
	xor.b32  	%r4235, %r1859, 2139062143;
	not.b32 	%r4236, %r1857;
	and.b32  	%r4237, %r4232, %r4236;
	and.b32  	%r4238, %r4235, %r1857;
	or.b32  	%r1877, %r4238, %r4237;
	shr.u32 	%r1862, %r1844, 6;
	// begin inline asm
	lop3.b32 %r1865, %r1862, 50529027, 0, 234;

	// end inline asm
	or.b32  	%r4239, %r1865, -2139062144;
	and.b32  	%r4240, %r1865, -2139062144;
	add.s32 	%r4241, %r4239, -33686018;
	xor.b32  	%r4242, %r4240, %r4241;
	xor.b32  	%r4243, %r4242, -2139062144;
	xor.b32  	%r4244, %r1865, 33686018;
	xor.b32  	%r4245, %r4243, %r1865;
	and.b32  	%r1863, %r4245, %r4244;
	// begin inline asm
	prmt.b32 %r1863, %r1863, 0, 0xba98;
	// end inline asm
	// begin inline asm
	prmt.b32 %r1865, %r1865, 0, 0xba98;
	// end inline asm
	xor.b32  	%r4246, %r1865, 2139062143;
	not.b32 	%r4247, %r1863;
	and.b32  	%r4248, %r4243, %r4247;
	and.b32  	%r4249, %r4246, %r1863;
	or.b32  	%r1881, %r4249, %r4248;
	// begin inline asm
	dp4a.s32.s32 %r1867, %r1868, %r1869, %r1839;
	// end inline asm
	// begin inline asm
	dp4a.s32.s32 %r1871, %r1872, %r1873, %r1867;
	// end inline asm
	// begin inline asm
	dp4a.s32.s32 %r1875, %r1876, %r1877, %r1871;
	// end inline asm
	// begin inline asm
	dp4a.s32.s32 %r1879, %r1880, %r1881, %r1875;
	// end inline asm
	ld.global.nc.v4.u32 	{%r1908, %r1912, %r1916, %r1920}, [%rd9+6016];
	ld.global.nc.u32 	%r1884, [%rd11+24064];
	// begin inline asm
	lop3.b32 %r1887, %r1884, 50529027, 0, 234;

	// end inline asm
	or.b32  	%r4250, %r1887, -2139062144;
	and.b32  	%r4251, %r1887, -2139062144;
	add.s32 	%r4252, %r4250, -33686018;
	xor.b32  	%r4253, %r4251, %r4252;
	xor.b32  	%r4254, %r4253, -2139062144;
	xor.b32  	%r4255, %r1887, 33686018;
	xor.b32  	%r4256, %r4254, %r1887;
	and.b32  	%r1885, %r4256, %r4255;
	// begin inline asm
	prmt.b32 %r1885, %r1885, 0, 0xba98;
	// end inline asm
	// begin inline asm
	prmt.b32 %r1887, %r1887, 0, 0xba98;
	// end inline asm
	xor.b32  	%r4257, %r1887, 2139062143;
	not.b32 	%r4258, %r1885;
	and.b32  	%r4259, %r4254, %r4258;
	and.b32  	%r4260, %r4257, %r1885;
	or.b32  	%r1909, %r4260, %r4259;
	shr.u32 	%r1890, %r1884, 2;
	// begin inline asm
	lop3.b32 %r1893, %r1890, 50529027, 0, 234;

	// end inline asm
	or.b32  	%r4261, %r1893, -2139062144;
	and.b32  	%r4262, %r1893, -2139062144;
	add.s32 	%r4263, %r4261, -33686018;
	xor.b32  	%r4264, %r4262, %r4263;
	xor.b32  	%r4265, %r4264, -2139062144;
	xor.b32  	%r4266, %r1893, 33686018;
	xor.b32  	%r4267, %r4265, %r1893;
	and.b32  	%r1891, %r4267, %r4266;
	// begin inline asm
	prmt.b32 %r1891, %r1891, 0, 0xba98;
	// end inline asm
	// begin inline asm
	prmt.b32 %r1893, %r1893, 0, 0xba98;
	// end inline asm
	xor.b32  	%r4268, %r1893, 2139062143;
	not.b32 	%r4269, %r1891;
	and.b32  	%r4270, %r4265, %r4269;
	and.b32  	%r4271, %r4268, %r1891;
	or.b32  	%r1913, %r4271, %r4270;
	shr.u32 	%r1896, %r1884, 4;
	// begin inline asm
	lop3.b32 %r1899, %r1896, 50529027, 0, 234;

	// end inline asm
	or.b32  	%r4272, %r1899, -2139062144;
	and.b32  	%r4273, %r1899, -2139062144;
	add.s32 	%r4274, %r4272, -33686018;
	xor.b32  	%r4275, %r4273, %r4274;
	xor.b32  	%r4276, %r4275, -2139062144;
	xor.b32  	%r4277, %r1899, 33686018;
	xor.b32  	%r4278, %r4276, %r1899;
	and.b32  	%r1897, %r4278, %r4277;
	// begin inline asm
	prmt.b32 %r1897, %r1897, 0, 0xba98;
	// end inline asm
	// begin inline asm
	prmt.b32 %r1899, %r1899, 0, 0xba98;
	// end inline asm
	xor.b32  	%r4279, %r1899, 2139062143;
	not.b32 	%r4280, %r1897;
	and.b32  	%r4281, %r4276, %r4280;
	and.b32  	%r4282, %r4279, %r1897;
	or.b32  	%r1917, %r4282, %r4281;
	shr.u32 	%r1902, %r1884, 6;
	// begin inline asm
	lop3.b32 %r1905, %r1902, 50529027, 0, 234;

	// end inline asm
	or.b32  	%r4283, %r1905, -2139062144;
	and.b32  	%r4284, %r1905, -2139062144;
	add.s32 	%r4285, %r4283, -33686018;
	xor.b32  	%r4286, %r4284, %r4285;
	xor.b32  	%r4287, %r4286, -2139062144;
	xor.b32  	%r4288, %r1905, 33686018;
	xor.b32  	%r4289, %r4287, %r1905;
	and.b32  	%r1903, %r4289, %r4288;
	// begin inline asm
	prmt.b32 %r1903, %r1903, 0, 0xba98;
	// end inline asm
	// begin inline asm
	prmt.b32 %r1905, %r1905, 0, 0xba98;
	// end inline asm
	xor.b32  	%r4290, %r1905, 2139062143;
	not.b32 	%r4291, %r1903;
	and.b32  	%r4292, %r4287, %r4291;
	and.b32  	%r4293, %r4290, %r1903;
	or.b32  	%r1921, %r4293, %r4292;
	// begin inline asm
	dp4a.s32.s32 %r1907, %r1908, %r1909, %r1879;
	// end inline asm
	// begin inline asm
	dp4a.s32.s32 %r1911, %r1912, %r1913, %r1907;
	// end inline asm
	// begin inline asm
	dp4a.s32.s32 %r1915, %r1916, %r1917, %r1911;
	// end inline asm
	// begin inline asm
	dp4a.s32.s32 %r1919, %r1920, %r1921, %r1915;
	// end inline asm
	ld.global.nc.v4.u32 	{%r1948, %r1952, %r1956, %r1960}, [%rd9+6144];
	ld.global.nc.u32 	%r1924, [%rd11+24576];
	// begin inline asm
	lop3.b32 %r1927, %r1924, 50529027, 0, 234;

	// end inline asm
	or.b32  	%r4294, %r1927, -2139062144;
	and.b32  	%r4295, %r1927, -2139062144;
	add.s32 	%r4296, %r4294, -33686018;
	xor.b32  	%r4297, %r4295, %r4296;
	xor.b32  	%r4298, %r4297, -2139062144;
	xor.b32  	%r4299, %r1927, 33686018;
	xor.b32  	%r4300, %r4298, %r1927;
	and.b32  	%r1925, %r4300, %r4299;
	// begin inline asm
	prmt.b32 %r1925, %r1925, 0, 0xba98;
	// end inline asm
	// begin inline asm
	prmt.b32 %r1927, %r1927, 0, 0xba98;
	// end inline asm
	xor.b32  	%r4301, %r1927, 2139062143;
	not.b32 	%r4302, %r1925;
	and.b32  	%r4303, %r4298, %r4302;
	and.b32  	%r4304, %r4301, %r1925;
	or.b32  	%r1949, %r4304, %r4303;
	shr.u32 	%r1930, %r1924, 2;
	// begin inline asm
	lop3.b32 %r1933, %r1930, 50529027, 0, 234;

	// end inline asm
	or.b32  	%r4305, %r1933, -2139062144;
	and.b32  	%r4306, %r1933, -2139062144;
	add.s32 	%r4307, %r4305, -33686018;
	xor.b32  	%r4308, %r4306, %r4307;
	xor.b32  	%r4309, %r4308, -2139062144;
	xor.b32  	%r4310, %r1933, 33686018;
	xor.b32  	%r4311, %r4309, %r1933;
	and.b32  	%r1931, %r4311, %r4310;
	// begin inline asm
	prmt.b32 %r1931, %r1931, 0, 0xba98;
	// end inline asm
	// begin inline asm
	prmt.b32 %r1933, %r1933, 0, 0xba98;
	// end inline asm
	xor.b32  	%r4312, %r1933, 2139062143;
	not.b32 	%r4313, %r1931;
	and.b32  	%r4314, %r4309, %r4313;
	and.b32  	%r4315, %r4312, %r1931;
	or.b32  	%r1953, %r4315, %r4314;
	shr.u32 	%r1936, %r1924, 4;
	// begin inline asm
	lop3.b32 %r1939, %r1936, 50529027, 0, 234;

	// end inline asm
	or.b32  	%r4316, %r1939, -2139062144;
	and.b32  	%r4317, %r1939, -2139062144;
	add.s32 	%r4318, %r4316, -33686018;
	xor.b32  	%r4319, %r4317, %r4318;
	xor.b32  	%r4320, %r4319, -2139062144;
	xor.b32  	%r4321, %r1939, 33686018;
	xor.b32  	%r4322, %r4320, %r1939;
	and.b32  	%r1937, %r4322, %r4321;
	// begin inline asm
	prmt.b32 %r1937, %r1937, 0, 0xba98;
	// end inline asm
	// begin inline asm
	prmt.b32 %r1939, %r1939, 0, 0xba98;
	// end inline asm
	xor.b32  	%r4323, %r1939, 2139062143;
	not.b32 	%r4324, %r1937;
	and.b32  	%r4325, %r4320, %r4324;
	and.b32  	%r4326, %r4323, %r1937;
	or.b32  	%r1957, %r4326, %r4325;
	shr.u32 	%r1942, %r1924, 6;
	// begin inline asm
	lop3.b32 %r1945, %r1942, 50529027, 0, 234;

	// end inline asm
	or.b32  	%r4327, %r1945, -2139062144;
	and.b32  	%r4328, %r1945, -2139062144;
	add.s32 	%r4329, %r4327, -33686018;
	xor.b32  	%r4330, %r4328, %r4329;
	xor.b32  	%r4331, %r4330, -2139062144;
	xor.b32  	%r4332, %r1945, 33686018;
	xor.b32  	%r4333, %r4331, %r1945;
	and.b32  	%r1943, %r4333, %r4332;
	// begin inline asm
	prmt.b32 %r1943, %r1943, 0, 0xba98;
	// end inline asm
	// begin inline asm
	prmt.b32 %r1945, %r1945, 0, 0xba98;
	// end inline asm
	xor.b32  	%r4334, %r1945, 2139062143;
	not.b32 	%r4335, %r1943;
	and.b32  	%r4336, %r4331, %r4335;
	and.b32  	%r4337, %r4334, %r1943;
	or.b32  	%r1961, %r4337, %r4336;
	// begin inline asm
	dp4a.s32.s32 %r1947, %r1948, %r1949, %r1919;
	// end inline asm
	// begin inline asm
	dp4a.s32.s32 %r1951, %r1952, %r1953, %r1947;
	// end inline asm
	// begin inline asm
	dp4a.s32.s32 %r1955, %r1956, %r1957, %r1951;
	// end inline asm
	// begin inline asm
	dp4a.s32.s32 %r1959, %r1960, %r1961, %r1955;
	// end inline asm
	ld.global.nc.v4.u32 	{%r1988, %r1992, %r1996, %r2000}, [%rd9+6272];
	ld.global.nc.u32 	%r1964, [%rd11+25088];
	// begin inline asm
	lop3.b32 %r1967, %r1964, 50529027, 0, 234;

	// end inline asm
	or.b32  	%r4338, %r1967, -2139062144;
	and.b32  	%r4339, %r1967, -2139062144;
	add.s32 	%r4340, %r4338, -33686018;
	xor.b32  	%r4341, %r4339, %r4340;
	xor.b32  	%r4342, %r4341, -2139062144;
	xor.b32  	%r4343, %r1967, 33686018;
	xor.b32  	%r4344, %r4342, %r1967;
	and.b32  	%r1965, %r4344, %r4343;
	// begin inline asm
	prmt.b32 %r1965, %r1965, 0, 0xba98;
	// end inline asm
	// begin inline asm
	prmt.b32 %r1967, %r1967, 0, 0xba98;
	// end inline asm
	xor.b32  	%r4345, %r1967, 2139062143;
	not.b32 	%r4346, %r1965;
	and.b32  	%r4347, %r4342, %r4346;
	and.b32  	%r4348, %r4345, %r1965;
	or.b32  	%r1989, %r4348, %r4347;
	shr.u32 	%r1970, %r1964, 2;
	// begin inline asm
	lop3.b32 %r1973, %r1970, 50529027, 0, 234;

	// end inline asm
	or.b32  	%r4349, %r1973, -2139062144;
	and.b32  	%r4350, %r1973, -2139062144;
	add.s32 	%r4351, %r4349, -33686018;
	xor.b32  	%r4352, %r4350, %r4351;
	xor.b32  	%r4353, %r4352, -2139062144;
	xor.b32  	%r4354, %r1973, 33686018;
	xor.b32  	%r4355, %r4353, %r1973;
	and.b32  	%r1971, %r4355, %r4354;
	// begin inline asm
	prmt.b32 %r1971, %r1971, 0, 0xba98;
	// end inline asm
	// begin inline asm
	prmt.b32 %r1973, %r1973, 0, 0xba98;
	// end inline asm
	xor.b32  	%r4356, %r1973, 2139062143;
	not.b32 	%r4357, %r1971;
	and.b32  	%r4358, %r4353, %r4357;
	and.b32  	%r4359, %r4356, %r1971;
	or.b32  	%r1993, %r4359, %r4358;
	shr.u32 	%r1976, %r1964, 4;
	// begin inline asm
	lop3.b32 %r1979, %r1976, 50529027, 0, 234;

	// end inline asm
	or.b32  	%r4360, %r1979, -2139062144;
	and.b32  	%r4361, %r1979, -2139062144;
	add.s32 	%r4362, %r4360, -33686018;
	xor.b32  	%r4363, %r4361, %r4362;
	xor.b32  	%r4364, %r4363, -2139062144;
	xor.b32  	%r4365, %r1979, 33686018;
	xor.b32  	%r4366, %r4364, %r1979;
	and.b32  	%r1977, %r4366, %r4365;
	// begin inline asm
	prmt.b32 %r1977, %r1977, 0, 0xba98;
	// end inline asm
	// begin inline asm
	prmt.b32 %r1979, %r1979, 0, 0xba98;
	// end inline asm
	xor.b32  	%r4367, %r1979, 2139062143;
	not.b32 	%r4368, %r1977;
	and.b32  	%r4369, %r4364, %r4368;
	and.b32  	%r4370, %r4367, %r1977;
	or.b32  	%r1997, %r4370, %r4369;
	shr.u32 	%r1982, %r1964, 6;
	// begin inline asm
	lop3.b32 %r1985, %r1982, 50529027, 0, 234;

	// end inline asm
	or.b32  	%r4371, %r1985, -2139062144;
	and.b32  	%r4372, %r1985, -2139062144;
	add.s32 	%r4373, %r4371, -33686018;
	xor.b32  	%r4374, %r4372, %r4373;
	xor.b32  	%r4375, %r4374, -2139062144;
	xor.b32  	%r4376, %r1985, 33686018;
	xor.b32  	%r4377, %r4375, %r1985;
	and.b32  	%r1983, %r4377, %r4376;
	// begin inline asm
	prmt.b32 %r1983, %r1983, 0, 0xba98;
	// end inline asm
	// begin inline asm
	prmt.b32 %r1985, %r1985, 0, 0xba98;
	// end inline asm
	xor.b32  	%r4378, %r1985, 2139062143;
	not.b32 	%r4379, %r1983;
	and.b32  	%r4380, %r4375, %r4379;
	and.b32  	%r4381, %r4378, %r1983;
	or.b32  	%r2001, %r4381, %r4380;
	// begin inline asm
	dp4a.s32.s32 %r1987, %r1988, %r1989, %r1959;
	// end inline asm
	// begin inline asm
	dp4a.s32.s32 %r1991, %r1992, %r1993, %r1987;
	// end inline asm
	// begin inline asm
	dp4a.s32.s32 %r1995, %r1996, %r1997, %r1991;
	// end inline asm
	// begin inline asm
	dp4a.s32.s32 %r1999, %r2000, %r2001, %r1995;
	// end inline asm
	ld.global.nc.v4.u32 	{%r2028, %r2032, %r2036, %r2040}, [%rd9+6400];
	ld.global.nc.u32 	%r2004, [%rd11+25600];
	// begin inline asm
	lop3.b32 %r2007, %r2004, 50529027, 0, 234;

	// end inline asm
	or.b32  	%r4382, %r2007, -2139062144;
	and.b32  	%r4383, %r2007, -2139062144;
	add.s32 	%r4384, %r4382, -33686018;
	xor.b32  	%r4385, %r4383, %r4384;
	xor.b32  	%r4386, %r4385, -2139062144;
	xor.b32  	%r4387, %r2007, 33686018;
	xor.b32  	%r4388, %r4386, %r2007;
	and.b32  	%r2005, %r4388, %r4387;
	// begin inline asm
	prmt.b32 %r2005, %r2005, 0, 0xba98;
	// end inline asm
	// begin inline asm
	prmt.b32 %r2007, %r2007, 0, 0xba98;
	// end inline asm
	xor.b32  	%r4389, %r2007, 2139062143;
	not.b32 	%r4390, %r2005;
	and.b32  	%r4391, %r4386, %r4390;
	and.b32  	%r4392, %r4389, %r2005;
	or.b32  	%r2029, %r4392, %r4391;
	shr.u32 	%r2010, %r2004, 2;
	// begin inline asm
	lop3.b32 %r2013, %r2010, 50529027, 0, 234;

	// end inline asm
	or.b32  	%r4393, %r2013, -2139062144;
	and.b32  	%r4394, %r2013, -2139062144;
	add.s32 	%r4395, %r4393, -33686018;
	xor.b32  	%r4396, %r4394, %r4395;
	xor.b32  	%r4397, %r4396, -2139062144;
	xor.b32  	%r4398, %r2013, 33686018;
	xor.b32  	%r4399, %r4397, %r2013;
	and.b32  	%r2011, %r4399, %r4398;
	// begin inline asm
	prmt.b32 %r2011, %r2011, 0, 0xba98;
	// end inline asm
	// begin inline asm
	prmt.b32 %r2013, %r2013, 0, 0xba98;
	// end inline asm
	xor.b32  	%r4400, %r2013, 2139062143;
	not.b32 	%r4401, %r2011;
	and.b32  	%r4402, %r4397, %r4401;
	and.b32  	%r4403, %r4400, %r2011;
	or.b32  	%r2033, %r4403, %r4402;
	shr.u32 	%r2016, %r2004, 4;
	// begin inline asm
	lop3.b32 %r2019, %r2016, 50529027, 0, 234;

	// end inline asm
	or.b32  	%r4404, %r2019, -2139062144;
	and.b32  	%r4405, %r2019, -2139062144;
	add.s32 	%r4406, %r4404, -33686018;
	xor.b32  	%r4407, %r4405, %r4406;
	xor.b32  	%r4408, %r4407, -2139062144;
	xor.b32  	%r4409, %r2019, 33686018;
	xor.b32  	%r4410, %r4408, %r2019;
	and.b32  	%r2017, %r4410, %r4409;
	// begin inline asm
	prmt.b32 %r2017, %r2017, 0, 0xba98;
	// end inline asm
	// begin inline asm
	prmt.b32 %r2019, %r2019, 0, 0xba98;
	// end inline asm
	xor.b32  	%r4411, %r2019, 2139062143;
	not.b32 	%r4412, %r2017;
	and.b32  	%r4413, %r4408, %r4412;
	and.b32  	%r4414, %r4411, %r2017;
	or.b32  	%r2037, %r4414, %r4413;
	shr.u32 	%r2022, %r2004, 6;
	// begin inline asm
	lop3.b32 %r2025, %r2022, 50529027, 0, 234;

	// end inline asm
	or.b32  	%r4415, %r2025, -2139062144;
	and.b32  	%r4416, %r2025, -2139062144;
	add.s32 	%r4417, %r4415, -33686018;
	xor.b32  	%r4418, %r4416, %r4417;
	xor.b32  	%r4419, %r4418, -2139062144;
	xor.b32  	%r4420, %r2025, 33686018;
	xor.b32  	%r4421, %r4419, %r2025;
	and.b32  	%r2023, %r4421, %r4420;
	// begin inline asm
	prmt.b32 %r2023, %r2023, 0, 0xba98;
	// end inline asm
	// begin inline asm
	prmt.b32 %r2025, %r2025, 0, 0xba98;
	// end inline asm
	xor.b32  	%r4422, %r2025, 2139062143;
	not.b32 	%r4423, %r2023;
	and.b32  	%r4424, %r4419, %r4423;
	and.b32  	%r4425, %r4422, %r2023;
	or.b32  	%r2041, %r4425, %r4424;
	// begin inline asm
	dp4a.s32.s32 %r2027, %r2028, %r2029, %r1999;
	// end inline asm
	// begin inline asm
	dp4a.s32.s32 %r2031, %r2032, %r2033, %r2027;
	// end inline asm
	// begin inline asm
	dp4a.s32.s32 %r2035, %r2036, %r2037, %r2031;
	// end inline asm
	// begin inline asm
	dp4a.s32.s32 %r2039, %r2040, %r2041, %r2035;
	// end inline asm
	ld.global.nc.v4.u32 	{%r2068, %r2072, %r2076, %r2080}, [%rd9+6528];
	ld.global.nc.u32 	%r2044, [%rd11+26112];
	// begin inline asm
	lop3.b32 %r2047, %r2044, 50529027, 0, 234;

	// end inline asm
	or.b32  	%r4426, %r2047, -2139062144;
	and.b32  	%r4427, %r2047, -2139062144;
	add.s32 	%r4428, %r4426, -33686018;
	xor.b32  	%r4429, %r4427, %r4428;
	xor.b32  	%r4430, %r4429, -2139062144;
	xor.b32  	%r4431, %r2047, 33686018;
	xor.b32  	%r4432, %r4430, %r2047;
	and.b32  	%r2045, %r4432, %r4431;
	// begin inline asm
	prmt.b32 %r2045, %r2045, 0, 0xba98;
	// end inline asm
	// begin inline asm
	prmt.b32 %r2047, %r2047, 0, 0xba98;
	// end inline asm
	xor.b32  	%r4433, %r2047, 2139062143;
	not.b32 	%r4434, %r2045;
	and.b32  	%r4435, %r4430, %r4434;
	and.b32  	%r4436, %r4433, %r2045;
	or.b32  	%r2069, %r4436, %r4435;
	shr.u32 	%r2050, %r2044, 2;
	// begin inline asm
	lop3.b32 %r2053, %r2050, 50529027, 0, 234;

	// end inline asm
	or.b32  	%r4437, %r2053, -2139062144;
	and.b32  	%r4438, %r2053, -2139062144;
	add.s32 	%r4439, %r4437, -33686018;
	xor.b32  	%r4440, %r4438, %r4439;
	xor.b32  	%r4441, %r4440, -2139062144;
	xor.b32  	%r4442, %r2053, 33686018;
	xor.b32  	%r4443, %r4441, %r2053;
	and.b32  	%r2051, %r4443, %r4442;
	// begin inline asm
	prmt.b32 %r2051, %r2051, 0, 0xba98;
	// end inline asm
	// begin inline asm
	prmt.b32 %r2053, %r2053, 0, 0xba98;
	// end inline asm
	xor.b32  	%r4444, %r2053, 2139062143;
	not.b32 	%r4445, %r2051;
	and.b32  	%r4446, %r4441, %r4445;
	and.b32  	%r4447, %r4444, %r2051;
	or.b32  	%r2073, %r4447, %r4446;
	shr.u32 	%r2056, %r2044, 4;
	// begin inline asm
	lop3.b32 %r2059, %r2056, 50529027, 0, 234;

	// end inline asm
	or.b32  	%r4448, %r2059, -2139062144;
	and.b32  	%r4449, %r2059, -2139062144;
	add.s32 	%r4450, %r4448, -33686018;
	xor.b32  	%r4451, %r4449, %r4450;
	xor.b32  	%r4452, %r4451, -2139062144;
	xor.b32  	%r4453, %r2059, 33686018;
	xor.b32  	%r4454, %r4452, %r2059;
	and.b32  	%r2057, %r4454, %r4453;
	// begin inline asm
	prmt.b32 %r2057, %r2057, 0, 0xba98;
	// end inline asm
	// begin inline asm
	prmt.b32 %r2059, %r2059, 0, 0xba98;
	// end inline asm
	xor.b32  	%r4455, %r2059, 2139062143;
	not.b32 	%r4456, %r2057;
	and.b32  	%r4457, %r4452, %r4456;
	and.b32  	%r4458, %r4455, %r2057;
	or.b32  	%r2077, %r4458, %r4457;
	shr.u32 	%r2062, %r2044, 6;
	// begin inline asm
	lop3.b32 %r2065, %r2062, 50529027, 0, 234;

	// end inline asm
	or.b32  	%r4459, %r2065, -2139062144;
	and.b32  	%r4460, %r2065, -2139062144;
	add.s32 	%r4461, %r4459, -33686018;
	xor.b32  	%r4462, %r4460, %r4461;
	xor.b32  	%r4463, %r4462, -2139062144;
	xor.b32  	%r4464, %r2065, 33686018;
	xor.b32  	%r4465, %r4463, %r2065;
	and.b32  	%r2063, %r4465, %r4464;
	// begin inline asm
	prmt.b32 %r2063, %r2063, 0, 0xba98;
	// end inline asm
	// begin inline asm
	prmt.b32 %r2065, %r2065, 0, 0xba98;
	// end inline asm
	xor.b32  	%r4466, %r2065, 2139062143;
	not.b32 	%r4467, %r2063;
	and.b32  	%r4468, %r4463, %r4467;
	and.b32  	%r4469, %r4466, %r2063;
	or.b32  	%r2081, %r4469, %r4468;
	// begin inline asm
	dp4a.s32.s32 %r2067, %r2068, %r2069, %r2039;
	// end inline asm
	// begin inline asm
	dp4a.s32.s32 %r2071, %r2072, %r2073, %r2067;
	// end inline asm
	// begin inline asm
	dp4a.s32.s32 %r2075, %r2076, %r2077, %r2071;
	// end inline asm
	// begin inline asm
	dp4a.s32.s32 %r2079, %r2080, %r2081, %r2075;
	// end inline asm
	ld.global.nc.v4.u32 	{%r2108, %r2112, %r2116, %r2120}, [%rd9+6656];
	ld.global.nc.u32 	%r2084, [%rd11+26624];
	// begin inline asm
	lop3.b32 %r2087, %r2084, 50529027, 0, 234;

	// end inline asm
	or.b32  	%r4470, %r2087, -2139062144;
	and.b32  	%r4471, %r2087, -2139062144;
	add.s32 	%r4472, %r4470, -33686018;
	xor.b32  	%r4473, %r4471, %r4472;
	xor.b32  	%r4474, %r4473, -2139062144;
	xor.b32  	%r4475, %r2087, 33686018;
	xor.b32  	%r4476, %r4474, %r2087;
	and.b32  	%r2085, %r4476, %r4475;
	// begin inline asm
	prmt.b32 %r2085, %r2085, 0, 0xba98;
	// end inline asm
	// begin inline asm
	prmt.b32 %r2087, %r2087, 0, 0xba98;
	// end inline asm
	xor.b32  	%r4477, %r2087, 2139062143;
	not.b32 	%r4478, %r2085;
	and.b32  	%r4479, %r4474, %r4478;
	and.b32  	%r4480, %r4477, %r2085;
	or.b32  	%r2109, %r4480, %r4479;
	shr.u32 	%r2090, %r2084, 2;
	// begin inline asm
	lop3.b32 %r2093, %r2090, 50529027, 0, 234;

	// end inline asm
	or.b32  	%r4481, %r2093, -2139062144;
	and.b32  	%r4482, %r2093, -2139062144;
	add.s32 	%r4483, %r4481, -33686018;
	xor.b32  	%r4484, %r4482, %r4483;
	xor.b32  	%r4485, %r4484, -2139062144;
	xor.b32  	%r4486, %r2093, 33686018;
	xor.b32  	%r4487, %r4485, %r2093;
	and.b32  	%r2091, %r4487, %r4486;
	// begin inline asm
	prmt.b32 %r2091, %r2091, 0, 0xba98;
	// end inline asm
	// begin inline asm
	prmt.b32 %r2093, %r2093, 0, 0xba98;
	// end inline asm
	xor.b32  	%r4488, %r2093, 2139062143;
	not.b32 	%r4489, %r2091;
	and.b32  	%r4490, %r4485, %r4489;
	and.b32  	%r4491, %r4488, %r2091;
	or.b32  	%r2113, %r4491, %r4490;
	shr.u32 	%r2096, %r2084, 4;
	// begin inline asm
	lop3.b32 %r2099, %r2096, 50529027, 0, 234;

	// end inline asm
	or.b32  	%r4492, %r2099, -2139062144;
	and.b32  	%r4493, %r2099, -2139062144;
	add.s32 	%r4494, %r4492, -33686018;
	xor.b32  	%r4495, %r4493, %r4494;
	xor.b32  	%r4496, %r4495, -2139062144;
	xor.b32  	%r4497, %r2099, 33686018;
	xor.b32  	%r4498, %r4496, %r2099;
	and.b32  	%r2097, %r4498, %r4497;
	// begin inline asm
	prmt.b32 %r2097, %r2097, 0, 0xba98;
	// end inline asm
	// begin inline asm
	prmt.b32 %r2099, %r2099, 0, 0xba98;
	// end inline asm
	xor.b32  	%r4499, %r2099, 2139062143;
	not.b32 	%r4500, %r2097;
	and.b32  	%r4501, %r4496, %r4500;
	and.b32  	%r4502, %r4499, %r2097;
	or.b32  	%r2117, %r4502, %r4501;
	shr.u32 	%r2102, %r2084, 6;
	// begin inline asm
	lop3.b32 %r2105, %r2102, 50529027, 0, 234;

	// end inline asm
	or.b32  	%r4503, %r2105, -2139062144;
	and.b32  	%r4504, %r2105, -2139062144;
	add.s32 	%r4505, %r4503, -33686018;
	xor.b32  	%r4506, %r4504, %r4505;
	xor.b32  	%r4507, %r4506, -2139062144;
	xor.b32  	%r4508, %r2105, 33686018;
	xor.b32  	%r4509, %r4507, %r2105;
	and.b32  	%r2103, %r4509, %r4508;
	// begin inline asm
	prmt.b32 %r2103, %r2103, 0, 0xba98;
	// end inline asm
	// begin inline asm
	prmt.b32 %r2105, %r2105, 0, 0xba98;
	// end inline asm
	xor.b32  	%r4510, %r2105, 2139062143;
	not.b32 	%r4511, %r2103;
	and.b32  	%r4512, %r4507, %r4511;
	and.b32  	%r4513, %r4510, %r2103;
	or.b32  	%r2121, %r4513, %r4512;
	// begin inline asm
	dp4a.s32.s32 %r2107, %r2108, %r2109, %r2079;
	// end inline asm
	// begin inline asm
	dp4a.s32.s32 %r2111, %r2112, %r2113, %r2107;
	// end inline asm
	// begin inline asm
	dp4a.s32.s32 %r2115, %r2116, %r2117, %r2111;
	// end inline asm
	// begin inline asm
	dp4a.s32.s32 %r2119, %r2120, %r2121, %r2115;
	// end inline asm
	ld.global.nc.v4.u32 	{%r2148, %r2152, %r2156, %r2160}, [%rd9+6784];
	ld.global.nc.u32 	%r2124, [%rd11+27136];
	// begin inline asm
	lop3.b32 %r2127, %r2124, 50529027, 0, 234;

	// end inline asm
	or.b32  	%r4514, %r2127, -2139062144;
	and.b32  	%r4515, %r2127, -2139062144;
	add.s32 	%r4516, %r4514, -33686018;
	xor.b32  	%r4517, %r4515, %r4516;
	xor.b32  	%r4518, %r4517, -2139062144;
	xor.b32  	%r4519, %r2127, 33686018;
	xor.b32  	%r4520, %r4518, %r2127;
	and.b32  	%r2125, %r4520, %r4519;
	// begin inline asm
	prmt.b32 %r2125, %r2125, 0, 0xba98;
	// end inline asm
	// begin inline asm
	prmt.b32 %r2127, %r2127, 0, 0xba98;
	// end inline asm
	xor.b32  	%r4521, %r2127, 2139062143;
	not.b32 	%r4522, %r2125;
	and.b32  	%r4523, %r4518, %r4522;
	and.b32  	%r4524, %r4521, %r2125;
	or.b32  	%r2149, %r4524, %r4523;
	shr.u32 	%r2130, %r2124, 2;
	// begin inline asm
	lop3.b32 %r2133, %r2130, 50529027, 0, 234;

	// end inline asm
	or.b32  	%r4525, %r2133, -2139062144;
	and.b32  	%r4526, %r2133, -2139062144;
	add.s32 	%r4527, %r4525, -33686018;
	xor.b32  	%r4528, %r4526, %r4527;
	xor.b32  	%r4529, %r4528, -2139062144;
	xor.b32  	%r4530, %r2133, 33686018;
	xor.b32  	%r4531, %r4529, %r2133;
	and.b32  	%r2131, %r4531, %r4530;
	// begin inline asm
	prmt.b32 %r2131, %r2131, 0, 0xba98;
	// end inline asm
	// begin inline asm
	prmt.b32 %r2133, %r2133, 0, 0xba98;
	// end inline asm
	xor.b32  	%r4532, %r2133, 2139062143;
	not.b32 	%r4533, %r2131;
	and.b32  	%r4534, %r4529, %r4533;
	and.b32  	%r4535, %r4532, %r2131;
	or.b32  	%r2153, %r4535, %r4534;
	shr.u32 	%r2136, %r2124, 4;
	// begin inline asm
	lop3.b32 %r2139, %r2136, 50529027, 0, 234;

	// end inline asm
	or.b32  	%r4536, %r2139, -2139062144;
	and.b32  	%r4537, %r2139, -2139062144;
	add.s32 	%r4538, %r4536, -33686018;
	xor.b32  	%r4539, %r4537, %r4538;
	xor.b32  	%r4540, %r4539, -2139062144;
	xor.b32  	%r4541, %r2139, 33686018;
	xor.b32  	%r4542, %r4540, %r2139;
	and.b32  	%r2137, %r4542, %r4541;
	// begin inline asm
	prmt.b32 %r2137, %r2137, 0, 0xba98;
	// end inline asm
	// begin inline asm
	prmt.b32 %r2139, %r2139, 0, 0xba98;
	// end inline asm
	xor.b32  	%r4543, %r2139, 2139062143;
	not.b32 	%r4544, %r2137;
	and.b32  	%r4545, %r4540, %r4544;
	and.b32  	%r4546, %r4543, %r2137;
	or.b32  	%r2157, %r4546, %r4545;
	shr.u32 	%r2142, %r2124, 6;
	// begin inline asm
	lop3.b32 %r2145, %r2142, 50529027, 0, 234;

	// end inline asm
	or.b32  	%r4547, %r2145, -2139062144;
	and.b32  	%r4548, %r2145, -2139062144;
	add.s32 	%r4549, %r4547, -33686018;
	xor.b32  	%r4550, %r4548, %r4549;
	xor.b32  	%r4551, %r4550, -2139062144;
	xor.b32  	%r4552, %r2145, 33686018;
	xor.b32  	%r4553, %r4551, %r2145;
	and.b32  	%r2143, %r4553, %r4552;
	// begin inline asm
	prmt.b32 %r2143, %r2143, 0, 0xba98;
	// end inline asm
	// begin inline asm
	prmt.b32 %r2145, %r2145, 0, 0xba98;
	// end inline asm
	xor.b32  	%r4554, %r2145, 2139062143;
	not.b32 	%r4555, %r2143;
	and.b32  	%r4556, %r4551, %r4555;
	and.b32  	%r4557, %r4554, %r2143;
	or.b32  	%r2161, %r4557, %r4556;
	// begin inline asm
	dp4a.s32.s32 %r2147, %r2148, %r2149, %r2119;
	// end inline asm
	// begin inline asm
	dp4a.s32.s32 %r2151, %r2152, %r2153, %r2147;
	// end inline asm
	// begin inline asm
	dp4a.s32.s32 %r2155, %r2156, %r2157, %r2151;
	// end inline asm
	// begin inline asm
	dp4a.s32.s32 %r2159, %r2160, %r2161, %r2155;
	// end inline asm
	// begin inline asm
	activemask.b32 %r2163;
	// end inline asm
	shfl.sync.down.b32	%r4558|%p1, %r2159, 4, 6175, %r2163;
	add.s32 	%r4559, %r4558, %r2159;
	// begin inline asm
	activemask.b32 %r2164;
	// end inline asm
	shfl.sync.down.b32	%r4560|%p2, %r4559, 2, 6175, %r2164;
	add.s32 	%r4561, %r4560, %r4559;
	// begin inline asm
	activemask.b32 %r2165;
	// end inline asm
	shfl.sync.down.b32	%r4562|%p3, %r4561, 1, 6175, %r2165;
	add.s32 	%r1, %r4562, %r4561;
	shl.b32 	%r4563, %r2168, 4;
	add.s32 	%r2, %r4563, %r2171;
	setp.ne.s32 	%p4, %r2166, 0;
	@%p4 bra 	$L__BB3_2;
	cvta.to.global.u64 	%rd12, %rd2;
	cvta.to.global.u64 	%rd13, %rd3;
	cvta.to.global.u64 	%rd14, %rd1;
	mul.hi.u32 	%r4564, %r2, 1717986919;
	shr.u32 	%r4565, %r4564, 10;
	cvt.rn.f32.s32 	%f4, %r1;
	ld.global.nc.u16 	%rs1, [%rd12];
	// begin inline asm
	{ cvt.f32.bf16 %f1, %rs1;}

	// end inline asm
	div.rn.f32 	%f5, %f4, %f1;
	mul.wide.u32 	%rd15, %r4565, 2;
	add.s64 	%rd16, %rd13, %rd15;
	ld.global.nc.u16 	%rs2, [%rd16];
	// begin inline asm
	{ cvt.f32.bf16 %f2, %rs2;}

	// end inline asm
	mul.f32 	%f3, %f5, %f2;
	// begin inline asm
	{  cvt.rn.bf16.f32 %rs3, %f3;}

	// end inline asm
	mul.wide.u32 	%rd17, %r2, 2;
	add.s64 	%rd18, %rd14, %rd17;
	st.global.u16 	[%rd18], %rs3;
$L__BB3_2:
	ret;

}
	// .globl	_Z23ladder_int8xint2_kernelILi1ELi4800ELi3200ELi6ELi8ELi16EEvPaS0_P13__nv_bfloat16S2_S2_
.visible .entry _Z23ladder_int8xint2_kernelILi1ELi4800ELi3200ELi6ELi8ELi16EEvPaS0_P13__nv_bfloat16S2_S2_(
	.param .u64 .ptr .align 1 _Z23ladder_int8xint2_kernelILi1ELi4800ELi3200ELi6ELi8ELi16EEvPaS0_P13__nv_bfloat16S2_S2__param_0,
	.param .u64 .ptr .align 1 _Z23ladder_int8xint2_kernelILi1ELi4800ELi3200ELi6ELi8ELi16EEvPaS0_P13__nv_bfloat16S2_S2__param_1,
	.param .u64 .ptr .align 1 _Z23ladder_int8xint2_kernelILi1ELi4800ELi3200ELi6ELi8ELi16EEvPaS0_P13__nv_bfloat16S2_S2__param_2,
	.param .u64 .ptr .align 1 _Z23ladder_int8xint2_kernelILi1ELi4800ELi3200ELi6ELi8ELi16EEvPaS0_P13__nv_bfloat16S2_S2__param_3,
	.param .u64 .ptr .align 1 _Z23ladder_int8xint2_kernelILi1ELi4800ELi3200ELi6ELi8ELi16EEvPaS0_P13__nv_bfloat16S2_S2__param_4
)
.maxntid 128
{
	.reg .pred 	%p<5>;
	.reg .b16 	%rs<4>;
	.reg .b32 	%r<2130>;
	.reg .b32 	%f<6>;
	.reg .b64 	%rd<19>;

	ld.param.u64 	%rd4, [_Z23ladder_int8xint2_kernelILi1ELi4800ELi3200ELi6ELi8ELi16EEvPaS0_P13__nv_bfloat16S2_S2__param_0];
	ld.param.u64 	%rd5, [_Z23ladder_int8xint2_kernelILi1ELi4800ELi3200ELi6ELi8ELi16EEvPaS0_P13__nv_bfloat16S2_S2__param_1];
	ld.param.u64 	%rd1, [_Z23ladder_int8xint2_kernelILi1ELi4800ELi3200ELi6ELi8ELi16EEvPaS0_P13__nv_bfloat16S2_S2__param_2];
	ld.param.u64 	%rd2, [_Z23ladder_int8xint2_kernelILi1ELi4800ELi3200ELi6ELi8ELi16EEvPaS0_P13__nv_bfloat16S2_S2__param_3];
	ld.param.u64 	%rd3, [_Z23ladder_int8xint2_kernelILi1ELi4800ELi3200ELi6ELi8ELi16EEvPaS0_P13__nv_bfloat16S2_S2__param_4];
	cvta.to.global.u64 	%rd6, %rd5;
	cvta.to.global.u64 	%rd7, %rd4;
	mov.u32 	%r1006, %tid.x;
	shl.b32 	%r1007, %r1006, 4;
	mov.u32 	%r1008, %ctaid.x;
	shl.b32 	%r1009, %r1006, 6;
	and.b32  	%r1010, %r1009, 8064;
	mov.u32 	%r1011, %tid.y;
	shl.b32 	%r1012, %r1011, 3;
	and.b32  	%r1013, %r1012, 960;
	shl.b32 	%r1014, %r1006, 5;
	and.b32  	%r1015, %r1014, 32;
	shl.b32 	%r1016, %r1011, 2;
	and.b32  	%r1017, %r1016, 28;
	add.s32 	%r1018, %r1013, %r1010;
	or.b32  	%r1019, %r1018, %r1015;
	or.b32  	%r1020, %r1019, %r1017;
	cvt.u64.u32 	%rd8, %r1007;
	add.s64 	%rd9, %rd7, %rd8;
	ld.global.nc.v4.u32 	{%r28, %r32, %r36, %r40}, [%rd9];
	mad.lo.s32 	%r1021, %r1008, 12800, %r1020;
	cvt.u64.u32 	%rd10, %r1021;
	add.s64 	%rd11, %rd6, %rd10;
	ld.global.nc.u32 	%r4, [%rd11];
	// begin inline asm
	lop3.b32 %r7, %r4, 50529027, 0, 234;

	// end inline asm
	or.b32  	%r1022, %r7, -2139062144;
	and.b32  	%r1023, %r7, -2139062144;
	add.s32 	%r1024, %r1022, -33686018;
	xor.b32  	%r1025, %r1023, %r1024;
	xor.b32  	%r1026, %r1025, -2139062144;
	xor.b32  	%r1027, %r7, 33686018;
	xor.b32  	%r1028, %r1026, %r7;
	and.b32  	%r5, %r1028, %r1027;
	// begin inline asm
	prmt.b32 %r5, %r5, 0, 0xba98;
	// end inline asm
	// begin inline asm
	prmt.b32 %r7, %r7, 0, 0xba98;
	// end inline asm
	xor.b32  	%r1029, %r7, 2139062143;
	not.b32 	%r1030, %r5;
	and.b32  	%r1031, %r1026, %r1030;
	and.b32  	%r1032, %r1029, %r5;
	or.b32  	%r29, %r1032, %r1031;
	shr.u32 	%r10, %r4, 2;
	// begin inline asm
	lop3.b32 %r13, %r10, 50529027, 0, 234;

	// end inline asm
	or.b32  	%r1033, %r13, -2139062144;
	and.b32  	%r1034, %r13, -2139062144;
	add.s32 	%r1035, %r1033, -33686018;
	xor.b32  	%r1036, %r1034, %r1035;
	xor.b32  	%r1037, %r1036, -2139062144;
	xor.b32  	%r1038, %r13, 33686018;
	xor.b32  	%r1039, %r1037, %r13;
	and.b32  	%r11, %r1039, %r1038;
	// begin inline asm
	prmt.b32 %r11, %r11, 0, 0xba98;
	// end inline asm
	// begin inline asm
	prmt.b32 %r13, %r13, 0, 0xba98;
	// end inline asm
	xor.b32  	%r1040, %r13, 2139062143;
	not.b32 	%r1041, %r11;
	and.b32  	%r1042, %r1037, %r1041;
	and.b32  	%r1043, %r1040, %r11;
	or.b32  	%r33, %r1043, %r1042;
	shr.u32 	%r16, %r4, 4;
	// begin inline asm
	lop3.b32 %r19, %r16, 50529027, 0, 234;

	// end inline asm
	or.b32  	%r1044, %r19, -2139062144;
	and.b32  	%r1045, %r19, -2139062144;
	add.s32 	%r1046, %r1044, -33686018;
	xor.b32  	%r1047, %r1045, %r1046;
	xor.b32  	%r1048, %r1047, -2139062144;
	xor.b32  	%r1049, %r19, 33686018;
	xor.b32  	%r1050, %r1048, %r19;
	and.b32  	%r17, %r1050, %r1049;
	// begin inline asm
	prmt.b32 %r17, %r17, 0, 0xba98;
	// end inline asm
	// begin inline asm
	prmt.b32 %r19, %r19, 0, 0xba98;
	// end inline asm
	xor.b32  	%r1051, %r19, 2139062143;
	not.b32 	%r1052, %r17;
	and.b32  	%r1053, %r1048, %r1052;
	and.b32  	%r1054, %r1051, %r17;
	or.b32  	%r37, %r1054, %r1053;
	shr.u32 	%r22, %r4, 6;
	// begin inline asm
	lop3.b32 %r25, %r22, 50529027, 0, 234;

	// end inline asm
	or.b32  	%r1055, %r25, -2139062144;
	and.b32  	%r1056, %r25, -2139062144;
	add.s32 	%r1057, %r1055, -33686018;
	xor.b32  	%r1058, %r1056, %r1057;
	xor.b32  	%r1059, %r1058, -2139062144;
	xor.b32  	%r1060, %r25, 33686018;
	xor.b32  	%r1061, %r1059, %r25;
	and.b32  	%r23, %r1061, %r1060;
	// begin inline asm
	prmt.b32 %r23, %r23, 0, 0xba98;
	// end inline asm
	// begin inline asm
	prmt.b32 %r25, %r25, 0, 0xba98;
	// end inline asm
	xor.b32  	%r1062, %r25, 2139062143;
	not.b32 	%r1063, %r23;
	and.b32  	%r1064, %r1059, %r1063;
	and.b32  	%r1065, %r1062, %r23;
	or.b32  	%r41, %r1065, %r1064;
	mov.b32 	%r30, 0;
	// begin inline asm
	dp4a.s32.s32 %r27, %r28, %r29, %r30;
	// end inline asm
	// begin inline asm
	dp4a.s32.s32 %r31, %r32, %r33, %r27;
	// end inline asm
	// begin inline asm
	dp4a.s32.s32 %r35, %r36, %r37, %r31;
	// end inline asm
	// begin inline asm
	dp4a.s32.s32 %r39, %r40, %r41, %r35;
	// end inline asm
	ld.global.nc.v4.u32 	{%r68, %r72, %r76, %r80}, [%rd9+128];
	ld.global.nc.u32 	%r44, [%rd11+512];
	// begin inline asm
	lop3.b32 %r47, %r44, 50529027, 0, 234;

	// end inline asm
	or.b32  	%r1066, %r47, -2139062144;
	and.b32  	%r1067, %r47, -2139062144;
	add.s32 	%r1068, %r1066, -33686018;
	xor.b32  	%r1069, %r1067, %r1068;
	xor.b32  	%r1070, %r1069, -2139062144;
	xor.b32  	%r1071, %r47, 33686018;
	xor.b32  	%r1072, %r1070, %r47;
	and.b32  	%r45, %r1072, %r1071;
	// begin inline asm
	prmt.b32 %r45, %r45, 0, 0xba98;
	// end inline asm
	// begin inline asm
	prmt.b32 %r47, %r47, 0, 0xba98;
	// end inline asm
	xor.b32  	%r1073, %r47, 2139062143;
	not.b32 	%r1074, %r45;
	and.b32  	%r1075, %r1070, %r1074;
	and.b32  	%r1076, %r1073, %r45;
	or.b32  	%r69, %r1076, %r1075;
	shr.u32 	%r50, %r44, 2;
	// begin inline asm
	lop3.b32 %r53, %r50, 50529027, 0, 234;

	// end inline asm
	or.b32  	%r1077, %r53, -2139062144;
	and.b32  	%r1078, %r53, -2139062144;
	add.s32 	%r1079, %r1077, -33686018;
	xor.b32  	%r1080, %r1078, %r1079;
	xor.b32  	%r1081, %r1080, -2139062144;
	xor.b32  	%r1082, %r53, 33686018;
	xor.b32  	%r1083, %r1081, %r53;
	and.b32  	%r51, %r1083, %r1082;
	// begin inline asm
	prmt.b32 %r51, %r51, 0, 0xba98;
	// end inline asm
	// begin inline asm
	prmt.b32 %r53, %r53, 0, 0xba98;
	// end inline asm
	xor.b32  	%r1084, %r53, 2139062143;
	not.b32 	%r1085, %r51;
	and.b32  	%r1086, %r1081, %r1085;
	and.b32  	%r1087, %r1084, %r51;
	or.b32  	%r73, %r1087, %r1086;
	shr.u32 	%r56, %r44, 4;
	// begin inline asm
	lop3.b32 %r59, %r56, 50529027, 0, 234;

	// end inline asm
	or.b32  	%r1088, %r59, -2139062144;
	and.b32  	%r1089, %r59, -2139062144;
	add.s32 	%r1090, %r1088, -33686018;
	xor.b32  	%r1091, %r1089, %r1090;
	xor.b32  	%r1092, %r1091, -2139062144;
	xor.b32  	%r1093, %r59, 33686018;
	xor.b32  	%r1094, %r1092, %r59;
	and.b32  	%r57, %r1094, %r1093;
	// begin inline asm
	prmt.b32 %r57, %r57, 0, 0xba98;
	// end inline asm
	// begin inline asm
	prmt.b32 %r59, %r59, 0, 0xba98;
	// end inline asm
	xor.b32  	%r1095, %r59, 2139062143;
	not.b32 	%r1096, %r57;
	and.b32  	%r1097, %r1092, %r1096;
	and.b32  	%r1098, %r1095, %r57;
	or.b32  	%r77, %r1098, %r1097;
	shr.u32 	%r62, %r44, 6;
	// begin inline asm
	lop3.b32 %r65, %r62, 50529027, 0, 234;

	// end inline asm
	or.b32  	%r1099, %r65, -2139062144;
	and.b32  	%r1100, %r65, -2139062144;
	add.s32 	%r1101, %r1099, -33686018;
	xor.b32  	%r1102, %r1100, %r1101;
	xor.b32  	%r1103, %r1102, -2139062144;
	xor.b32  	%r1104, %r65, 33686018;
	xor.b32  	%r1105, %r1103, %r65;
	and.b32  	%r63, %r1105, %r1104;
	// begin inline asm
	prmt.b32 %r63, %r63, 0, 0xba98;
	// end inline asm
	// begin inline asm
	prmt.b32 %r65, %r65, 0, 0xba98;
	// end inline asm
	xor.b32  	%r1106, %r65, 2139062143;
	not.b32 	%r1107, %r63;
	and.b32  	%r1108, %r1103, %r1107;
	and.b32  	%r1109, %r1106, %r63;
	or.b32  	%r81, %r1109, %r1108;
	// begin inline asm
	dp4a.s32.s32 %r67, %r68, %r69, %r39;
	// end inline asm
	// begin inline asm
	dp4a.s32.s32 %r71, %r72, %r73, %r67;
	// end inline asm
	// begin inline asm
	dp4a.s32.s32 %r75, %r76, %r77, %r71;
	// end inline asm
	// begin inline asm
	dp4a.s32.s32 %r79, %r80, %r81, %r75;
	// end inline asm
	ld.global.nc.v4.u32 	{%r108, %r112, %r116, %r120}, [%rd9+256];
	ld.global.nc.u32 	%r84, [%rd11+1024];
	// begin inline asm
	lop3.b32 %r87, %r84, 50529027, 0, 234;

	// end inline asm
	or.b32  	%r1110, %r87, -2139062144;
	and.b32  	%r1111, %r87, -2139062144;
	add.s32 	%r1112, %r1110, -33686018;
	xor.b32  	%r1113, %r1111, %r1112;
	xor.b32  	%r1114, %r1113, -2139062144;
	xor.b32  	%r1115, %r87, 33686018;
	xor.b32  	%r1116, %r1114, %r87;
	and.b32  	%r85, %r1116, %r1115;
	// begin inline asm
	prmt.b32 %r85, %r85, 0, 0xba98;
	// end inline asm
	// begin inline asm
	prmt.b32 %r87, %r87, 0, 0xba98;
	// end inline asm
	xor.b32  	%r1117, %r87, 2139062143;
	not.b32 	%r1118, %r85;
	and.b32  	%r1119, %r1114, %r1118;
	and.b32  	%r1120, %r1117, %r85;
	or.b32  	%r109, %r1120, %r1119;
	shr.u32 	%r90, %r84, 2;
	// begin inline asm
	lop3.b32 %r93, %r90, 50529027, 0, 234;

	// end inline asm
	or.b32  	%r1121, %r93, -2139062144;
	and.b32  	%r1122, %r93, -2139062144;
	add.s32 	%r1123, %r1121, -33686018;
	xor.b32  	%r1124, %r1122, %r1123;
	xor.b32  	%r1125, %r1124, -2139062144;
	xor.b32  	%r1126, %r93, 33686018;
	xor.b32  	%r1127, %r1125, %r93;
	and.b32  	%r91, %r1127, %r1126;
	// begin inline asm
	prmt.b32 %r91, %r91, 0, 0xba98;
	// end inline asm
	// begin inline asm
	prmt.b32 %r93, %r93, 0, 0xba98;
	// end inline asm
	xor.b32  	%r1128, %r93, 2139062143;
	not.b32 	%r1129, %r91;
	and.b32  	%r1130, %r1125, %r1129;
	and.b32  	%r1131, %r1128, %r91;
	or.b32  	%r113, %r1131, %r1130;
	shr.u32 	%r96, %r84, 4;
	// begin inline asm
	lop3.b32 %r99, %r96, 50529027, 0, 234;

	// end inline asm
	or.b32  	%r1132, %r99, -2139062144;
	and.b32  	%r1133, %r99, -2139062144;
	add.s32 	%r1134, %r1132, -33686018;
	xor.b32  	%r1135, %r1133, %r1134;
	xor.b32  	%r1136, %r1135, -2139062144;
	xor.b32  	%r1137, %r99, 33686018;
	xor.b32  	%r1138, %r1136, %r99;
	and.b32  	%r97, %r1138, %r1137;
	// begin inline asm
	prmt.b32 %r97, %r97, 0, 0xba98;
	// end inline asm
	// begin inline asm
	prmt.b32 %r99, %r99, 0, 0xba98;
	// end inline asm
	xor.b32  	%r1139, %r99, 2139062143;
	not.b32 	%r1140, %r97;
	and.b32  	%r1141, %r1136, %r1140;
	and.b32  	%r1142, %r1139, %r97;
	or.b32  	%r117, %r1142, %r1141;
	shr.u32 	%r102, %r84, 6;
	// begin inline asm
	lop3.b32 %r105, %r102, 50529027, 0, 234;

	// end inline asm
	or.b32  	%r1143, %r105, -2139062144;
	and.b32  	%r1144, %r105, -2139062144;
	add.s32 	%r1145, %r1143, -33686018;
	xor.b32  	%r1146, %r1144, %r1145;
	xor.b32  	%r1147, %r1146, -2139062144;
	xor.b32  	%r1148, %r105, 33686018;
	xor.b32  	%r1149, %r1147, %r105;
	and.b32  	%r103, %r1149, %r1148;
	// begin inline asm
	prmt.b32 %r103, %r103, 0, 0xba98;
	// end inline asm
	// begin inline asm
	prmt.b32 %r105, %r105, 0, 0xba98;
	// end inline asm
	xor.b32  	%r1150, %r105, 2139062143;
	not.b32 	%r1151, %r103;
	and.b32  	%r1152, %r1147, %r1151;
	and.b32  	%r1153, %r1150, %r103;
	or.b32  	%r121, %r1153, %r1152;
	// begin inline asm
	dp4a.s32.s32 %r107, %r108, %r109, %r79;
	// end inline asm
	// begin inline asm
	dp4a.s32.s32 %r111, %r112, %r113, %r107;
	// end inline asm
	// begin inline asm
	dp4a.s32.s32 %r115, %r116, %r117, %r111;
	// end inline asm
	// begin inline asm
	dp4a.s32.s32 %r119, %r120, %r121, %r115;
	// end inline asm
	ld.global.nc.v4.u32 	{%r148, %r152, %r156, %r160}, [%rd9+384];
	ld.global.nc.u32 	%r124, [%rd11+1536];
	// begin inline asm
	lop3.b32 %r127, %r124, 50529027, 0, 234;

	// end inline asm
	or.b32  	%r1154, %r127, -2139062144;
	and.b32  	%r1155, %r127, -2139062144;
	add.s32 	%r1156, %r1154, -33686018;
	xor.b32  	%r1157, %r1155, %r1156;
	xor.b32  	%r1158, %r1157, -2139062144;
	xor.b32  	%r1159, %r127, 33686018;
	xor.b32  	%r1160, %r1158, %r127;
	and.b32  	%r125, %r1160, %r1159;
	// begin inline asm
	prmt.b32 %r125, %r125, 0, 0xba98;
	// end inline asm
	// begin inline asm
	prmt.b32 %r127, %r127, 0, 0xba98;
	// end inline asm
	xor.b32  	%r1161, %r127, 2139062143;
	not.b32 	%r1162, %r125;
	and.b32  	%r1163, %r1158, %r1162;
	and.b32  	%r1164, %r1161, %r125;
	or.b32  	%r149, %r1164, %r1163;
	shr.u32 	%r130, %r124, 2;
	// begin inline asm
	lop3.b32 %r133, %r130, 50529027, 0, 234;

	// end inline asm
	or.b32  	%r1165, %r133, -2139062144;
	and.b32  	%r1166, %r133, -2139062144;
	add.s32 	%r1167, %r1165, -33686018;
	xor.b32  	%r1168, %r1166, %r1167;
	xor.b32  	%r1169, %r1168, -2139062144;
	xor.b32  	%r1170, %r133, 33686018;
	xor.b32  	%r1171, %r1169, %r133;
	and.b32  	%r131, %r1171, %r1170;
	// begin inline asm
	prmt.b32 %r131, %r131, 0, 0xba98;
	// end inline asm
	// begin inline asm
	prmt.b32 %r133, %r133, 0, 0xba98;
	// end inline asm
	xor.b32  	%r1172, %r133, 2139062143;
	not.b32 	%r1173, %r131;
	and.b32  	%r1174, %r1169, %r1173;
	and.b32  	%r1175, %r1172, %r131;
	or.b32  	%r153, %r1175, %r1174;
	shr.u32 	%r136, %r124, 4;
	// begin inline asm
	lop3.b32 %r139, %r136, 50529027, 0, 234;

	// end inline asm
	or.b32  	%r1176, %r139, -2139062144;
	and.b32  	%r1177, %r139, -2139062144;
	add.s32 	%r1178, %r1176, -33686018;
	xor.b32  	%r1179, %r1177, %r1178;
	xor.b32  	%r1180, %r1179, -2139062144;
	xor.b32  	%r1181, %r139, 33686018;
	xor.b32  	%r1182, %r1180, %r139;
	and.b32  	%r137, %r1182, %r1181;
	// begin inline asm
	prmt.b32 %r137, %r137, 0, 0xba98;
	// end inline asm
	// begin inline asm
	prmt.b32 %r139, %r139, 0, 0xba98;
	// end inline asm
	xor.b32  	%r1183, %r139, 2139062143;
	not.b32 	%r1184, %r137;
	and.b32  	%r1185, %r1180, %r1184;
	and.b32  	%r1186, %r1183, %r137;
	or.b32  	%r157, %r1186, %r1185;
	shr.u32 	%r142, %r124, 6;
	// begin inline asm
	lop3.b32 %r145, %r142, 50529027, 0, 234;

	// end inline asm
	or.b32  	%r1187, %r145, -2139062144;
	and.b32  	%r1188, %r145, -2139062144;
	add.s32 	%r1189, %r1187, -33686018;
	xor.b32  	%r1190, %r1188, %r1189;
	xor.b32  	%r1191, %r1190, -2139062144;
	xor.b32  	%r1192, %r145, 33686018;
	xor.b32  	%r1193, %r1191, %r145;
	and.b32  	%r143, %r1193, %r1192;
	// begin inline asm
	prmt.b32 %r143, %r143, 0, 0xba98;
	// end inline asm
	// begin inline asm
	prmt.b32 %r145, %r145, 0, 0xba98;
	// end inline asm
	xor.b32  	%r1194, %r145, 2139062143;
	not.b32 	%r1195, %r143;
	and.b32  	%r1196, %r1191, %r1195;
	and.b32  	%r1197, %r1194, %r143;
	or.b32  	%r161, %r1197, %r1196;
	// begin inline asm
	dp4a.s32.s32 %r147, %r148, %r149, %r119;
	// end inline asm
	// begin inline asm
	dp4a.s32.s32 %r151, %r152, %r153, %r147;
	// end inline asm
	// begin inline asm
	dp4a.s32.s32 %r155, %r156, %r157, %r151;
	// end inline asm
	// begin inline asm
	dp4a.s32.s32 %r159, %r160, %r161, %r155;
	// end inline asm
	ld.global.nc.v4.u32 	{%r188, %r192, %r196, %r200}, [%rd9+512];
	ld.global.nc.u32 	%r164, [%rd11+2048];
	// begin inline asm
	lop3.b32 %r167, %r164, 50529027, 0, 234;

	// end inline asm
	or.b32  	%r1198, %r167, -2139062144;
	and.b32  	%r1199, %r167, -2139062144;
	add.s32 	%r1200, %r1198, -33686018;
	xor.b32  	%r1201, %r1199, %r1200;
	xor.b32  	%r1202, %r1201, -2139062144;
	xor.b32  	%r1203, %r167, 33686018;
	xor.b32  	%r1204, %r1202, %r167;
	and.b32  	%r165, %r1204, %r1203;
	// begin inline asm
	prmt.b32 %r165, %r165, 0, 0xba98;
	// end inline asm
	// begin inline asm
	prmt.b32 %r167, %r167, 0, 0xba98;
	// end inline asm
	xor.b32  	%r1205, %r167, 2139062143;
	not.b32 	%r1206, %r165;
	and.b32  	%r1207, %r1202, %r1206;
	and.b32  	%r1208, %r1205, %r165;
	or.b32  	%r189, %r1208, %r1207;
	shr.u32 	%r170, %r164, 2;
	// begin inline asm
	lop3.b32 %r173, %r170, 50529027, 0, 234;

	// end inline asm
	or.b32  	%r1209, %r173, -2139062144;
	and.b32  	%r1210, %r173, -2139062144;
	add.s32 	%r1211, %r1209, -33686018;
	xor.b32  	%r1212, %r1210, %r1211;
	xor.b32  	%r1213, %r1212, -2139062144;
	xor.b32  	%r1214, %r173, 33686018;
	xor.b32  	%r1215, %r1213, %r173;
	and.b32  	%r171, %r1215, %r1214;
	// begin inline asm
	prmt.b32 %r171, %r171, 0, 0xba98;
	// end inline asm
	// begin inline asm
	prmt.b32 %r173, %r173, 0, 0xba98;
	// end inline asm
	xor.b32  	%r1216, %r173, 2139062143;
	not.b32 	%r1217, %r171;
	and.b32  	%r1218, %r1213, %r1217;
	and.b32  	%r1219, %r1216, %r171;
	or.b32  	%r193, %r1219, %r1218;
	shr.u32 	%r176, %r164, 4;
	// begin inline asm
	lop3.b32 %r179, %r176, 50529027, 0, 234;

	// end inline asm
	or.b32  	%r1220, %r179, -2139062144;
	and.b32  	%r1221, %r179, -2139062144;
	add.s32 	%r1222, %r1220, -33686018;
	xor.b32  	%r1223, %r1221, %r1222;
	xor.b32  	%r1224, %r1223, -2139062144;
	xor.b32  	%r1225, %r179, 33686018;
	xor.b32  	%r1226, %r1224, %r179;
	and.b32  	%r177, %r1226, %r1225;
	// begin inline asm
	prmt.b32 %r177, %r177, 0, 0xba98;
	// end inline asm
	// begin inline asm
	prmt.b32 %r179, %r179, 0, 0xba98;
	// end inline asm
	xor.b32  	%r1227, %r179, 2139062143;
	not.b32 	%r1228, %r177;
	and.b32  	%r1229, %r1224, %r1228;
	and.b32  	%r1230, %r1227, %r177;
	or.b32  	%r197, %r1230, %r1229;
	shr.u32 	%r182, %r164, 6;
	// begin inline asm
	lop3.b32 %r185, %r182, 50529027, 0, 234;

	// end inline asm
	or.b32  	%r1231, %r185, -2139062144;
	and.b32  	%r1232, %r185, -2139062144;
	add.s32 	%r1233, %r1231, -33686018;
	xor.b32  	%r1234, %r1232, %r1233;
	xor.b32  	%r1235, %r1234, -2139062144;
	xor.b32  	%r1236, %r185, 33686018;
	xor.b32  	%r1237, %r1235, %r185;
	and.b32  	%r183, %r1237, %r1236;
	// begin inline asm
	prmt.b32 %r183, %r183, 0, 0xba98;
	// end inline asm
	// begin inline asm
	prmt.b32 %r185, %r185, 0, 0xba98;
	// end inline asm
	xor.b32  	%r1238, %r185, 2139062143;
	not.b32 	%r1239, %r183;
	and.b32  	%r1240, %r1235, %r1239;
	and.b32  	%r1241, %r1238, %r183;
	or.b32  	%r201, %r1241, %r1240;
	// begin inline asm
	dp4a.s32.s32 %r187, %r188, %r189, %r159;
	// end inline asm
	// begin inline asm
	dp4a.s32.s32 %r191, %r192, %r193, %r187;
	// end inline asm
	// begin inline asm
	dp4a.s32.s32 %r195, %r196, %r197, %r191;
	// end inline asm
	// begin inline asm
	dp4a.s32.s32 %r199, %r200, %r201, %r195;
	// end inline asm
	ld.global.nc.v4.u32 	{%r228, %r232, %r236, %r240}, [%rd9+640];
	ld.global.nc.u32 	%r204, [%rd11+2560];
	// begin inline asm
	lop3.b32 %r207, %r204, 50529027, 0, 234;

	// end inline asm
	or.b32  	%r1242, %r207, -2139062144;
	and.b32  	%r1243, %r207, -2139062144;
	add.s32 	%r1244, %r1242, -33686018;
	xor.b32  	%r1245, %r1243, %r1244;
	xor.b32  	%r1246, %r1245, -2139062144;
	xor.b32  	%r1247, %r207, 33686018;
	xor.b32  	%r1248, %r1246, %r207;
	and.b32  	%r205, %r1248, %r1247;
	// begin inline asm
	prmt.b32 %r205, %r205, 0, 0xba98;
	// end inline asm
	// begin inline asm
	prmt.b32 %r207, %r207, 0, 0xba98;
	// end inline asm
	xor.b32  	%r1249, %r207, 2139062143;
	not.b32 	%r1250, %r205;
	and.b32  	%r1251, %r1246, %r1250;
	and.b32  	%r1252, %r1249, %r205;
	or.b32  	%r229, %r1252, %r1251;
	shr.u32 	%r210, %r204, 2;
	// begin inline asm
	lop3.b32 %r213, %r210, 50529027, 0, 234;

	// end inline asm
	or.b32  	%r1253, %r213, -2139062144;
	and.b32  	%r1254, %r213, -2139062144;
	add.s32 	%r1255, %r1253, -33686018;
	xor.b32  	%r1256, %r1254, %r1255;
	xor.b32  	%r1257, %r1256, -2139062144;
	xor.b32  	%r1258, %r213, 33686018;
	xor.b32  	%r1259, %r1257, %r213;
	and.b32  	%r211, %r1259, %r1258;
	// begin inline asm
	prmt.b32 %r211, %r211, 0, 0xba98;
	// end inline asm
	// begin inline asm
	prmt.b32 %r213, %r213, 0, 0xba98;
	// end inline asm
	xor.b32  	%r1260, %r213, 2139062143;
	not.b32 	%r1261, %r211;
	and.b32  	%r1262, %r1257, %r1261;
	and.b32  	%r1263, %r1260, %r211;
	or.b32  	%r233, %r1263, %r1262;
	shr.u32 	%r216, %r204, 4;
	// begin inline asm
	lop3.b32 %r219, %r216, 50529027, 0, 234;

	// end inline asm
	or.b32  	%r1264, %r219, -2139062144;
	and.b32  	%r1265, %r219, -2139062144;
	add.s32 	%r1266, %r1264, -33686018;
	xor.b32  	%r1267, %r1265, %r1266;
	xor.b32  	%r1268, %r1267, -2139062144;
	xor.b32  	%r1269, %r219, 33686018;
	xor.b32  	%r1270, %r1268, %r219;
	and.b32  	%r217, %r1270, %r1269;
	// begin inline asm
	prmt.b32 %r217, %r217, 0, 0xba98;
	// end inline asm
	// begin inline asm
	prmt.b32 %r219, %r219, 0, 0xba98;
	// end inline asm
	xor.b32  	%r1271, %r219, 2139062143;
	not.b32 	%r1272, %r217;
	and.b32  	%r1273, %r1268, %r1272;
	and.b32  	%r1274, %r1271, %r217;
	or.b32  	%r237, %r1274, %r1273;
	shr.u32 	%r222, %r204, 6;
	// begin inline asm
	lop3.b32 %r225, %r222, 50529027, 0, 234;

	// end inline asm
	or.b32  	%r1275, %r225, -2139062144;
	and.b32  	%r1276, %r225, -2139062144;
	add.s32 	%r1277, %r1275, -33686018;
	xor.b32  	%r1278, %r1276, %r1277;
	xor.b32  	%r1279, %r1278, -2139062144;
	xor.b32  	%r1280, %r225, 33686018;
	xor.b32  	%r1281, %r1279, %r225;
	and.b32  	%r223, %r1281, %r1280;
	// begin inline asm
	prmt.b32 %r223, %r223, 0, 0xba98;
	// end inline asm
	// begin inline asm
	prmt.b32 %r225, %r225, 0, 0xba98;
	// end inline asm
	xor.b32  	%r1282, %r225, 2139062143;
	not.b32 	%r1283, %r223;
	and.b32  	%r1284, %r1279, %r1283;
	and.b32  	%r1285, %r1282, %r223;
	or.b32  	%r241, %r1285, %r1284;
	// begin inline asm
	dp4a.s32.s32 %r227, %r228, %r229, %r199;
	// end inline asm
	// begin inline asm
	dp4a.s32.s32 %r231, %r232, %r233, %r227;
	// end inline asm
	// begin inline asm
	dp4a.s32.s32 %r235, %r236, %r237, %r231;
	// end inline asm
	// begin inline asm
	dp4a.s32.s32 %r239, %r240, %r241, %r235;
	// end inline asm
	ld.global.nc.v4.u32 	{%r268, %r272, %r276, %r280}, [%rd9+768];
	ld.global.nc.u32 	%r244, [%rd11+3072];
	// begin inline asm
	lop3.b32 %r247, %r244, 50529027, 0, 234;

	// end inline asm
	or.b32  	%r1286, %r247, -2139062144;
	and.b32  	%r1287, %r247, -2139062144;
	add.s32 	%r1288, %r1286, -33686018;
	xor.b32  	%r1289, %r1287, %r1288;
	xor.b32  	%r1290, %r1289, -2139062144;
	xor.b32  	%r1291, %r247, 33686018;
	xor.b32  	%r1292, %r1290, %r247;
	and.b32  	%r245, %r1292, %r1291;
	// begin inline asm
	prmt.b32 %r245, %r245, 0, 0xba98;
	// end inline asm
	// begin inline asm
	prmt.b32 %r247, %r247, 0, 0xba98;
	// end inline asm
	xor.b32  	%r1293, %r247, 2139062143;
	not.b32 	%r1294, %r245;
	and.b32  	%r1295, %r1290, %r1294;
	and.b32  	%r1296, %r1293, %r245;
	or.b32  	%r269, %r1296, %r1295;
	shr.u32 	%r250, %r244, 2;
	// begin inline asm
	lop3.b32 %r253, %r250, 50529027, 0, 234;

	// end inline asm
	or.b32  	%r1297, %r253, -2139062144;
	and.b32  	%r1298, %r253, -2139062144;
	add.s32 	%r1299, %r1297, -33686018;
	xor.b32  	%r1300, %r1298, %r1299;
	xor.b32  	%r1301, %r1300, -2139062144;
	xor.b32  	%r1302, %r253, 33686018;
	xor.b32  	%r1303, %r1301, %r253;
	and.b32  	%r251, %r1303, %r1302;
	// begin inline asm
	prmt.b32 %r251, %r251, 0, 0xba98;
	// end inline asm
	// begin inline asm
	prmt.b32 %r253, %r253, 0, 0xba98;
	// end inline asm
	xor.b32  	%r1304, %r253, 2139062143;
	not.b32 	%r1305, %r251;
	and.b32  	%r1306, %r1301, %r1305;
	and.b32  	%r1307, %r1304, %r251;
	or.b32  	%r273, %r1307, %r1306;
	shr.u32 	%r256, %r244, 4;
	// begin inline asm
	lop3.b32 %r259, %r256, 50529027, 0, 234;

	// end inline asm
	or.b32  	%r1308, %r259, -2139062144;
	and.b32  	%r1309, %r259, -2139062144;
	add.s32 	%r1310, %r1308, -33686018;
	xor.b32  	%r1311, %r1309, %r1310;
	xor.b32  	%r1312, %r1311, -2139062144;
	xor.b32  	%r1313, %r259, 33686018;
	xor.b32  	%r1314, %r1312, %r259;
	and.b32  	%r257, %r1314, %r1313;
	// begin inline asm
	prmt.b32 %r257, %r257, 0, 0xba98;
	// end inline asm
	// begin inline asm
	prmt.b32 %r259, %r259, 0, 0xba98;
	// end inline asm
	xor.b32  	%r1315, %r259, 2139062143;
	not.b32 	%r1316, %r257;
	and.b32  	%r1317, %r1312, %r1316;
	and.b32  	%r1318, %r1315, %r257;
	or.b32  	%r277, %r1318, %r1317;
	shr.u32 	%r262, %r244, 6;
	// begin inline asm
	lop3.b32 %r265, %r262, 50529027, 0, 234;

	// end inline asm
	or.b32  	%r1319, %r265, -2139062144;
	and.b32  	%r1320, %r265, -2139062144;
	add.s32 	%r1321, %r1319, -33686018;
	xor.b32  	%r1322, %r1320, %r1321;
	xor.b32  	%r1323, %r1322, -2139062144;
	xor.b32  	%r1324, %r265, 33686018;
	xor.b32  	%r1325, %r1323, %r265;
	and.b32  	%r263, %r1325, %r1324;
	// begin inline asm
	prmt.b32 %r263, %r263, 0, 0xba98;
	// end inline asm
	// begin inline asm
	prmt.b32 %r265, %r265, 0, 0xba98;
	// end inline asm
	xor.b32  	%r1326, %r265, 2139062143;
	not.b32 	%r1327, %r263;
	and.b32  	%r1328, %r1323, %r1327;
	and.b32  	%r1329, %r1326, %r263;
	or.b32  	%r281, %r1329, %r1328;
	// begin inline asm
	dp4a.s32.s32 %r267, %r268, %r269, %r239;
	// end inline asm
	// begin inline asm
	dp4a.s32.s32 %r271, %r272, %r273, %r267;
	// end inline asm
	// begin inline asm
	dp4a.s32.s32 %r275, %r276, %r277, %r271;
	// end inline asm
	// begin inline asm
	dp4a.s32.s32 %r279, %r280, %r281, %r275;
	// end inline asm
	ld.global.nc.v4.u32 	{%r308, %r312, %r316, %r320}, [%rd9+896];
	ld.global.nc.u32 	%r284, [%rd11+3584];
	// begin inline asm
	lop3.b32 %r287, %r284, 50529027, 0, 234;

	// end inline asm
	or.b32  	%r1330, %r287, -2139062144;
	and.b32  	%r1331, %r287, -2139062144;
	add.s32 	%r1332, %r1330, -33686018;
	xor.b32  	%r1333, %r1331, %r1332;
	xor.b32  	%r1334, %r1333, -2139062144;
	xor.b32  	%r1335, %r287, 33686018;
	xor.b32  	%r1336, %r1334, %r287;
	and.b32  	%r285, %r1336, %r1335;
	// begin inline asm
	prmt.b32 %r285, %r285, 0, 0xba98;
	// end inline asm
	// begin inline asm
	prmt.b32 %r287, %r287, 0, 0xba98;
	// end inline asm
	xor.b32  	%r1337, %r287, 2139062143;
	not.b32 	%r1338, %r285;
	and.b32  	%r1339, %r1334, %r1338;
	and.b32  	%r1340, %r1337, %r285;
	or.b32  	%r309, %r1340, %r1339;
	shr.u32 	%r290, %r284, 2;
	// begin inline asm
	lop3.b32 %r293, %r290, 50529027, 0, 234;

	// end inline asm
	or.b32  	%r1341, %r293, -2139062144;
	and.b32  	%r1342, %r293, -2139062144;
	add.s32 	%r1343, %r1341, -33686018;
	xor.b32  	%r1344, %r1342, %r1343;
	xor.b32  	%r1345, %r1344, -2139062144;
	xor.b32  	%r1346, %r293, 33686018;
	xor.b32  	%r1347, %r1345, %r293;
	and.b32  	%r291, %r1347, %r1346;
	// begin inline asm
	prmt.b32 %r291, %r291, 0, 0xba98;
	// end inline asm
	// begin inline asm
	prmt.b32 %r293, %r293, 0, 0xba98;
	// end inline asm
	xor.b32  	%r1348, %r293, 2139062143;
	not.b32 	%r1349, %r291;
	and.b32  	%r1350, %r1345, %r1349;
	and.b32  	%r1351, %r1348, %r291;
	or.b32  	%r313, %r1351, %r1350;
	shr.u32 	%r296, %r284, 4;
	// begin inline asm
	lop3.b32 %r299, %r296, 50529027, 0, 234;

	// end inline asm
	or.b32  	%r1352, %r299, -2139062144;
	and.b32  	%r1353, %r299, -2139062144;
	add.s32 	%r1354, %r1352, -33686018;
	xor.b32  	%r1355, %r1353, %r1354;
	xor.b32  	%r1356, %r1355, -2139062144;
	xor.b32  	%r1357, %r299, 33686018;
	xor.b32  	%r1358, %r1356, %r299;
	and.b32  	%r297, %r1358, %r1357;
	// begin inline asm
	prmt.b32 %r297, %r297, 0, 0xba98;
	// end inline asm
	// begin inline asm
	prmt.b32 %r299, %r299, 0, 0xba98;
	// end inline asm
	xor.b32  	%r1359, %r299, 2139062143;
	not.b32 	%r1360, %r297;
	and.b32  	%r1361, %r1356, %r1360;
	and.b32  	%r1362, %r1359, %r297;
	or.b32  	%r317, %r1362, %r1361;
	shr.u32 	%r302, %r284, 6;
	// begin inline asm
	lop3.b32 %r305, %r302, 50529027, 0, 234;

	// end inline asm
	or.b32  	%r1363, %r305, -2139062144;
	and.b32  	%r1364, %r305, -2139062144;
	add.s32 	%r1365, %r1363, -33686018;
	xor.b32  	%r1366, %r1364, %r1365;
	xor.b32  	%r1367, %r1366, -2139062144;
	xor.b32  	%r1368, %r305, 33686018;
	xor.b32  	%r1369, %r1367, %r305;
	and.b32  	%r303, %r1369, %r1368;
	// begin inline asm
	prmt.b32 %r303, %r303, 0, 0xba98;
	// end inline asm
	// begin inline asm
	prmt.b32 %r305, %r305, 0, 0xba98;
	// end inline asm
	xor.b32  	%r1370, %r305, 2139062143;
	not.b32 	%r1371, %r303;
	and.b32  	%r1372, %r1367, %r1371;
	and.b32  	%r1373, %r1370, %r303;
	or.b32  	%r321, %r1373, %r1372;
	// begin inline asm
	dp4a.s32.s32 %r307, %r308, %r309, %r279;
	// end inline asm
	// begin inline asm
	dp4a.s32.s32 %r311, %r312, %r313, %r307;
	// end inline asm
	// begin inline asm
	dp4a.s32.s32 %r315, %r316, %r317, %r311;
	// end inline asm
	// begin inline asm
	dp4a.s32.s32 %r319, %r320, %r321, %r315;
	// end inline asm
	ld.global.nc.v4.u32 	{%r348, %r352, %r356, %r360}, [%rd9+1024];
	ld.global.nc.u32 	%r324, [%rd11+4096];
	// begin inline asm
	lop3.b32 %r327, %r324, 50529027, 0, 234;

	// end inline asm
	or.b32  	%r1374, %r327, -2139062144;
	and.b32  	%r1375, %r327, -2139062144;
	add.s32 	%r1376, %r1374, -33686018;
	xor.b32  	%r1377, %r1375, %r1376;
	xor.b32  	%r1378, %r1377, -2139062144;
	xor.b32  	%r1379, %r327, 33686018;
	xor.b32  	%r1380, %r1378, %r327;
	and.b32  	%r325, %r1380, %r1379;
	// begin inline asm
	prmt.b32 %r325, %r325, 0, 0xba98;
	// end inline asm
	// begin inline asm
	prmt.b32 %r327, %r327, 0, 0xba98;
	// end inline asm
	xor.b32  	%r1381, %r327, 2139062143;
	not.b32 	%r1382, %r325;
	and.b32  	%r1383, %r1378, %r1382;
	and.b32  	%r1384, %r1381, %r325;
	or.b32  	%r349, %r1384, %r1383;
	shr.u32 	%r330, %r324, 2;
	// begin inline asm
	lop3.b32 %r333, %r330, 50529027, 0, 234;

	// end inline asm
	or.b32  	%r1385, %r333, -2139062144;
	and.b32  	%r1386, %r333, -2139062144;
	add.s32 	%r1387, %r1385, -33686018;
	xor.b32  	%r1388, %r1386, %r1387;
	xor.b32  	%r1389, %r1388, -2139062144;
	xor.b32  	%r1390, %r333, 33686018;
	xor.b32  	%r1391, %r1389, %r333;
	and.b32  	%r331, %r1391, %r1390;
	// begin inline asm
	prmt.b32 %r331, %r331, 0, 0xba98;
	// end inline asm
	// begin inline asm
	prmt.b32 %r333, %r333, 0, 0xba98;
	// end inline asm
	xor.b32  	%r1392, %r333, 2139062143;
	not.b32 	%r1393, %r331;
	and.b32  	%r1394, %r1389, %r1393;
	and.b32  	%r1395, %r1392, %r331;
	or.b32  	%r353, %r1395, %r1394;
	shr.u32 	%r336, %r324, 4;
	// begin inline asm
	lop3.b32 %r339, %r336, 50529027, 0, 234;

	// end inline asm
	or.b32  	%r1396, %r339, -2139062144;
	and.b32  	%r1397, %r339, -2139062144;
	add.s32 	%r1398, %r1396, -33686018;
	xor.b32  	%r1399, %r1397, %r1398;
	xor.b32  	%r1400, %r1399, -2139062144;
	xor.b32  	%r1401, %r339, 33686018;
	xor.b32  	%r1402, %r1400, %r339;
	and.b32  	%r337, %r1402, %r1401;
	// begin inline asm
	prmt.b32 %r337, %r337, 0, 0xba98;
	// end inline asm
	// begin inline asm
	prmt.b32 %r339, %r339, 0, 0xba98;
	// end inline asm
	xor.b32  	%r1403, %r339, 2139062143;
	not.b32 	%r1404, %r337;
	and.b32  	%r1405, %r1400, %r1404;
	and.b32  	%r1406, %r1403, %r337;
	or.b32  	%r357, %r1406, %r1405;
	shr.u32 	%r342, %r324, 6;
	// begin inline asm
	lop3.b32 %r345, %r342, 50529027, 0, 234;

	// end inline asm
	or.b32  	%r1407, %r345, -2139062144;
	and.b32  	%r1408, %r345, -2139062144;
	add.s32 	%r1409, %r1407, -33686018;
	xor.b32  	%r1410, %r1408, %r1409;
	xor.b32  	%r1411, %r1410, -2139062144;
	xor.b32  	%r1412, %r345, 33686018;
	xor.b32  	%r1413, %r1411, %r345;
	and.b32  	%r343, %r1413, %r1412;
	// begin inline asm
	prmt.b32 %r343, %r343, 0, 0xba98;
	// end inline asm
	// begin inline asm
	prmt.b32 %r345, %r345, 0, 0xba98;
	// end inline asm
	xor.b32  	%r1414, %r345, 2139062143;
	not.b32 	%r1415, %r343;
	and.b32  	%r1416, %r1411, %r1415;
	and.b32  	%r1417, %r1414, %r343;
	or.b32  	%r361, %r1417, %r1416;
	// begin inline asm
	dp4a.s32.s32 %r347, %r348, %r349, %r319;
	// end inline asm
	// begin inline asm
	dp4a.s32.s32 %r351, %r352, %r353, %r347;
	// end inline asm
	// begin inline asm
	dp4a.s32.s32 %r355, %r356, %r357, %r351;
	// end inline asm
	// begin inline asm
	dp4a.s32.s32 %r359, %r360, %r361, %r355;
	// end inline asm
	ld.global.nc.v4.u32 	{%r388, %r392, %r396, %r400}, [%rd9+1152];
	ld.global.nc.u32 	%r364, [%rd11+4608];
	// begin inline asm
	lop3.b32 %r367, %r364, 50529027, 0, 234;

	// end inline asm
	or.b32  	%r1418, %r367, -2139062144;
	and.b32  	%r1419, %r367, -2139062144;
	add.s32 	%r1420, %r1418, -33686018;
	xor.b32  	%r1421, %r1419, %r1420;
	xor.b32  	%r1422, %r1421, -2139062144;
	xor.b32  	%r1423, %r367, 33686018;
	xor.b32  	%r1424, %r1422, %r367;
	and.b32  	%r365, %r1424, %r1423;
	// begin inline asm
	prmt.b32 %r365, %r365, 0, 0xba98;
	// end inline asm
	// begin inline asm
	prmt.b32 %r367, %r367, 0, 0xba98;
	// end inline asm
	xor.b32  	%r1425, %r367, 2139062143;
	not.b32 	%r1426, %r365;
	and.b32  	%r1427, %r1422, %r1426;
	and.b32  	%r1428, %r1425, %r365;
	or.b32  	%r389, %r1428, %r1427;
	shr.u32 	%r370, %r364, 2;
	// begin inline asm
	lop3.b32 %r373, %r370, 50529027, 0, 234;

	// end inline asm
	or.b32  	%r1429, %r373, -2139062144;
	and.b32  	%r1430, %r373, -2139062144;
	add.s32 	%r1431, %r1429, -33686018;
	xor.b32  	%r1432, %r1430, %r1431;
	xor.b32  	%r1433, %r1432, -2139062144;
	xor.b32  	%r1434, %r373, 33686018;
	xor.b32  	%r1435, %r1433, %r373;
	and.b32  	%r371, %r1435, %r1434;
	// begin inline asm
	prmt.b32 %r371, %r371, 0, 0xba98;
	// end inline asm
	// begin inline asm
	prmt.b32 %r373, %r373, 0, 0xba98;
	// end inline asm
	xor.b32  	%r1436, %r373, 2139062143;
	not.b32 	%r1437, %r371;
	and.b32  	%r1438, %r1433, %r1437;
	and.b32  	%r1439, %r1436, %r371;
	or.b32  	%r393, %r1439, %r1438;
	shr.u32 	%r376, %r364, 4;
	// begin inline asm
	lop3.b32 %r379, %r376, 50529027, 0, 234;

	// end inline asm
	or.b32  	%r1440, %r379, -2139062144;
	and.b32  	%r1441, %r379, -2139062144;
	add.s32 	%r1442, %r1440, -33686018;
	xor.b32  	%r1443, %r1441, %r1442;
	xor.b32  	%r1444, %r1443, -2139062144;
	xor.b32  	%r1445, %r379, 33686018;
	xor.b32  	%r1446, %r1444, %r379;
	and.b32  	%r377, %r1446, %r1445;
	// begin inline asm
	prmt.b32 %r377, %r377, 0, 0xba98;
	// end inline asm
	// begin inline asm
	prmt.b32 %r379, %r379, 0, 0xba98;
	// end inline asm
	xor.b32  	%r1447, %r379, 2139062143;
	not.b32 	%r1448, %r377;
	and.b32  	%r1449, %r1444, %r1448;
	and.b32  	%r1450, %r1447, %r377;
	or.b32  	%r397, %r1450, %r1449;
	shr.u32 	%r382, %r364, 6;
	// begin inline asm
	lop3.b32 %r385, %r382, 50529027, 0, 234;

	// end inline asm
	or.b32  	%r1451, %r385, -2139062144;
	and.b32  	%r1452, %r385, -2139062144;
	add.s32 	%r1453, %r1451, -33686018;
	xor.b32  	%r1454, %r1452, %r1453;
	xor.b32  	%r1455, %r1454, -2139062144;
	xor.b32  	%r1456, %r385, 33686018;
	xor.b32  	%r1457, %r1455, %r385;
	and.b32  	%r383, %r1457, %r1456;
	// begin inline asm
	prmt.b32 %r383, %r383, 0, 0xba98;
	// end inline asm
	// begin inline asm
	prmt.b32 %r385, %r385, 0, 0xba98;
	// end inline asm
	xor.b32  	%r1458, %r385, 2139062143;
	not.b32 	%r1459, %r383;
	and.b32  	%r1460, %r1455, %r1459;
	and.b32  	%r1461, %r1458, %r383;
	or.b32  	%r401, %r1461, %r1460;
	// begin inline asm
	dp4a.s32.s32 %r387, %r388, %r389, %r359;
	// end inline asm
	// begin inline asm
	dp4a.s32.s32 %r391, %r392, %r393, %r387;
	// end inline asm
	// begin inline asm
	dp4a.s32.s32 %r395, %r396, %r397, %r391;
	// end inline asm
	// begin inline asm
	dp4a.s32.s32 %r399, %r400, %r401, %r395;
	// end inline asm
	ld.global.nc.v4.u32 	{%r428, %r432, %r436, %r440}, [%rd9+1280];
	ld.global.nc.u32 	%r404, [%rd11+5120];
	// begin inline asm
	lop3.b32 %r407, %r404, 50529027, 0, 234;

	// end inline asm
	or.b32  	%r1462, %r407, -2139062144;
	and.b32  	%r1463, %r407, -2139062144;
	add.s32 	%r1464, %r1462, -33686018;
	xor.b32  	%r1465, %r1463, %r1464;
	xor.b32  	%r1466, %r1465, -2139062144;
	xor.b32  	%r1467, %r407, 33686018;
	xor.b32  	%r1468, %r1466, %r407;
	and.b32  	%r405, %r1468, %r1467;
	// begin inline asm
	prmt.b32 %r405, %r405, 0, 0xba98;
	// end inline asm
	// begin inline asm
	prmt.b32 %r407, %r407, 0, 0xba98;
	// end inline asm
	xor.b32  	%r1469, %r407, 2139062143;
	not.b32 	%r1470, %r405;
	and.b32  	%r1471, %r1466, %r1470;
	and.b32  	%r1472, %r1469, %r405;
	or.b32  	%r429, %r1472, %r1471;
	shr.u32 	%r410, %r404, 2;
	// begin inline asm
	lop3.b32 %r413, %r410, 50529027, 0, 234;

	// end inline asm
	or.b32  	%r1473, %r413, -2139062144;
	and.b32  	%r1474, %r413, -2139062144;
	add.s32 	%r1475, %r1473, -33686018;
	xor.b32  	%r1476, %r1474, %r1475;
	xor.b32  	%r1477, %r1476, -2139062144;
	xor.b32  	%r1478, %r413, 33686018;
	xor.b32  	%r1479, %r1477, %r413;
	and.b32  	%r411, %r1479, %r1478;
	// begin inline asm
	prmt.b32 %r411, %r411, 0, 0xba98;
	// end inline asm
	// begin inline asm
	prmt.b32 %r413, %r413, 0, 0xba98;
	// end inline asm
	xor.b32  	%r1480, %r413, 2139062143;
	not.b32 	%r1481, %r411;
	and.b32  	%r1482, %r1477, %r1481;
	and.b32  	%r1483, %r1480, %r411;
	or.b32  	%r433, %r1483, %r1482;
	shr.u32 	%r416, %r404, 4;
	// begin inline asm
	lop3.b32 %r419, %r416, 50529027, 0, 234;

	// end inline asm
	or.b32  	%r1484, %r419, -2139062144;
	and.b32  	%r1485, %r419, -2139062144;
	add.s32 	%r1486, %r1484, -33686018;
	xor.b32  	%r1487, %r1485, %r1486;
	xor.b32  	%r1488, %r1487, -2139062144;
	xor.b32  	%r1489, %r419, 33686018;
	xor.b32  	%r1490, %r1488, %r419;
	and.b32  	%r417, %r1490, %r1489;
	// begin inline asm
	prmt.b32 %r417, %r417, 0, 0xba98;
	// end inline asm
	// begin inline asm
	prmt.b32 %r419, %r419, 0, 0xba98;
	// end inline asm
	xor.b32  	%r1491, %r419, 2139062143;
	not.b32 	%r1492, %r417;
	and.b32  	%r1493, %r1488, %r1492;
	and.b32  	%r1494, %r1491, %r417;
	or.b32  	%r437, %r1494, %r1493;
	shr.u32 	%r422, %r404, 6;
	// begin inline asm
	lop3.b32 %r425, %r422, 50529027, 0, 234;

	// end inline asm
	or.b32  	%r1495, %r425, -2139062144;
	and.b32  	%r1496, %r425, -2139062144;
	add.s32 	%r1497, %r1495, -33686018;
	xor.b32  	%r1498, %r1496, %r1497;
	xor.b32  	%r1499, %r1498, -2139062144;
	xor.b32  	%r1500, %r425, 33686018;
	xor.b32  	%r1501, %r1499, %r425;
	and.b32  	%r423, %r1501, %r1500;
	// begin inline asm
	prmt.b32 %r423, %r423, 0, 0xba98;
	// end inline asm
	// begin inline asm
	prmt.b32 %r425, %r425, 0, 0xba98;
	// end inline asm
	xor.b32  	%r1502, %r425, 2139062143;
	not.b32 	%r1503, %r423;
	and.b32  	%r1504, %r1499, %r1503;
	and.b32  	%r1505, %r1502, %r423;
	or.b32  	%r441, %r1505, %r1504;
	// begin inline asm
	dp4a.s32.s32 %r427, %r428, %r429, %r399;
	// end inline asm
	// begin inline asm
	dp4a.s32.s32 %r431, %r432, %r433, %r427;
	// end inline asm
	// begin inline asm
	dp4a.s32.s32 %r435, %r436, %r437, %r431;
	// end inline asm
	// begin inline asm
	dp4a.s32.s32 %r439, %r440, %r441, %r435;
	// end inline asm
	ld.global.nc.v4.u32 	{%r468, %r472, %r476, %r480}, [%rd9+1408];
	ld.global.nc.u32 	%r444, [%rd11+5632];
	// begin inline asm
	lop3.b32 %r447, %r444, 50529027, 0, 234;

	// end inline asm
	or.b32  	%r1506, %r447, -2139062144;
	and.b32  	%r1507, %r447, -2139062144;
	add.s32 	%r1508, %r1506, -33686018;
	xor.b32  	%r1509, %r1507, %r1508;
	xor.b32  	%r1510, %r1509, -2139062144;
	xor.b32  	%r1511, %r447, 33686018;
	xor.b32  	%r1512, %r1510, %r447;
	and.b32  	%r445, %r1512, %r1511;
	// begin inline asm
	prmt.b32 %r445, %r445, 0, 0xba98;
	// end inline asm
	// begin inline asm
	prmt.b32 %r447, %r447, 0, 0xba98;
	// end inline asm
	xor.b32  	%r1513, %r447, 2139062143;
	not.b32 	%r1514, %r445;
	and.b32  	%r1515, %r1510, %r1514;
	and.b32  	%r1516, %r1513, %r445;
	or.b32  	%r469, %r1516, %r1515;
	shr.u32 	%r450, %r444, 2;
	// begin inline asm
	lop3.b32 %r453, %r450, 50529027, 0, 234;

	// end inline asm
	or.b32  	%r1517, %r453, -2139062144;
	and.b32  	%r1518, %r453, -2139062144;
	add.s32 	%r1519, %r1517, -33686018;
	xor.b32  	%r1520, %r1518, %r1519;
	xor.b32  	%r1521, %r1520, -2139062144;
	xor.b32  	%r1522, %r453, 33686018;
	xor.b32  	%r1523, %r1521, %r453;
	and.b32  	%r451, %r1523, %r1522;
	// begin inline asm
	prmt.b32 %r451, %r451, 0, 0xba98;
	// end inline asm
	// begin inline asm
	prmt.b32 %r453, %r453, 0, 0xba98;
	// end inline asm
	xor.b32  	%r1524, %r453, 2139062143;
	not.b32 	%r1525, %r451;
	and.b32  	%r1526, %r1521, %r1525;
	and.b32  	%r1527, %r1524, %r451;
	or.b32  	%r473, %r1527, %r1526;
	shr.u32 	%r456, %r444, 4;
	// begin inline asm
	lop3.b32 %r459, %r456, 50529027, 0, 234;

	// end inline asm
	or.b32  	%r1528, %r459, -2139062144;
	and.b32  	%r1529, %r459, -2139062144;
	add.s32 	%r1530, %r1528, -33686018;
	xor.b32  	%r1531, %r1529, %r1530;
	xor.b32  	%r1532, %r1531, -2139062144;
	xor.b32  	%r1533, %r459, 33686018;
	xor.b32  	%r1534, %r1532, %r459;
	and.b32  	%r457, %r1534, %r1533;
	// begin inline asm
	prmt.b32 %r457, %r457, 0, 0xba98;
	// end inline asm
	// begin inline asm
	prmt.b32 %r459, %r459, 0, 0xba98;
	// end inline asm
	xor.b32  	%r1535, %r459, 2139062143;
	not.b32 	%r1536, %r457;
	and.b32  	%r1537, %r1532, %r1536;
	and.b32  	%r1538, %r1535, %r457;
	or.b32  	%r477, %r1538, %r1537;
	shr.u32 	%r462, %r444, 6;
	// begin inline asm
	lop3.b32 %r465, %r462, 50529027, 0, 234;

	// end inline asm
	or.b32  	%r1539, %r465, -2139062144;
	and.b32  	%r1540, %r465, -2139062144;
	add.s32 	%r1541, %r1539, -33686018;
	xor.b32  	%r1542, %r1540, %r1541;
	xor.b32  	%r1543, %r1542, -2139062144;
	xor.b32  	%r1544, %r465, 33686018;
	xor.b32  	%r1545, %r1543, %r465;
	and.b32  	%r463, %r1545, %r1544;
	// begin inline asm
	prmt.b32 %r463, %r463, 0, 0xba98;
	// end inline asm
	// begin inline asm
	prmt.b32 %r465, %r465, 0, 0xba98;
	// end inline asm
	xor.b32  	%r1546, %r465, 2139062143;
	not.b32 	%r1547, %r463;
	and.b32  	%r1548, %r1543, %r1547;
	and.b32  	%r1549, %r1546, %r463;
	or.b32  	%r481, %r1549, %r1548;
	// begin inline asm
	dp4a.s32.s32 %r467, %r468, %r469, %r439;
	// end inline asm
	// begin inline asm
	dp4a.s32.s32 %r471, %r472, %r473, %r467;
	// end inline asm
	// begin inline asm
	dp4a.s32.s32 %r475, %r476, %r477, %r471;
	// end inline asm
	// begin inline asm
	dp4a.s32.s32 %r479, %r480, %r481, %r475;
	// end inline asm
	ld.global.nc.v4.u32 	{%r508, %r512, %r516, %r520}, [%rd9+1536];
	ld.global.nc.u32 	%r484, [%rd11+6144];
	// begin inline asm
	lop3.b32 %r487, %r484, 50529027, 0, 234;

	// end inline asm
	or.b32  	%r1550, %r487, -2139062144;
	and.b32  	%r1551, %r487, -2139062144;
	add.s32 	%r1552, %r1550, -33686018;
	xor.b32  	%r1553, %r1551, %r1552;
	xor.b32  	%r1554, %r1553, -2139062144;
	xor.b32  	%r1555, %r487, 33686018;
	xor.b32  	%r1556, %r1554, %r487;
	and.b32  	%r485, %r1556, %r1555;
	// begin inline asm
	prmt.b32 %r485, %r485, 0, 0xba98;
	// end inline asm
	// begin inline asm
	prmt.b32 %r487, %r487, 0, 0xba98;
	// end inline asm
	xor.b32  	%r1557, %r487, 2139062143;
	not.b32 	%r1558, %r485;
	and.b32  	%r1559, %r1554, %r1558;
	and.b32  	%r1560, %r1557, %r485;
	or.b32  	%r509, %r1560, %r1559;
	shr.u32 	%r490, %r484, 2;
	// begin inline asm
	lop3.b32 %r493, %r490, 50529027, 0, 234;

	// end inline asm
	or.b32  	%r1561, %r493, -2139062144;
	and.b32  	%r1562, %r493, -2139062144;
	add.s32 	%r1563, %r1561, -33686018;
	xor.b32  	%r1564, %r1562, %r1563;
	xor.b32  	%r1565, %r1564, -2139062144;
	xor.b32  	%r1566, %r493, 33686018;
	xor.b32  	%r1567, %r1565, %r493;
	and.b32  	%r491, %r1567, %r1566;
	// begin inline asm
	prmt.b32 %r491, %r491, 0, 0xba98;
	// end inline asm
	// begin inline asm
	prmt.b32 %r493, %r493, 0, 0xba98;
	// end inline asm
	xor.b32  	%r1568, %r493, 2139062143;
	not.b32 	%r1569, %r491;
	and.b32  	%r1570, %r1565, %r1569;
	and.b32  	%r1571, %r1568, %r491;
	or.b32  	%r513, %r1571, %r1570;
	shr.u32 	%r496, %r484, 4;
	// begin inline asm
	lop3.b32 %r499, %r496, 50529027, 0, 234;

	// end inline asm
	or.b32  	%r1572, %r499, -2139062144;
	and.b32  	%r1573, %r499, -2139062144;
	add.s32 	%r1574, %r1572, -33686018;
	xor.b32  	%r1575, %r1573, %r1574;
	xor.b32  	%r1576, %r1575, -2139062144;
	xor.b32  	%r1577, %r499, 33686018;
	xor.b32  	%r1578, %r1576, %r499;
	and.b32  	%r497, %r1578, %r1577;
	// begin inline asm
	prmt.b32 %r497, %r497, 0, 0xba98;
	// end inline asm
	// begin inline asm
	prmt.b32 %r499, %r499, 0, 0xba98;
	// end inline asm
	xor.b32  	%r1579, %r499, 2139062143;
	not.b32 	%r1580, %r497;
	and.b32  	%r1581, %r1576, %r1580;
	and.b32  	%r1582, %r1579, %r497;
	or.b32  	%r517, %r1582, %r1581;
	shr.u32 	%r502, %r484, 6;
	// begin inline asm
	lop3.b32 %r505, %r502, 50529027, 0, 234;

	// end inline asm
	or.b32  	%r1583, %r505, -2139062144;
	and.b32  	%r1584, %r505, -2139062144;
	add.s32 	%r1585, %r1583, -33686018;
	xor.b32  	%r1586, %r1584, %r1585;
	xor.b32  	%r1587, %r1586, -2139062144;
	xor.b32  	%r1588, %r505, 33686018;
	xor.b32  	%r1589, %r1587, %r505;
	and.b32  	%r503, %r1589, %r1588;
	// begin inline asm
	prmt.b32 %r503, %r503, 0, 0xba98;
	// end inline asm
	// begin inline asm
	prmt.b32 %r505, %r505, 0, 0xba98;
	// end inline asm
	xor.b32  	%r1590, %r505, 2139062143;
	not.b32 	%r1591, %r503;
	and.b32  	%r1592, %r1587, %r1591;
	and.b32  	%r1593, %r1590, %r503;
	or.b32  	%r521, %r1593, %r1592;
	// begin inline asm
	dp4a.s32.s32 %r507, %r508, %r509, %r479;
	// end inline asm
	// begin inline asm
	dp4a.s32.s32 %r511, %r512, %r513, %r507;
	// end inline asm
	// begin inline asm
	dp4a.s32.s32 %r515, %r516, %r517, %r511;
	// end inline asm
	// begin inline asm
	dp4a.s32.s32 %r519, %r520, %r521, %r515;
	// end inline asm
	ld.global.nc.v4.u32 	{%r548, %r552, %r556, %r560}, [%rd9+1664];
	ld.global.nc.u32 	%r524, [%rd11+6656];
	// begin inline asm
	lop3.b32 %r527, %r524, 50529027, 0, 234;

	// end inline asm
	or.b32  	%r1594, %r527, -2139062144;
	and.b32  	%r1595, %r527, -2139062144;
	add.s32 	%r1596, %r1594, -33686018;
	xor.b32  	%r1597, %r1595, %r1596;
	xor.b32  	%r1598, %r1597, -2139062144;
	xor.b32  	%r1599, %r527, 33686018;
	xor.b32  	%r1600, %r1598, %r527;
	and.b32  	%r525, %r1600, %r1599;
	// begin inline asm
	prmt.b32 %r525, %r525, 0, 0xba98;
	// end inline asm
	// begin inline asm
	prmt.b32 %r527, %r527, 0, 0xba98;
	// end inline asm
	xor.b32  	%r1601, %r527, 2139062143;
	not.b32 	%r1602, %r525;
	and.b32  	%r1603, %r1598, %r1602;
	and.b32  	%r1604, %r1601, %r525;
	or.b32  	%r549, %r1604, %r1603;
	shr.u32 	%r530, %r524, 2;
	// begin inline asm
	lop3.b32 %r533, %r530, 50529027, 0, 234;

	// end inline asm
	or.b32  	%r1605, %r533, -2139062144;
	and.b32  	%r1606, %r533, -2139062144;
	add.s32 	%r1607, %r1605, -33686018;
	xor.b32  	%r1608, %r1606, %r1607;
	xor.b32  	%r1609, %r1608, -2139062144;
	xor.b32  	%r1610, %r533, 33686018;
	xor.b32  	%r1611, %r1609, %r533;
	and.b32  	%r531, %r1611, %r1610;
	// begin inline asm
	prmt.b32 %r531, %r531, 0, 0xba98;
	// end inline asm
	// begin inline asm
	prmt.b32 %r533, %r533, 0, 0xba98;
	// end inline asm
	xor.b32  	%r1612, %r533, 2139062143;
	not.b32 	%r1613, %r531;
	and.b32  	%r1614, %r1609, %r1613;
	and.b32  	%r1615, %r1612, %r531;
	or.b32  	%r553, %r1615, %r1614;
	shr.u32 	%r536, %r524, 4;
	// begin inline asm
	lop3.b32 %r539, %r536, 50529027, 0, 234;

	// end inline asm
	or.b32  	%r1616, %r539, -2139062144;
	and.b32  	%r1617, %r539, -2139062144;
	add.s32 	%r1618, %r1616, -33686018;
	xor.b32  	%r1619, %r1617, %r1618;
	xor.b32  	%r1620, %r1619, -2139062144;
	xor.b32  	%r1621, %r539, 33686018;
	xor.b32  	%r1622, %r1620, %r539;
	and.b32  	%r537, %r1622, %r1621;
	// begin inline asm
	prmt.b32 %r537, %r537, 0, 0xba98;
	// end inline asm
	// begin inline asm
	prmt.b32 %r539, %r539, 0, 0xba98;
	// end inline asm
	xor.b32  	%r1623, %r539, 2139062143;
	not.b32 	%r1624, %r537;
	and.b32  	%r1625, %r1620, %r1624;
	and.b32  	%r1626, %r1623, %r537;
	or.b32  	%r557, %r1626, %r1625;
	shr.u32 	%r542, %r524, 6;
	// begin inline asm
	lop3.b32 %r545, %r542, 50529027, 0, 234;

	// end inline asm
	or.b32  	%r1627, %r545, -2139062144;
	and.b32  	%r1628, %r545, -2139062144;
	add.s32 	%r1629, %r1627, -33686018;
	xor.b32  	%r1630, %r1628, %r1629;
	xor.b32  	%r1631, %r1630, -2139062144;
	xor.b32  	%r1632, %r545, 33686018;
	xor.b32  	%r1633, %r1631, %r545;
	and.b32  	%r543, %r1633, %r1632;
	// begin inline asm
	prmt.b32 %r543, %r543, 0, 0xba98;
	// end inline asm
	// begin inline asm
	prmt.b32 %r545, %r545, 0, 0xba98;
	// end inline asm
	xor.b32  	%r1634, %r545, 2139062143;
	not.b32 	%r1635, %r543;
	and.b32  	%r1636, %r1631, %r1635;
	and.b32  	%r1637, %r1634, %r543;
	or.b32  	%r561, %r1637, %r1636;
	// begin inline asm
	dp4a.s32.s32 %r547, %r548, %r549, %r519;
	// end inline asm
	// begin inline asm
	dp4a.s32.s32 %r551, %r552, %r553, %r547;
	// end inline asm
	// begin inline asm
	dp4a.s32.s32 %r555, %r556, %r557, %r551;
	// end inline asm
	// begin inline asm
	dp4a.s32.s32 %r559, %r560, %r561, %r555;
	// end inline asm
	ld.global.nc.v4.u32 	{%r588, %r592, %r596, %r600}, [%rd9+1792];
	ld.global.nc.u32 	%r564, [%rd11+7168];
	// begin inline asm
	lop3.b32 %r567, %r564, 50529027, 0, 234;

	// end inline asm
	or.b32  	%r1638, %r567, -2139062144;
	and.b32  	%r1639, %r567, -2139062144;
	add.s32 	%r1640, %r1638, -33686018;
	xor.b32  	%r1641, %r1639, %r1640;
	xor.b32  	%r1642, %r1641, -2139062144;
	xor.b32  	%r1643, %r567, 33686018;
	xor.b32  	%r1644, %r1642, %r567;
	and.b32  	%r565, %r1644, %r1643;
	// begin inline asm
	prmt.b32 %r565, %r565, 0, 0xba98;
	// end inline asm
	// begin inline asm
	prmt.b32 %r567, %r567, 0, 0xba98;
	// end inline asm
	xor.b32  	%r1645, %r567, 2139062143;
	not.b32 	%r1646, %r565;
	and.b32  	%r1647, %r1642, %r1646;
	and.b32  	%r1648, %r1645, %r565;
	or.b32  	%r589, %r1648, %r1647;
	shr.u32 	%r570, %r564, 2;
	// begin inline asm
	lop3.b32 %r573, %r570, 50529027, 0, 234;

	// end inline asm
	or.b32  	%r1649, %r573, -2139062144;
	and.b32  	%r1650, %r573, -2139062144;
	add.s32 	%r1651, %r1649, -33686018;
	xor.b32  	%r1652, %r1650, %r1651;
	xor.b32  	%r1653, %r1652, -2139062144;
	xor.b32  	%r1654, %r573, 33686018;
	xor.b32  	%r1655, %r1653, %r573;
	and.b32  	%r571, %r1655, %r1654;
	// begin inline asm
	prmt.b32 %r571, %r571, 0, 0xba98;
	// end inline asm
	// begin inline asm
	prmt.b32 %r573, %r573, 0, 0xba98;
	// end inline asm
	xor.b32  	%r1656, %r573, 2139062143;
	not.b32 	%r1657, %r571;
	and.b32  	%r1658, %r1653, %r1657;
	and.b32  	%r1659, %r1656, %r571;
	or.b32  	%r593, %r1659, %r1658;
	shr.u32 	%r576, %r564, 4;
	// begin inline asm
	lop3.b32 %r579, %r576, 50529027, 0, 234;

	// end inline asm
	or.b32  	%r1660, %r579, -2139062144;
	and.b32  	%r1661, %r579, -2139062144;
	add.s32 	%r1662, %r1660, -33686018;
	xor.b32  	%r1663, %r1661, %r1662;
	xor.b32  	%r1664, %r1663, -2139062144;
	xor.b32  	%r1665, %r579, 33686018;
	xor.b32  	%r1666, %r1664, %r579;
	and.b32  	%r577, %r1666, %r1665;
	// begin inline asm
	prmt.b32 %r577, %r577, 0, 0xba98;
	// end inline asm
	// begin inline asm
	prmt.b32 %r579, %r579, 0, 0xba98;
	// end inline asm
	xor.b32  	%r1667, %r579, 2139062143;
	not.b32 	%r1668, %r577;
	and.b32  	%r1669, %r1664, %r1668;
	and.b32  	%r1670, %r1667, %r577;
	or.b32  	%r597, %r1670, %r1669;
	shr.u32 	%r582, %r564, 6;
	// begin inline asm
	lop3.b32 %r585, %r582, 50529027, 0, 234;

	// end inline asm
	or.b32  	%r1671, %r585, -2139062144;
	and.b32  	%r1672, %r585, -2139062144;
	add.s32 	%r1673, %r1671, -33686018;
	xor.b32  	%r1674, %r1672, %r1673;
	xor.b32  	%r1675, %r1674, -2139062144;
	xor.b32  	%r1676, %r585, 33686018;
	xor.b32  	%r1677, %r1675, %r585;
	and.b32  	%r583, %r1677, %r1676;
	// begin inline asm
	prmt.b32 %r583, %r583, 0, 0xba98;
	// end inline asm
	// begin inline asm
	prmt.b32 %r585, %r585, 0, 0xba98;
	// end inline asm
	xor.b32  	%r1678, %r585, 2139062143;
	not.b32 	%r1679, %r583;
	and.b32  	%r1680, %r1675, %r1679;
	and.b32  	%r1681, %r1678, %r583;
	or.b32  	%r601, %r1681, %r1680;
	// begin inline asm
	dp4a.s32.s32 %r587, %r588, %r589, %r559;
	// end inline asm
	// begin inline asm
	dp4a.s32.s32 %r591, %r592, %r593, %r587;
	// end inline asm
	// begin inline asm
	dp4a.s32.s32 %r595, %r596, %r597, %r591;
	// end inline asm
	// begin inline asm
	dp4a.s32.s32 %r599, %r600, %r601, %r595;
	// end inline asm
	ld.global.nc.v4.u32 	{%r628, %r632, %r636, %r640}, [%rd9+1920];
	ld.global.nc.u32 	%r604, [%rd11+7680];
	// begin inline asm
	lop3.b32 %r607, %r604, 50529027, 0, 234;

	// end inline asm
	or.b32  	%r1682, %r607, -2139062144;
	and.b32  	%r1683, %r607, -2139062144;
	add.s32 	%r1684, %r1682, -33686018;
	xor.b32  	%r1685, %r1683, %r1684;
	xor.b32  	%r1686, %r1685, -2139062144;
	xor.b32  	%r1687, %r607, 33686018;
	xor.b32  	%r1688, %r1686, %r607;
	and.b32  	%r605, %r1688, %r1687;
	// begin inline asm
	prmt.b32 %r605, %r605, 0, 0xba98;
	// end inline asm
	// begin inline asm
	prmt.b32 %r607, %r607, 0, 0xba98;
	// end inline asm
	xor.b32  	%r1689, %r607, 2139062143;
	not.b32 	%r1690, %r605;
	and.b32  	%r1691, %r1686, %r1690;
	and.b32  	%r1692, %r1689, %r605;
	or.b32  	%r629, %r1692, %r1691;
	shr.u32 	%r610, %r604, 2;
	// begin inline asm
	lop3.b32 %r613, %r610, 50529027, 0, 234;

	// end inline asm
	or.b32  	%r1693, %r613, -2139062144;
	and.b32  	%r1694, %r613, -2139062144;
	add.s32 	%r1695, %r1693, -33686018;
	xor.b32  	%r1696, %r1694, %r1695;
	xor.b32  	%r1697, %r1696, -2139062144;
	xor.b32  	%r1698, %r613, 33686018;
	xor.b32  	%r1699, %r1697, %r613;
	and.b32  	%r611, %r1699, %r1698;
	// begin inline asm
	prmt.b32 %r611, %r611, 0, 0xba98;
	// end inline asm
	// begin inline asm
	prmt.b32 %r613, %r613, 0, 0xba98;
	// end inline asm
	xor.b32  	%r1700, %r613, 2139062143;
	not.b32 	%r1701, %r611;
	and.b32  	%r1702, %r1697, %r1701;
	and.b32  	%r1703, %r1700, %r611;
	or.b32  	%r633, %r1703, %r1702;
	shr.u32 	%r616, %r604, 4;
	// begin inline asm
	lop3.b32 %r619, %r616, 50529027, 0, 234;

	// end inline asm
	or.b32  	%r1704, %r619, -2139062144;
	and.b32  	%r1705, %r619, -2139062144;
	add.s32 	%r1706, %r1704, -33686018;
	xor.b32  	%r1707, %r1705, %r1706;
	xor.b32  	%r1708, %r1707, -2139062144;
	xor.b32  	%r1709, %r619, 33686018;
	xor.b32  	%r1710, %r1708, %r619;
	and.b32  	%r617, %r1710, %r1709;
	// begin inline asm
	prmt.b32 %r617, %r617, 0, 0xba98;
	// end inline asm
	// begin inline asm
	prmt.b32 %r619, %r619, 0, 0xba98;
	// end inline asm
	xor.b32  	%r1711, %r619, 2139062143;
	not.b32 	%r1712, %r617;
	and.b32  	%r1713, %r1708, %r1712;
	and.b32  	%r1714, %r1711, %r617;
	or.b32  	%r637, %r1714, %r1713;
	shr.u32 	%r622, %r604, 6;
	// begin inline asm
	lop3.b32 %r625, %r622, 50529027, 0, 234;

	// end inline asm
	or.b32  	%r1715, %r625, -2139062144;
	and.b32  	%r1716, %r625, -2139062144;
	add.s32 	%r1717, %r1715, -33686018;
	xor.b32  	%r1718, %r1716, %r1717;
	xor.b32  	%r1719, %r1718, -2139062144;
	xor.b32  	%r1720, %r625, 33686018;
	xor.b32  	%r1721, %r1719, %r625;
	and.b32  	%r623, %r1721, %r1720;
	// begin inline asm
	prmt.b32 %r623, %r623, 0, 0xba98;
	// end inline asm
	// begin inline asm
	prmt.b32 %r625, %r625, 0, 0xba98;
	// end inline asm
	xor.b32  	%r1722, %r625, 2139062143;
	not.b32 	%r1723, %r623;
	and.b32  	%r1724, %r1719, %r1723;
	and.b32  	%r1725, %r1722, %r623;
	or.b32  	%r641, %r1725, %r1724;
	// begin inline asm
	dp4a.s32.s32 %r627, %r628, %r629, %r599;
	// end inline asm
	// begin inline asm
	dp4a.s32.s32 %r631, %r632, %r633, %r627;
	// end inline asm
	// begin inline asm
	dp4a.s32.s32 %r635, %r636, %r637, %r631;
	// end inline asm
	// begin inline asm
	dp4a.s32.s32 %r639, %r640, %r641, %r635;
	// end inline asm
	ld.global.nc.v4.u32 	{%r668, %r672, %r676, %r680}, [%rd9+2048];
	ld.global.nc.u32 	%r644, [%rd11+8192];
	// begin inline asm
	lop3.b32 %r647, %r644, 50529027, 0, 234;

	// end inline asm
	or.b32  	%r1726, %r647, -2139062144;
	and.b32  	%r1727, %r647, -2139062144;
	add.s32 	%r1728, %r1726, -33686018;
	xor.b32  	%r1729, %r1727, %r1728;
	xor.b32  	%r1730, %r1729, -2139062144;
	xor.b32  	%r1731, %r647, 33686018;
	xor.b32  	%r1732, %r1730, %r647;
	and.b32  	%r645, %r1732, %r1731;
	// begin inline asm
	prmt.b32 %r645, %r645, 0, 0xba98;
	// end inline asm
	// begin inline asm
	prmt.b32 %r647, %r647, 0, 0xba98;
	// end inline asm
	xor.b32  	%r1733, %r647, 2139062143;
	not.b32 	%r1734, %r645;
	and.b32  	%r1735, %r1730, %r1734;
	and.b32  	%r1736, %r1733, %r645;
	or.b32  	%r669, %r1736, %r1735;
	shr.u32 	%r650, %r644, 2;
	// begin inline asm
	lop3.b32 %r653, %r650, 50529027, 0, 234;

	// end inline asm
	or.b32  	%r1737, %r653, -2139062144;
	and.b32  	%r1738, %r653, -2139062144;
	add.s32 	%r1739, %r1737, -33686018;
	xor.b32  	%r1740, %r1738, %r1739;
	xor.b32  	%r1741, %r1740, -2139062144;
	xor.b32  	%r1742, %r653, 33686018;
	xor.b32  	%r1743, %r1741, %r653;
	and.b32  	%r651, %r1743, %r1742;
	// begin inline asm
	prmt.b32 %r651, %r651, 0, 0xba98;
	// end inline asm
	// begin inline asm
	prmt.b32 %r653, %r653, 0, 0xba98;
	// end inline asm
	xor.b32  	%r1744, %r653, 2139062143;
	not.b32 	%r1745, %r651;
	and.b32  	%r1746, %r1741, %r1745;
	and.b32  	%r1747, %r1744, %r651;
	or.b32  	%r673, %r1747, %r1746;
	shr.u32 	%r656, %r644, 4;
	// begin inline asm
	lop3.b32 %r659, %r656, 50529027, 0, 234;

	// end inline asm
	or.b32  	%r1748, %r659, -2139062144;
	and.b32  	%r1749, %r659, -2139062144;
	add.s32 	%r1750, %r1748, -33686018;
	xor.b32  	%r1751, %r1749, %r1750;
	xor.b32  	%r1752, %r1751, -2139062144;
	xor.b32  	%r1753, %r659, 33686018;
	xor.b32  	%r1754, %r1752, %r659;
	and.b32  	%r657, %r1754, %r1753;
	// begin inline asm
	prmt.b32 %r657, %r657, 0, 0xba98;
	// end inline asm
	// begin inline asm
	prmt.b32 %r659, %r659, 0, 0xba98;
	// end inline asm
	xor.b32  	%r1755, %r659, 2139062143;
	not.b32 	%r1756, %r657;
	and.b32  	%r1757, %r1752, %r1756;
	and.b32  	%r1758, %r1755, %r657;
	or.b32  	%r677, %r1758, %r1757;
	shr.u32 	%r662, %r644, 6;
	// begin inline asm
	lop3.b32 %r665, %r662, 50529027, 0, 234;

	// end inline asm
	or.b32  	%r1759, %r665, -2139062144;
	and.b32  	%r1760, %r665, -2139062144;
	add.s32 	%r1761, %r1759, -33686018;
	xor.b32  	%r1762, %r1760, %r1761;
	xor.b32  	%r1763, %r1762, -2139062144;
	xor.b32  	%r1764, %r665, 33686018;
	xor.b32  	%r1765, %r1763, %r665;
	and.b32  	%r663, %r1765, %r1764;
	// begin inline asm
	prmt.b32 %r663, %r663, 0, 0xba98;
	// end inline asm
	// begin inline asm
	prmt.b32 %r665, %r665, 0, 0xba98;
	// end inline asm
	xor.b32  	%r1766, %r665, 2139062143;
	not.b32 	%r1767, %r663;
	and.b32  	%r1768, %r1763, %r1767;
	and.b32  	%r1769, %r1766, %r663;
	or.b32  	%r681, %r1769, %r1768;
	// begin inline asm
	dp4a.s32.s32 %r667, %r668, %r669, %r639;
	// end inline asm
	// begin inline asm
	dp4a.s32.s32 %r671, %r672, %r673, %r667;
	// end inline asm
	// begin inline asm
	dp4a.s32.s32 %r675, %r676, %r677, %r671;
	// end inline asm
	// begin inline asm
	dp4a.s32.s32 %r679, %r680, %r681, %r675;
	// end inline asm
	ld.global.nc.v4.u32 	{%r708, %r712, %r716, %r720}, [%rd9+2176];
	ld.global.nc.u32 	%r684, [%rd11+8704];
	// begin inline asm
	lop3.b32 %r687, %r684, 50529027, 0, 234;

	// end inline asm
	or.b32  	%r1770, %r687, -2139062144;
	and.b32  	%r1771, %r687, -2139062144;
	add.s32 	%r1772, %r1770, -33686018;
	xor.b32  	%r1773, %r1771, %r1772;
	xor.b32  	%r1774, %r1773, -2139062144;
	xor.b32  	%r1775, %r687, 33686018;
	xor.b32  	%r1776, %r1774, %r687;
	and.b32  	%r685, %r1776, %r1775;
	// begin inline asm
	prmt.b32 %r685, %r685, 0, 0xba98;
	// end inline asm
	// begin inline asm
	prmt.b32 %r687, %r687, 0, 0xba98;
	// end inline asm
	xor.b32  	%r1777, %r687, 2139062143;
	not.b32 	%r1778, %r685;
	and.b32  	%r1779, %r1774, %r1778;
	and.b32  	%r1780, %r1777, %r685;
	or.b32  	%r709, %r1780, %r1779;
	shr.u32 	%r690, %r684, 2;
	// begin inline asm
	lop3.b32 %r693, %r690, 50529027, 0, 234;

	// end inline asm
	or.b32  	%r1781, %r693, -2139062144;
	and.b32  	%r1782, %r693, -2139062144;
	add.s32 	%r1783, %r1781, -33686018;
	xor.b32  	%r1784, %r1782, %r1783;
	xor.b32  	%r1785, %r1784, -2139062144;
	xor.b32  	%r1786, %r693, 33686018;
	xor.b32  	%r1787, %r1785, %r693;
	and.b32  	%r691, %r1787, %r1786;
	// begin inline asm
	prmt.b32 %r691, %r691, 0, 0xba98;
	// end inline asm
	// begin inline asm
	prmt.b32 %r693, %r693, 0, 0xba98;
	// end inline asm
	xor.b32  	%r1788, %r693, 2139062143;
	not.b32 	%r1789, %r691;
	and.b32  	%r1790, %r1785, %r1789;
	and.b32  	%r1791, %r1788, %r691;
	or.b32  	%r713, %r1791, %r1790;
	shr.u32 	%r696, %r684, 4;
	// begin inline asm
	lop3.b32 %r699, %r696, 50529027, 0, 234;

	// end inline asm
	or.b32  	%r1792, %r699, -2139062144;
	and.b32  	%r1793, %r699, -2139062144;
	add.s32 	%r1794, %r1792, -33686018;
	xor.b32  	%r1795, %r1793, %r1794;
	xor.b32  	%r1796, %r1795, -2139062144;
	xor.b32  	%r1797, %r699, 33686018;
	xor.b32  	%r1798, %r1796, %r699;
	and.b32  	%r697, %r1798, %r1797;
	// begin inline asm
	prmt.b32 %r697, %r697, 0, 0xba98;
	// end inline asm
	// begin inline asm
	prmt.b32 %r699, %r699, 0, 0xba98;
	// end inline asm
	xor.b32  	%r1799, %r699, 2139062143;
	not.b32 	%r1800, %r697;
	and.b32  	%r1801, %r1796, %r1800;
	and.b32  	%r1802, %r1799, %r697;
	or.b32  	%r717, %r1802, %r1801;
	shr.u32 	%r702, %r684, 6;
	// begin inline asm
	lop3.b32 %r705, %r702, 50529027, 0, 234;

	// end inline asm
	or.b32  	%r1803, %r705, -2139062144;
	and.b32  	%r1804, %r705, -2139062144;
	add.s32 	%r1805, %r1803, -33686018;
	xor.b32  	%r1806, %r1804, %r1805;
	xor.b32  	%r1807, %r1806, -2139062144;
	xor.b32  	%r1808, %r705, 33686018;
	xor.b32  	%r1809, %r1807, %r705;
	and.b32  	%r703, %r1809, %r1808;
	// begin inline asm
	prmt.b32 %r703, %r703, 0, 0xba98;
	// end inline asm
	// begin inline asm
	prmt.b32 %r705, %r705, 0, 0xba98;
	// end inline asm
	xor.b32  	%r1810, %r705, 2139062143;
	not.b32 	%r1811, %r703;
	and.b32  	%r1812, %r1807, %r1811;
	and.b32  	%r1813, %r1810, %r703;
	or.b32  	%r721, %r1813, %r1812;
	// begin inline asm
	dp4a.s32.s32 %r707, %r708, %r709, %r679;
	// end inline asm
	// begin inline asm
	dp4a.s32.s32 %r711, %r712, %r713, %r707;
	// end inline asm
	// begin inline asm
	dp4a.s32.s32 %r715, %r716, %r717, %r711;
	// end inline asm
	// begin inline asm
	dp4a.s32.s32 %r719, %r720, %r721, %r715;
	// end inline asm
	ld.global.nc.v4.u32 	{%r748, %r752, %r756, %r760}, [%rd9+2304];
	ld.global.nc.u32 	%r724, [%rd11+9216];
	// begin inline asm
	lop3.b32 %r727, %r724, 50529027, 0, 234;

	// end inline asm
	or.b32  	%r1814, %r727, -2139062144;
	and.b32  	%r1815, %r727, -2139062144;
	add.s32 	%r1816, %r1814, -33686018;
	xor.b32  	%r1817, %r1815, %r1816;
	xor.b32  	%r1818, %r1817, -2139062144;
	xor.b32  	%r1819, %r727, 33686018;
	xor.b32  	%r1820, %r1818, %r727;
	and.b32  	%r725, %r1820, %r1819;
	// begin inline asm
	prmt.b32 %r725, %r725, 0, 0xba98;
	// end inline asm
	// begin inline asm
	prmt.b32 %r727, %r727, 0, 0xba98;
	// end inline asm
	xor.b32  	%r1821, %r727, 2139062143;
	not.b32 	%r1822, %r725;
	and.b32  	%r1823, %r1818, %r1822;
	and.b32  	%r1824, %r1821, %r725;
	or.b32  	%r749, %r1824, %r1823;
	shr.u32 	%r730, %r724, 2;
	// begin inline asm
	lop3.b32 %r733, %r730, 50529027, 0, 234;

	// end inline asm
	or.b32  	%r1825, %r733, -2139062144;
	and.b32  	%r1826, %r733, -2139062144;
	add.s32 	%r1827, %r1825, -33686018;
	xor.b32  	%r1828, %r1826, %r1827;
	xor.b32  	%r1829, %r1828, -2139062144;
	xor.b32  	%r1830, %r733, 33686018;
	xor.b32  	%r1831, %r1829, %r733;
	and.b32  	%r731, %r1831, %r1830;
	// begin inline asm
	prmt.b32 %r731, %r731, 0, 0xba98;
	// end inline asm
	// begin inline asm
	prmt.b32 %r733, %r733, 0, 0xba98;
	// end inline asm
	xor.b32  	%r1832, %r733, 2139062143;
	not.b32 	%r1833, %r731;
	and.b32  	%r1834, %r1829, %r1833;
	and.b32  	%r1835, %r1832, %r731;
	or.b32  	%r753, %r1835, %r1834;
	shr.u32 	%r736, %r724, 4;
	// begin inline asm
	lop3.b32 %r739, %r736, 50529027, 0, 234;

	// end inline asm
	or.b32  	%r1836, %r739, -2139062144;
	and.b32  	%r1837, %r739, -2139062144;
	add.s32 	%r1838, %r1836, -33686018;
	xor.b32  	%r1839, %r1837, %r1838;
	xor.b32  	%r1840, %r1839, -2139062144;
	xor.b32  	%r1841, %r739, 33686018;
	xor.b32  	%r1842, %r1840, %r739;
	and.b32  	%r737, %r1842, %r1841;
	// begin inline asm
	prmt.b32 %r737, %r737, 0, 0xba98;
	// end inline asm
	// begin inline asm
	prmt.b32 %r739, %r739, 0, 0xba98;
	// end inline asm
	xor.b32  	%r1843, %r739, 2139062143;
	not.b32 	%r1844, %r737;
	and.b32  	%r1845, %r1840, %r1844;
	and.b32  	%r1846, %r1843, %r737;
	or.b32  	%r757, %r1846, %r1845;
	shr.u32 	%r742, %r724, 6;
	// begin inline asm
	lop3.b32 %r745, %r742, 50529027, 0, 234;

	// end inline asm
	or.b32  	%r1847, %r745, -2139062144;
	and.b32  	%r1848, %r745, -2139062144;
	add.s32 	%r1849, %r1847, -33686018;
	xor.b32  	%r1850, %r1848, %r1849;
	xor.b32  	%r1851, %r1850, -2139062144;
	xor.b32  	%r1852, %r745, 33686018;
	xor.b32  	%r1853, %r1851, %r745;
	and.b32  	%r743, %r1853, %r1852;
	// begin inline asm
	prmt.b32 %r743, %r743, 0, 0xba98;
	// end inline asm
	// begin inline asm
	prmt.b32 %r745, %r745, 0, 0xba98;
	// end inline asm
	xor.b32  	%r1854, %r745, 2139062143;
	not.b32 	%r1855, %r743;
	and.b32  	%r1856, %r1851, %r1855;
	and.b32  	%r1857, %r1854, %r743;
	or.b32  	%r761, %r1857, %r1856;
	// begin inline asm
	dp4a.s32.s32 %r747, %r748, %r749, %r719;
	// end inline asm
	// begin inline asm
	dp4a.s32.s32 %r751, %r752, %r753, %r747;
	// end inline asm
	// begin inline asm
	dp4a.s32.s32 %r755, %r756, %r757, %r751;
	// end inline asm
	// begin inline asm
	dp4a.s32.s32 %r759, %r760, %r761, %r755;
	// end inline asm
	ld.global.nc.v4.u32 	{%r788, %r792, %r796, %r800}, [%rd9+2432];
	ld.global.nc.u32 	%r764, [%rd11+9728];
	// begin inline asm
	lop3.b32 %r767, %r764, 50529027, 0, 234;

	// end inline asm
	or.b32  	%r1858, %r767, -2139062144;
	and.b32  	%r1859, %r767, -2139062144;
	add.s32 	%r1860, %r1858, -33686018;
	xor.b32  	%r1861, %r1859, %r1860;
	xor.b32  	%r1862, %r1861, -2139062144;
	xor.b32  	%r1863, %r767, 33686018;
	xor.b32  	%r1864, %r1862, %r767;
	and.b32  	%r765, %r1864, %r1863;
	// begin inline asm
	prmt.b32 %r765, %r765, 0, 0xba98;
	// end inline asm
	// begin inline asm
	prmt.b32 %r767, %r767, 0, 0xba98;
	// end inline asm
	xor.b32  	%r1865, %r767, 2139062143;
	not.b32 	%r1866, %r765;
	and.b32  	%r1867, %r1862, %r1866;
	and.b32  	%r1868, %r1865, %r765;
	or.b32  	%r789, %r1868, %r1867;
	shr.u32 	%r770, %r764, 2;
	// begin inline asm
	lop3.b32 %r773, %r770, 50529027, 0, 234;

	// end inline asm
	or.b32  	%r1869, %r773, -2139062144;
	and.b32  	%r1870, %r773, -2139062144;
	add.s32 	%r1871, %r1869, -33686018;
	xor.b32  	%r1872, %r1870, %r1871;
	xor.b32  	%r1873, %r1872, -2139062144;
	xor.b32  	%r1874, %r773, 33686018;
	xor.b32  	%r1875, %r1873, %r773;
	and.b32  	%r771, %r1875, %r1874;
	// begin inline asm
	prmt.b32 %r771, %r771, 0, 0xba98;
	// end inline asm
	// begin inline asm
	prmt.b32 %r773, %r773, 0, 0xba98;
	// end inline asm
	xor.b32  	%r1876, %r773, 2139062143;
	not.b32 	%r1877, %r771;
	and.b32  	%r1878, %r1873, %r1877;
	and.b32  	%r1879, %r1876, %r771;
	or.b32  	%r793, %r1879, %r1878;
	shr.u32 	%r776, %r764, 4;
	// begin inline asm
	lop3.b32 %r779, %r776, 50529027, 0, 234;

	// end inline asm
	or.b32  	%r1880, %r779, -2139062144;
	and.b32  	%r1881, %r779, -2139062144;
	add.s32 	%r1882, %r1880, -33686018;
	xor.b32  	%r1883, %r1881, %r1882;
	xor.b32  	%r1884, %r1883, -2139062144;
	xor.b32  	%r1885, %r779, 33686018;
	xor.b32  	%r1886, %r1884, %r779;
	and.b32  	%r777, %r1886, %r1885;
	// begin inline asm
	prmt.b32 %r777, %r777, 0, 0xba98;
	// end inline asm
	// begin inline asm
	prmt.b32 %r779, %r779, 0, 0xba98;
	// end inline asm
	xor.b32  	%r1887, %r779, 2139062143;
	not.b32 	%r1888, %r777;
	and.b32  	%r1889, %r1884, %r1888;
	and.b32  	%r1890, %r1887, %r777;
	or.b32  	%r797, %r1890, %r1889;
	shr.u32 	%r782, %r764, 6;
	// begin inline asm
	lop3.b32 %r785, %r782, 50529027, 0, 234;

	// end inline asm
	or.b32  	%r1891, %r785, -2139062144;
	and.b32  	%r1892, %r785, -2139062144;
	add.s32 	%r1893, %r1891, -33686018;
	xor.b32  	%r1894, %r1892, %r1893;
	xor.b32  	%r1895, %r1894, -2139062144;
	xor.b32  	%r1896, %r785, 33686018;
	xor.b32  	%r1897, %r1895, %r785;
	and.b32  	%r783, %r1897, %r1896;
	// begin inline asm
	prmt.b32 %r783, %r783, 0, 0xba98;
	// end inline asm
	// begin inline asm
	prmt.b32 %r785, %r785, 0, 0xba98;
	// end inline asm
	xor.b32  	%r1898, %r785, 2139062143;
	not.b32 	%r1899, %r783;
	and.b32  	%r1900, %r1895, %r1899;
	and.b32  	%r1901, %r1898, %r783;
	or.b32  	%r801, %r1901, %r1900;
	// begin inline asm
	dp4a.s32.s32 %r787, %r788, %r789, %r759;
	// end inline asm
	// begin inline asm
	dp4a.s32.s32 %r791, %r792, %r793, %r787;
	// end inline asm
	// begin inline asm
	dp4a.s32.s32 %r795, %r796, %r797, %r791;
	// end inline asm
	// begin inline asm
	dp4a.s32.s32 %r799, %r800, %r801, %r795;
	// end inline asm
	ld.global.nc.v4.u32 	{%r828, %r832, %r836, %r840}, [%rd9+2560];
	ld.global.nc.u32 	%r804, [%rd11+10240];
	// begin inline asm
	lop3.b32 %r807, %r804, 50529027, 0, 234;

	// end inline asm
	or.b32  	%r1902, %r807, -2139062144;
	and.b32  	%r1903, %r807, -2139062144;
	add.s32 	%r1904, %r1902, -33686018;
	xor.b32  	%r1905, %r1903, %r1904;
	xor.b32  	%r1906, %r1905, -2139062144;
	xor.b32  	%r1907, %r807, 33686018;
	xor.b32  	%r1908, %r1906, %r807;
	and.b32  	%r805, %r1908, %r1907;
	// begin inline asm
	prmt.b32 %r805, %r805, 0, 0xba98;
	// end inline asm
	// begin inline asm
	prmt.b32 %r807, %r807, 0, 0xba98;
	// end inline asm
	xor.b32  	%r1909, %r807, 2139062143;
	not.b32 	%r1910, %r805;
	and.b32  	%r1911, %r1906, %r1910;
	and.b32  	%r1912, %r1909, %r805;
	or.b32  	%r829, %r1912, %r1911;
	shr.u32 	%r810, %r804, 2;
	// begin inline asm
	lop3.b32 %r813, %r810, 50529027, 0, 234;

	// end inline asm
	or.b32  	%r1913, %r813, -2139062144;
	and.b32  	%r1914, %r813, -2139062144;
	add.s32 	%r1915, %r1913, -33686018;
	xor.b32  	%r1916, %r1914, %r1915;
	xor.b32  	%r1917, %r1916, -2139062144;
	xor.b32  	%r1918, %r813, 33686018;
	xor.b32  	%r1919, %r1917, %r813;
	and.b32  	%r811, %r1919, %r1918;
	// begin inline asm
	prmt.b32 %r811, %r811, 0, 0xba98;
	// end inline asm
	// begin inline asm
	prmt.b32 %r813, %r813, 0, 0xba98;
	// end inline asm
	xor.b32  	%r1920, %r813, 2139062143;
	not.b32 	%r1921, %r811;
	and.b32  	%r1922, %r1917, %r1921;
	and.b32  	%r1923, %r1920, %r811;
	or.b32  	%r833, %r1923, %r1922;
	shr.u32 	%r816, %r804, 4;
	// begin inline asm
	lop3.b32 %r819, %r816, 50529027, 0, 234;

	// end inline asm
	or.b32  	%r1924, %r819, -2139062144;
	and.b32  	%r1925, %r819, -2139062144;
	add.s32 	%r1926, %r1924, -33686018;
	xor.b32  	%r1927, %r1925, %r1926;
	xor.b32  	%r1928, %r1927, -2139062144;
	xor.b32  	%r1929, %r819, 33686018;
	xor.b32  	%r1930, %r1928, %r819;
	and.b32  	%r817, %r1930, %r1929;
	// begin inline asm
	prmt.b32 %r817, %r817, 0, 0xba98;
	// end inline asm
	// begin inline asm
	prmt.b32 %r819, %r819, 0, 0xba98;
	// end inline asm
	xor.b32  	%r1931, %r819, 2139062143;
	not.b32 	%r1932, %r817;
	and.b32  	%r1933, %r1928, %r1932;
	and.b32  	%r1934, %r1931, %r817;
	or.b32  	%r837, %r1934, %r1933;
	shr.u32 	%r822, %r804, 6;
	// begin inline asm
	lop3.b32 %r825, %r822, 50529027, 0, 234;

	// end inline asm
	or.b32  	%r1935, %r825, -2139062144;
	and.b32  	%r1936, %r825, -2139062144;
	add.s32 	%r1937, %r1935, -33686018;
	xor.b32  	%r1938, %r1936, %r1937;
	xor.b32  	%r1939, %r1938, -2139062144;
	xor.b32  	%r1940, %r825, 33686018;
	xor.b32  	%r1941, %r1939, %r825;
	and.b32  	%r823, %r1941, %r1940;
	// begin inline asm
	prmt.b32 %r823, %r823, 0, 0xba98;
	// end inline asm
	// begin inline asm
	prmt.b32 %r825, %r825, 0, 0xba98;
	// end inline asm
	xor.b32  	%r1942, %r825, 2139062143;
	not.b32 	%r1943, %r823;
	and.b32  	%r1944, %r1939, %r1943;
	and.b32  	%r1945, %r1942, %r823;
	or.b32  	%r841, %r1945, %r1944;
	// begin inline asm
	dp4a.s32.s32 %r827, %r828, %r829, %r799;
	// end inline asm
	// begin inline asm
	dp4a.s32.s32 %r831, %r832, %r833, %r827;
	// end inline asm
	// begin inline asm
	dp4a.s32.s32 %r835, %r836, %r837, %r831;
	// end inline asm
	// begin inline asm
	dp4a.s32.s32 %r839, %r840, %r841, %r835;
	// end inline asm
	ld.global.nc.v4.u32 	{%r868, %r872, %r876, %r880}, [%rd9+2688];
	ld.global.nc.u32 	%r844, [%rd11+10752];
	// begin inline asm
	lop3.b32 %r847, %r844, 50529027, 0, 234;

	// end inline asm
	or.b32  	%r1946, %r847, -2139062144;
	and.b32  	%r1947, %r847, -2139062144;
	add.s32 	%r1948, %r1946, -33686018;
	xor.b32  	%r1949, %r1947, %r1948;
	xor.b32  	%r1950, %r1949, -2139062144;
	xor.b32  	%r1951, %r847, 33686018;
	xor.b32  	%r1952, %r1950, %r847;
	and.b32  	%r845, %r1952, %r1951;
	// begin inline asm
	prmt.b32 %r845, %r845, 0, 0xba98;
	// end inline asm
	// begin inline asm
	prmt.b32 %r847, %r847, 0, 0xba98;
	// end inline asm
	xor.b32  	%r1953, %r847, 2139062143;
	not.b32 	%r1954, %r845;
	and.b32  	%r1955, %r1950, %r1954;
	and.b32  	%r1956, %r1953, %r845;
	or.b32  	%r869, %r1956, %r1955;
	shr.u32 	%r850, %r844, 2;
	// begin inline asm
	lop3.b32 %r853, %r850, 50529027, 0, 234;

	// end inline asm
	or.b32  	%r1957, %r853, -2139062144;
	and.b32  	%r1958, %r853, -2139062144;
	add.s32 	%r1959, %r1957, -33686018;
	xor.b32  	%r1960, %r1958, %r1959;
	xor.b32  	%r1961, %r1960, -2139062144;
	xor.b32  	%r1962, %r853, 33686018;
	xor.b32  	%r1963, %r1961, %r853;
	and.b32  	%r851, %r1963, %r1962;
	// begin inline asm
	prmt.b32 %r851, %r851, 0, 0xba98;
	// end inline asm
	// begin inline asm
	prmt.b32 %r853, %r853, 0, 0xba98;
	// end inline asm
	xor.b32  	%r1964, %r853, 2139062143;
	not.b32 	%r1965, %r851;
	and.b32  	%r1966, %r1961, %r1965;
	and.b32  	%r1967, %r1964, %r851;
	or.b32  	%r873, %r1967, %r1966;
	shr.u32 	%r856, %r844, 4;
	// begin inline asm
	lop3.b32 %r859, %r856, 50529027, 0, 234;

	// end inline asm
	or.b32  	%r1968, %r859, -2139062144;
	and.b32  	%r1969, %r859, -2139062144;
	add.s32 	%r1970, %r1968, -33686018;
	xor.b32  	%r1971, %r1969, %r1970;
	xor.b32  	%r1972, %r1971, -2139062144;
	xor.b32  	%r1973, %r859, 33686018;
	xor.b32  	%r1974, %r1972, %r859;
	and.b32  	%r857, %r1974, %r1973;
	// begin inline asm
	prmt.b32 %r857, %r857, 0, 0xba98;
	// end inline asm
	// begin inline asm
	prmt.b32 %r859, %r859, 0, 0xba98;
	// end inline asm
	xor.b32  	%r1975, %r859, 2139062143;
	not.b32 	%r1976, %r857;
	and.b32  	%r1977, %r1972, %r1976;
	and.b32  	%r1978, %r1975, %r857;
	or.b32  	%r877, %r1978, %r1977;
	shr.u32 	%r862, %r844, 6;
	// begin inline asm
	lop3.b32 %r865, %r862, 50529027, 0, 234;

	// end inline asm
	or.b32  	%r1979, %r865, -2139062144;
	and.b32  	%r1980, %r865, -2139062144;
	add.s32 	%r1981, %r1979, -33686018;
	xor.b32  	%r1982, %r1980, %r1981;
	xor.b32  	%r1983, %r1982, -2139062144;
	xor.b32  	%r1984, %r865, 33686018;
	xor.b32  	%r1985, %r1983, %r865;
	and.b32  	%r863, %r1985, %r1984;
	// begin inline asm
	prmt.b32 %r863, %r863, 0, 0xba98;
	// end inline asm
	// begin inline asm
	prmt.b32 %r865, %r865, 0, 0xba98;
	// end inline asm
	xor.b32  	%r1986, %r865, 2139062143;
	not.b32 	%r1987, %r863;
	and.b32  	%r1988, %r1983, %r1987;
	and.b32  	%r1989, %r1986, %r863;
	or.b32  	%r881, %r1989, %r1988;
	// begin inline asm
	dp4a.s32.s32 %r867, %r868, %r869, %r839;
	// end inline asm
	// begin inline asm
	dp4a.s32.s32 %r871, %r872, %r873, %r867;
	// end inline asm
	// begin inline asm
	dp4a.s32.s32 %r875, %r876, %r877, %r871;
	// end inline asm
	// begin inline asm
	dp4a.s32.s32 %r879, %r880, %r881, %r875;
	// end inline asm
	ld.global.nc.v4.u32 	{%r908, %r912, %r916, %r920}, [%rd9+2816];
	ld.global.nc.u32 	%r884, [%rd11+11264];
	// begin inline asm
	lop3.b32 %r887, %r884, 50529027, 0, 234;

	// end inline asm
	or.b32  	%r1990, %r887, -2139062144;
	and.b32  	%r1991, %r887, -2139062144;
	add.s32 	%r1992, %r1990, -33686018;
	xor.b32  	%r1993, %r1991, %r1992;
	xor.b32  	%r1994, %r1993, -2139062144;
	xor.b32  	%r1995, %r887, 33686018;
	xor.b32  	%r1996, %r1994, %r887;
	and.b32  	%r885, %r1996, %r1995;
	// begin inline asm
	prmt.b32 %r885, %r885, 0, 0xba98;
	// end inline asm
	// begin inline asm
	prmt.b32 %r887, %r887, 0, 0xba98;
	// end inline asm
	xor.b32  	%r1997, %r887, 2139062143;
	not.b32 	%r1998, %r885;
	and.b32  	%r1999, %r1994, %r1998;
	and.b32  	%r2000, %r1997, %r885;
	or.b32  	%r909, %r2000, %r1999;
	shr.u32 	%r890, %r884, 2;
	// begin inline asm
	lop3.b32 %r893, %r890, 50529027, 0, 234;

	// end inline asm
	or.b32  	%r2001, %r893, -2139062144;
	and.b32  	%r2002, %r893, -2139062144;
	add.s32 	%r2003, %r2001, -33686018;
	xor.b32  	%r2004, %r2002, %r2003;
	xor.b32  	%r2005, %r2004, -2139062144;
	xor.b32  	%r2006, %r893, 33686018;
	xor.b32  	%r2007, %r2005, %r893;
	and.b32  	%r891, %r2007, %r2006;
	// begin inline asm
	prmt.b32 %r891, %r891, 0, 0xba98;
	// end inline asm
	// begin inline asm
	prmt.b32 %r893, %r893, 0, 0xba98;
	// end inline asm
	xor.b32  	%r2008, %r893, 2139062143;
	not.b32 	%r2009, %r891;
	and.b32  	%r2010, %r2005, %r2009;
	and.b32  	%r2011, %r2008, %r891;
	or.b32  	%r913, %r2011, %r2010;
	shr.u32 	%r896, %r884, 4;
	// begin inline asm
	lop3.b32 %r899, %r896, 50529027, 0, 234;

	// end inline asm
	or.b32  	%r2012, %r899, -2139062144;
	and.b32  	%r2013, %r899, -2139062144;
	add.s32 	%r2014, %r2012, -33686018;
	xor.b32  	%r2015, %r2013, %r2014;
	xor.b32  	%r2016, %r2015, -2139062144;
	xor.b32  	%r2017, %r899, 33686018;
	xor.b32  	%r2018, %r2016, %r899;
	and.b32  	%r897, %r2018, %r2017;
	// begin inline asm
	prmt.b32 %r897, %r897, 0, 0xba98;
	// end inline asm
	// begin inline asm
	prmt.b32 %r899, %r899, 0, 0xba98;
	// end inline asm
	xor.b32  	%r2019, %r899, 2139062143;
	not.b32 	%r2020, %r897;
	and.b32  	%r2021, %r2016, %r2020;
	and.b32  	%r2022, %r2019, %r897;
	or.b32  	%r917, %r2022, %r2021;
	shr.u32 	%r902, %r884, 6;
	// begin inline asm
	lop3.b32 %r905, %r902, 50529027, 0, 234;

	// end inline asm
	or.b32  	%r2023, %r905, -2139062144;
	and.b32  	%r2024, %r905, -2139062144;
	add.s32 	%r2025, %r2023, -33686018;
	xor.b32  	%r2026, %r2024, %r2025;
	xor.b32  	%r2027, %r2026, -2139062144;
	xor.b32  	%r2028, %r905, 33686018;
	xor.b32  	%r2029, %r2027, %r905;
	and.b32  	%r903, %r2029, %r2028;
	// begin inline asm
	prmt.b32 %r903, %r903, 0, 0xba98;
	// end inline asm
	// begin inline asm
	prmt.b32 %r905, %r905, 0, 0xba98;
	// end inline asm
	xor.b32  	%r2030, %r905, 2139062143;
	not.b32 	%r2031, %r903;
	and.b32  	%r2032, %r2027, %r2031;
	and.b32  	%r2033, %r2030, %r903;
	or.b32  	%r921, %r2033, %r2032;
	// begin inline asm
	dp4a.s32.s32 %r907, %r908, %r909, %r879;
	// end inline asm
	// begin inline asm
	dp4a.s32.s32 %r911, %r912, %r913, %r907;
	// end inline asm
	// begin inline asm
	dp4a.s32.s32 %r915, %r916, %r917, %r911;
	// end inline asm
	// begin inline asm
	dp4a.s32.s32 %r919, %r920, %r921, %r915;
	// end inline asm
	ld.global.nc.v4.u32 	{%r948, %r952, %r956, %r960}, [%rd9+2944];
	ld.global.nc.u32 	%r924, [%rd11+11776];
	// begin inline asm
	lop3.b32 %r927, %r924, 50529027, 0, 234;

	// end inline asm
	or.b32  	%r2034, %r927, -2139062144;
	and.b32  	%r2035, %r927, -2139062144;
	add.s32 	%r2036, %r2034, -33686018;
	xor.b32  	%r2037, %r2035, %r2036;
	xor.b32  	%r2038, %r2037, -2139062144;
	xor.b32  	%r2039, %r927, 33686018;
	xor.b32  	%r2040, %r2038, %r927;
	and.b32  	%r925, %r2040, %r2039;
	// begin inline asm
	prmt.b32 %r925, %r925, 0, 0xba98;
	// end inline asm
	// begin inline asm
	prmt.b32 %r927, %r927, 0, 0xba98;
	// end inline asm
	xor.b32  	%r2041, %r927, 2139062143;
	not.b32 	%r2042, %r925;
	and.b32  	%r2043, %r2038, %r2042;
	and.b32  	%r2044, %r2041, %r925;
	or.b32  	%r949, %r2044, %r2043;
	shr.u32 	%r930, %r924, 2;
	// begin inline asm
	lop3.b32 %r933, %r930, 50529027, 0, 234;

	// end inline asm
	or.b32  	%r2045, %r933, -2139062144;
	and.b32  	%r2046, %r933, -2139062144;
	add.s32 	%r2047, %r2045, -33686018;
	xor.b32  	%r2048, %r2046, %r2047;
	xor.b32  	%r2049, %r2048, -2139062144;
	xor.b32  	%r2050, %r933, 33686018;
	xor.b32  	%r2051, %r2049, %r933;
	and.b32  	%r931, %r2051, %r2050;
	// begin inline asm
	prmt.b32 %r931, %r931, 0, 0xba98;
	// end inline asm
	// begin inline asm
	prmt.b32 %r933, %r933, 0, 0xba98;
	// end inline asm
	xor.b32  	%r2052, %r933, 2139062143;
	not.b32 	%r2053, %r931;
	and.b32  	%r2054, %r2049, %r2053;
	and.b32  	%r2055, %r2052, %r931;
	or.b32  	%r953, %r2055, %r2054;
	shr.u32 	%r936, %r924, 4;
	// begin inline asm
	lop3.b32 %r939, %r936, 50529027, 0, 234;

	// end inline asm
	or.b32  	%r2056, %r939, -2139062144;
	and.b32  	%r2057, %r939, -2139062144;
	add.s32 	%r2058, %r2056, -33686018;
	xor.b32  	%r2059, %r2057, %r2058;
	xor.b32  	%r2060, %r2059, -2139062144;
	xor.b32  	%r2061, %r939, 33686018;
	xor.b32  	%r2062, %r2060, %r939;
	and.b32  	%r937, %r2062, %r2061;
	// begin inline asm
	prmt.b32 %r937, %r937, 0, 0xba98;
	// end inline asm
	// begin inline asm
	prmt.b32 %r939, %r939, 0, 0xba98;
	// end inline asm
	xor.b32  	%r2063, %r939, 2139062143;
	not.b32 	%r2064, %r937;
	and.b32  	%r2065, %r2060, %r2064;
	and.b32  	%r2066, %r2063, %r937;
	or.b32  	%r957, %r2066, %r2065;
	shr.u32 	%r942, %r924, 6;
	// begin inline asm
	lop3.b32 %r945, %r942, 50529027, 0, 234;

	// end inline asm
	or.b32  	%r2067, %r945, -2139062144;
	and.b32  	%r2068, %r945, -2139062144;
	add.s32 	%r2069, %r2067, -33686018;
	xor.b32  	%r2070, %r2068, %r2069;
	xor.b32  	%r2071, %r2070, -2139062144;
	xor.b32  	%r2072, %r945, 33686018;
	xor.b32  	%r2073, %r2071, %r945;
	and.b32  	%r943, %r2073, %r2072;
	// begin inline asm
	prmt.b32 %r943, %r943, 0, 0xba98;
	// end inline asm
	// begin inline asm
	prmt.b32 %r945, %r945, 0, 0xba98;
	// end inline asm
	xor.b32  	%r2074, %r945, 2139062143;
	not.b32 	%r2075, %r943;
	and.b32  	%r2076, %r2071, %r2075;
	and.b32  	%r2077, %r2074, %r943;
	or.b32  	%r961, %r2077, %r2076;
	// begin inline asm
	dp4a.s32.s32 %r947, %r948, %r949, %r919;
	// end inline asm
	// begin inline asm
	dp4a.s32.s32 %r951, %r952, %r953, %r947;
	// end inline asm
	// begin inline asm
	dp4a.s32.s32 %r955, %r956, %r957, %r951;
	// end inline asm
	// begin inline asm
	dp4a.s32.s32 %r959, %r960, %r961, %r955;
	// end inline asm
	ld.global.nc.v4.u32 	{%r988, %r992, %r996, %r1000}, [%rd9+3072];
	ld.global.nc.u32 	%r964, [%rd11+12288];
	// begin inline asm
	lop3.b32 %r967, %r964, 50529027, 0, 234;

	// end inline asm
	or.b32  	%r2078, %r967, -2139062144;
	and.b32  	%r2079, %r967, -2139062144;
	add.s32 	%r2080, %r2078, -33686018;
	xor.b32  	%r2081, %r2079, %r2080;
	xor.b32  	%r2082, %r2081, -2139062144;
	xor.b32  	%r2083, %r967, 33686018;
	xor.b32  	%r2084, %r2082, %r967;
	and.b32  	%r965, %r2084, %r2083;
	// begin inline asm
	prmt.b32 %r965, %r965, 0, 0xba98;
	// end inline asm
	// begin inline asm
	prmt.b32 %r967, %r967, 0, 0xba98;
	// end inline asm
	xor.b32  	%r2085, %r967, 2139062143;
	not.b32 	%r2086, %r965;
	and.b32  	%r2087, %r2082, %r2086;
	and.b32  	%r2088, %r2085, %r965;
	or.b32  	%r989, %r2088, %r2087;
	shr.u32 	%r970, %r964, 2;
	// begin inline asm
	lop3.b32 %r973, %r970, 50529027, 0, 234;

	// end inline asm
	or.b32  	%r2089, %r973, -2139062144;
	and.b32  	%r2090, %r973, -2139062144;
	add.s32 	%r2091, %r2089, -33686018;
	xor.b32  	%r2092, %r2090, %r2091;
	xor.b32  	%r2093, %r2092, -2139062144;
	xor.b32  	%r2094, %r973, 33686018;
	xor.b32  	%r2095, %r2093, %r973;
	and.b32  	%r971, %r2095, %r2094;
	// begin inline asm
	prmt.b32 %r971, %r971, 0, 0xba98;
	// end inline asm
	// begin inline asm
	prmt.b32 %r973, %r973, 0, 0xba98;
	// end inline asm
	xor.b32  	%r2096, %r973, 2139062143;
	not.b32 	%r2097, %r971;
	and.b32  	%r2098, %r2093, %r2097;
	and.b32  	%r2099, %r2096, %r971;
	or.b32  	%r993, %r2099, %r2098;
	shr.u32 	%r976, %r964, 4;
	// begin inline asm
	lop3.b32 %r979, %r976, 50529027, 0, 234;

	// end inline asm
	or.b32  	%r2100, %r979, -2139062144;
	and.b32  	%r2101, %r979, -2139062144;
	add.s32 	%r2102, %r2100, -33686018;
	xor.b32  	%r2103, %r2101, %r2102;
	xor.b32  	%r2104, %r2103, -2139062144;
	xor.b32  	%r2105, %r979, 33686018;
	xor.b32  	%r2106, %r2104, %r979;
	and.b32  	%r977, %r2106, %r2105;
	// begin inline asm
	prmt.b32 %r977, %r977, 0, 0xba98;
	// end inline asm
	// begin inline asm
	prmt.b32 %r979, %r979, 0, 0xba98;
	// end inline asm
	xor.b32  	%r2107, %r979, 2139062143;
	not.b32 	%r2108, %r977;
	and.b32  	%r2109, %r2104, %r2108;
	and.b32  	%r2110, %r2107, %r977;
	or.b32  	%r997, %r2110, %r2109;
	shr.u32 	%r982, %r964, 6;
	// begin inline asm
	lop3.b32 %r985, %r982, 50529027, 0, 234;

	// end inline asm
	or.b32  	%r2111, %r985, -2139062144;
	and.b32  	%r2112, %r985, -2139062144;
	add.s32 	%r2113, %r2111, -33686018;
	xor.b32  	%r2114, %r2112, %r2113;
	xor.b32  	%r2115, %r2114, -2139062144;
	xor.b32  	%r2116, %r985, 33686018;
	xor.b32  	%r2117, %r2115, %r985;
	and.b32  	%r983, %r2117, %r2116;
	// begin inline asm
	prmt.b32 %r983, %r983, 0, 0xba98;
	// end inline asm
	// begin inline asm
	prmt.b32 %r985, %r985, 0, 0xba98;
	// end inline asm
	xor.b32  	%r2118, %r985, 2139062143;
	not.b32 	%r2119, %r983;
	and.b32  	%r2120, %r2115, %r2119;
	and.b32  	%r2121, %r2118, %r983;
	or.b32  	%r1001, %r2121, %r2120;
	// begin inline asm
	dp4a.s32.s32 %r987, %r988, %r989, %r959;
	// end inline asm
	// begin inline asm
	dp4a.s32.s32 %r991, %r992, %r993, %r987;
	// end inline asm
	// begin inline asm
	dp4a.s32.s32 %r995, %r996, %r997, %r991;
	// end inline asm
	// begin inline asm
	dp4a.s32.s32 %r999, %r1000, %r1001, %r995;
	// end inline asm
	// begin inline asm
	activemask.b32 %r1003;
	// end inline asm
	shfl.sync.down.b32	%r2122|%p1, %r999, 4, 6175, %r1003;
	add.s32 	%r2123, %r2122, %r999;
	// begin inline asm
	activemask.b32 %r1004;
	// end inline asm
	shfl.sync.down.b32	%r2124|%p2, %r2123, 2, 6175, %r1004;
	add.s32 	%r2125, %r2124, %r2123;
	// begin inline asm
	activemask.b32 %r1005;
	// end inline asm
	shfl.sync.down.b32	%r2126|%p3, %r2125, 1, 6175, %r1005;
	add.s32 	%r1, %r2126, %r2125;
	shl.b32 	%r2127, %r1008, 4;
	add.s32 	%r2, %r2127, %r1011;
	setp.ne.s32 	%p4, %r1006, 0;
	@%p4 bra 	$L__BB4_2;
	cvta.to.global.u64 	%rd12, %rd2;
	cvta.to.global.u64 	%rd13, %rd3;
	cvta.to.global.u64 	%rd14, %rd1;
	mul.hi.u32 	%r2128, %r2, 1374389535;
	shr.u32 	%r2129, %r2128, 8;
	cvt.rn.f32.s32 	%f4, %r1;
	ld.global.nc.u16 	%rs1, [%rd12];
	// begin inline asm
	{ cvt.f32.bf16 %f1, %rs1;}

	// end inline asm
	div.rn.f32 	%f5, %f4, %f1;
	mul.wide.u32 	%rd15, %r2129, 2;
	add.s64 	%rd16, %rd13, %rd15;
	ld.global.nc.u16 	%rs2, [%rd16];
	// begin inline asm
	{ cvt.f32.bf16 %f2, %rs2;}

	// end inline asm
	mul.f32 	%f3, %f5, %f2;
	// begin inline asm
	{  cvt.rn.bf16.f32 %rs3, %f3;}

	// end inline asm
	mul.wide.u32 	%rd17, %r2, 2;
	add.s64 	%rd18, %rd14, %rd17;
	st.global.u16 	[%rd18], %rs3;
$L__BB4_2:
	ret;

}
	// .globl	_Z23ladder_int8xint2_kernelILi1ELi3200ELi3200ELi1ELi8ELi16EEvPaS0_P13__nv_bfloat16S2_S2_
.visible .entry _Z23ladder_int8xint2_kernelILi1ELi3200ELi3200ELi1ELi8ELi16EEvPaS0_P13__nv_bfloat16S2_S2_(
	.param .u64 .ptr .align 1 _Z23ladder_int8xint2_kernelILi1ELi3200ELi3200ELi1ELi8ELi16EEvPaS0_P13__nv_bfloat16S2_S2__param_0,
	.param .u64 .ptr .align 1 _Z23ladder_int8xint2_kernelILi1ELi3200ELi3200ELi1ELi8ELi16EEvPaS0_P13__nv_bfloat16S2_S2__param_1,
	.param .u64 .ptr .align 1 _Z23ladder_int8xint2_kernelILi1ELi3200ELi3200ELi1ELi8ELi16EEvPaS0_P13__nv_bfloat16S2_S2__param_2,
	.param .u64 .ptr .align 1 _Z23ladder_int8xint2_kernelILi1ELi3200ELi3200ELi1ELi8ELi16EEvPaS0_P13__nv_bfloat16S2_S2__param_3,
	.param .u64 .ptr .align 1 _Z23ladder_int8xint2_kernelILi1ELi3200ELi3200ELi1ELi8ELi16EEvPaS0_P13__nv_bfloat16S2_S2__param_4
)
.maxntid 128
{
	.reg .pred 	%p<5>;
	.reg .b16 	%rs<4>;
	.reg .b32 	%r<2130>;
	.reg .b32 	%f<6>;
	.reg .b64 	%rd<19>;

	ld.param.u64 	%rd4, [_Z23ladder_int8xint2_kernelILi1ELi3200ELi3200ELi1ELi8ELi16EEvPaS0_P13__nv_bfloat16S2_S2__param_0];
	ld.param.u64 	%rd5, [_Z23ladder_int8xint2_kernelILi1ELi3200ELi3200ELi1ELi8ELi16EEvPaS0_P13__nv_bfloat16S2_S2__param_1];
	ld.param.u64 	%rd1, [_Z23ladder_int8xint2_kernelILi1ELi3200ELi3200ELi1ELi8ELi16EEvPaS0_P13__nv_bfloat16S2_S2__param_2];
	ld.param.u64 	%rd2, [_Z23ladder_int8xint2_kernelILi1ELi3200ELi3200ELi1ELi8ELi16EEvPaS0_P13__nv_bfloat16S2_S2__param_3];
	ld.param.u64 	%rd3, [_Z23ladder_int8xint2_kernelILi1ELi3200ELi3200ELi1ELi8ELi16EEvPaS0_P13__nv_bfloat16S2_S2__param_4];
	cvta.to.global.u64 	%rd6, %rd5;
	cvta.to.global.u64 	%rd7, %rd4;
	mov.u32 	%r1006, %tid.x;
	shl.b32 	%r1007, %r1006, 4;
	mov.u32 	%r1008, %ctaid.x;
	shl.b32 	%r1009, %r1006, 6;
	and.b32  	%r1010, %r1009, 8064;
	mov.u32 	%r1011, %tid.y;
	shl.b32 	%r1012, %r1011, 3;
	and.b32  	%r1013, %r1012, 960;
	shl.b32 	%r1014, %r1006, 5;
	and.b32  	%r1015, %r1014, 32;
	shl.b32 	%r1016, %r1011, 2;
	and.b32  	%r1017, %r1016, 28;
	add.s32 	%r1018, %r1013, %r1010;
	or.b32  	%r1019, %r1018, %r1015;
	or.b32  	%r1020, %r1019, %r1017;
	cvt.u64.u32 	%rd8, %r1007;
	add.s64 	%rd9, %rd7, %rd8;
	ld.global.nc.v4.u32 	{%r28, %r32, %r36, %r40}, [%rd9];
	mad.lo.s32 	%r1021, %r1008, 12800, %r1020;
	cvt.u64.u32 	%rd10, %r1021;
	add.s64 	%rd11, %rd6, %rd10;
	ld.global.nc.u32 	%r4, [%rd11];
	// begin inline asm
	lop3.b32 %r7, %r4, 50529027, 0, 234;

	// end inline asm
	or.b32  	%r1022, %r7, -2139062144;
	and.b32  	%r1023, %r7, -2139062144;
	add.s32 	%r1024, %r1022, -33686018;
	xor.b32  	%r1025, %r1023, %r1024;
	xor.b32  	%r1026, %r1025, -2139062144;
	xor.b32  	%r1027, %r7, 33686018;
	xor.b32  	%r1028, %r1026, %r7;
	and.b32  	%r5, %r1028, %r1027;
	// begin inline asm
	prmt.b32 %r5, %r5, 0, 0xba98;
	// end inline asm
	// begin inline asm
	prmt.b32 %r7, %r7, 0, 0xba98;
	// end inline asm
	xor.b32  	%r1029, %r7, 2139062143;
	not.b32 	%r1030, %r5;
	and.b32  	%r1031, %r1026, %r1030;
	and.b32  	%r1032, %r1029, %r5;
	or.b32  	%r29, %r1032, %r1031;
	shr.u32 	%r10, %r4, 2;
	// begin inline asm
	lop3.b32 %r13, %r10, 50529027, 0, 234;

	// end inline asm
	or.b32  	%r1033, %r13, -2139062144;
	and.b32  	%r1034, %r13, -2139062144;
	add.s32 	%r1035, %r1033, -33686018;
	xor.b32  	%r1036, %r1034, %r1035;
	xor.b32  	%r1037, %r1036, -2139062144;
	xor.b32  	%r1038, %r13, 33686018;
	xor.b32  	%r1039, %r1037, %r13;
	and.b32  	%r11, %r1039, %r1038;
	// begin inline asm
	prmt.b32 %r11, %r11, 0, 0xba98;
	// end inline asm
	// begin inline asm
	prmt.b32 %r13, %r13, 0, 0xba98;
	// end inline asm
	xor.b32  	%r1040, %r13, 2139062143;
	not.b32 	%r1041, %r11;
	and.b32  	%r1042, %r1037, %r1041;
	and.b32  	%r1043, %r1040, %r11;
	or.b32  	%r33, %r1043, %r1042;
	shr.u32 	%r16, %r4, 4;
	// begin inline asm
	lop3.b32 %r19, %r16, 50529027, 0, 234;

	// end inline asm
	or.b32  	%r1044, %r19, -2139062144;
	and.b32  	%r1045, %r19, -2139062144;
	add.s32 	%r1046, %r1044, -33686018;
	xor.b32  	%r1047, %r1045, %r1046;
	xor.b32  	%r1048, %r1047, -2139062144;
	xor.b32  	%r1049, %r19, 33686018;
	xor.b32  	%r1050, %r1048, %r19;
	and.b32  	%r17, %r1050, %r1049;
	// begin inline asm
	prmt.b32 %r17, %r17, 0, 0xba98;
	// end inline asm
	// begin inline asm
	prmt.b32 %r19, %r19, 0, 0xba98;
	// end inline asm
	xor.b32  	%r1051, %r19, 2139062143;
	not.b32 	%r1052, %r17;
	and.b32  	%r1053, %r1048, %r1052;
	and.b32  	%r1054, %r1051, %r17;
	or.b32  	%r37, %r1054, %r1053;
	shr.u32 	%r22, %r4, 6;
	// begin inline asm
	lop3.b32 %r25, %r22, 50529027, 0, 234;

	// end inline asm
	or.b32  	%r1055, %r25, -2139062144;
	and.b32  	%r1056, %r25, -2139062144;
	add.s32 	%r1057, %r1055, -33686018;
	xor.b32  	%r1058, %r1056, %r1057;
	xor.b32  	%r1059, %r1058, -2139062144;
	xor.b32  	%r1060, %r25, 33686018;
	xor.b32  	%r1061, %r1059, %r25;
	and.b32  	%r23, %r1061, %r1060;
	// begin inline asm
	prmt.b32 %r23, %r23, 0, 0xba98;
	// end inline asm
	// begin inline asm
	prmt.b32 %r25, %r25, 0, 0xba98;
	// end inline asm
	xor.b32  	%r1062, %r25, 2139062143;
	not.b32 	%r1063, %r23;
	and.b32  	%r1064, %r1059, %r1063;
	and.b32  	%r1065, %r1062, %r23;
	or.b32  	%r41, %r1065, %r1064;
	mov.b32 	%r30, 0;
	// begin inline asm
	dp4a.s32.s32 %r27, %r28, %r29, %r30;
	// end inline asm
	// begin inline asm
	dp4a.s32.s32 %r31, %r32, %r33, %r27;
	// end inline asm
	// begin inline asm
	dp4a.s32.s32 %r35, %r36, %r37, %r31;
	// end inline asm
	// begin inline asm
	dp4a.s32.s32 %r39, %r40, %r41, %r35;
	// end inline asm
	ld.global.nc.v4.u32 	{%r68, %r72, %r76, %r80}, [%rd9+128];
	ld.global.nc.u32 	%r44, [%rd11+512];
	// begin inline asm
	lop3.b32 %r47, %r44, 50529027, 0, 234;

	// end inline asm
	or.b32  	%r1066, %r47, -2139062144;
	and.b32  	%r1067, %r47, -2139062144;
	add.s32 	%r1068, %r1066, -33686018;
	xor.b32  	%r1069, %r1067, %r1068;
	xor.b32  	%r1070, %r1069, -2139062144;
	xor.b32  	%r1071, %r47, 33686018;
	xor.b32  	%r1072, %r1070, %r47;
	and.b32  	%r45, %r1072, %r1071;
	// begin inline asm
	prmt.b32 %r45, %r45, 0, 0xba98;
	// end inline asm
	// begin inline asm
	prmt.b32 %r47, %r47, 0, 0xba98;
	// end inline asm
	xor.b32  	%r1073, %r47, 2139062143;
	not.b32 	%r1074, %r45;
	and.b32  	%r1075, %r1070, %r1074;
	and.b32  	%r1076, %r1073, %r45;
	or.b32  	%r69, %r1076, %r1075;
	shr.u32 	%r50, %r44, 2;
	// begin inline asm
	lop3.b32 %r53, %r50, 50529027, 0, 234;

	// end inline asm
	or.b32  	%r1077, %r53, -2139062144;
	and.b32  	%r1078, %r53, -2139062144;
	add.s32 	%r1079, %r1077, -33686018;
	xor.b32  	%r1080, %r1078, %r1079;
	xor.b32  	%r1081, %r1080, -2139062144;
	xor.b32  	%r1082, %r53, 33686018;
	xor.b32  	%r1083, %r1081, %r53;
	and.b32  	%r51, %r1083, %r1082;
	// begin inline asm
	prmt.b32 %r51, %r51, 0, 0xba98;
	// end inline asm
	// begin inline asm
	prmt.b32 %r53, %r53, 0, 0xba98;
	// end inline asm
	xor.b32  	%r1084, %r53, 2139062143;
	not.b32 	%r1085, %r51;
	and.b32  	%r1086, %r1081, %r1085;
	and.b32  	%r1087, %r1084, %r51;
	or.b32  	%r73, %r1087, %r1086;
	shr.u32 	%r56, %r44, 4;
	// begin inline asm
	lop3.b32 %r59, %r56, 50529027, 0, 234;

	// end inline asm
	or.b32  	%r1088, %r59, -2139062144;
	and.b32  	%r1089, %r59, -2139062144;
	add.s32 	%r1090, %r1088, -33686018;
	xor.b32  	%r1091, %r1089, %r1090;
	xor.b32  	%r1092, %r1091, -2139062144;
	xor.b32  	%r1093, %r59, 33686018;
	xor.b32  	%r1094, %r1092, %r59;
	and.b32  	%r57, %r1094, %r1093;
	// begin inline asm
	prmt.b32 %r57, %r57, 0, 0xba98;
	// end inline asm
	// begin inline asm
	prmt.b32 %r59, %r59, 0, 0xba98;
	// end inline asm
	xor.b32  	%r1095, %r59, 2139062143;
	not.b32 	%r1096, %r57;
	and.b32  	%r1097, %r1092, %r1096;
	and.b32  	%r1098, %r1095, %r57;
	or.b32  	%r77, %r1098, %r1097;
	shr.u32 	%r62, %r44, 6;
	// begin inline asm
	lop3.b32 %r65, %r62, 50529027, 0, 234;

	// end inline asm
	or.b32  	%r1099, %r65, -2139062144;
	and.b32  	%r1100, %r65, -2139062144;
	add.s32 	%r1101, %r1099, -33686018;
	xor.b32  	%r1102, %r1100, %r1101;
	xor.b32  	%r1103, %r1102, -2139062144;
	xor.b32  	%r1104, %r65, 33686018;
	xor.b32  	%r1105, %r1103, %r65;
	and.b32  	%r63, %r1105, %r1104;
	// begin inline asm
	prmt.b32 %r63, %r63, 0, 0xba98;
	// end inline asm
	// begin inline asm
	prmt.b32 %r65, %r65, 0, 0xba98;
	// end inline asm
	xor.b32  	%r1106, %r65, 2139062143;
	not.b32 	%r1107, %r63;
	and.b32  	%r1108, %r1103, %r1107;
	and.b32  	%r1109, %r1106, %r63;
	or.b32  	%r81, %r1109, %r1108;
	// begin inline asm
	dp4a.s32.s32 %r67, %r68, %r69, %r39;
	// end inline asm
	// begin inline asm
	dp4a.s32.s32 %r71, %r72, %r73, %r67;
	// end inline asm
	// begin inline asm
	dp4a.s32.s32 %r75, %r76, %r77, %r71;
	// end inline asm
	// begin inline asm
	dp4a.s32.s32 %r79, %r80, %r81, %r75;
	// end inline asm
	ld.global.nc.v4.u32 	{%r108, %r112, %r116, %r120}, [%rd9+256];
	ld.global.nc.u32 	%r84, [%rd11+1024];
	// begin inline asm
	lop3.b32 %r87, %r84, 50529027, 0, 234;

	// end inline asm
	or.b32  	%r1110, %r87, -2139062144;
	and.b32  	%r1111, %r87, -2139062144;
	add.s32 	%r1112, %r1110, -33686018;
	xor.b32  	%r1113, %r1111, %r1112;
	xor.b32  	%r1114, %r1113, -2139062144;
	xor.b32  	%r1115, %r87, 33686018;
	xor.b32  	%r1116, %r1114, %r87;
	and.b32  	%r85, %r1116, %r1115;
	// begin inline asm
	prmt.b32 %r85, %r85, 0, 0xba98;
	// end inline asm
	// begin inline asm
	prmt.b32 %r87, %r87, 0, 0xba98;
	// end inline asm
	xor.b32  	%r1117, %r87, 2139062143;
	not.b32 	%r1118, %r85;
	and.b32  	%r1119, %r1114, %r1118;
	and.b32  	%r1120, %r1117, %r85;
	or.b32  	%r109, %r1120, %r1119;
	shr.u32 	%r90, %r84, 2;
	// begin inline asm
	lop3.b32 %r93, %r90, 50529027, 0, 234;

	// end inline asm
	or.b32  	%r1121, %r93, -2139062144;
	and.b32  	%r1122, %r93, -2139062144;
	add.s32 	%r1123, %r1121, -33686018;
	xor.b32  	%r1124, %r1122, %r1123;
	xor.b32  	%r1125, %r1124, -2139062144;
	xor.b32  	%r1126, %r93, 33686018;
	xor.b32  	%r1127, %r1125, %r93;
	and.b32  	%r91, %r1127, %r1126;
	// begin inline asm
	prmt.b32 %r91, %r91, 0, 0xba98;
	// end inline asm
	// begin inline asm
	prmt.b32 %r93, %r93, 0, 0xba98;
	// end inline asm
	xor.b32  	%r1128, %r93, 2139062143;
	not.b32 	%r1129, %r91;
	and.b32  	%r1130, %r1125, %r1129;
	and.b32  	%r1131, %r1128, %r91;
	or.b32  	%r113, %r1131, %r1130;
	shr.u32 	%r96, %r84, 4;
	// begin inline asm
	lop3.b32 %r99, %r96, 50529027, 0, 234;

	// end inline asm
	or.b32  	%r1132, %r99, -2139062144;
	and.b32  	%r1133, %r99, -2139062144;
	add.s32 	%r1134, %r1132, -33686018;
	xor.b32  	%r1135, %r1133, %r1134;
	xor.b32  	%r1136, %r1135, -2139062144;
	xor.b32  	%r1137, %r99, 33686018;
	xor.b32  	%r1138, %r1136, %r99;
	and.b32  	%r97, %r1138, %r1137;
	// begin inline asm
	prmt.b32 %r97, %r97, 0, 0xba98;
	// end inline asm
	// begin inline asm
	prmt.b32 %r99, %r99, 0, 0xba98;
	// end inline asm
	xor.b32  	%r1139, %r99, 2139062143;
	not.b32 	%r1140, %r97;
	and.b32  	%r1141, %r1136, %r1140;
	and.b32  	%r1142, %r1139, %r97;
	or.b32  	%r117, %r1142, %r1141;
	shr.u32 	%r102, %r84, 6;
	// begin inline asm
	lop3.b32 %r105, %r102, 50529027, 0, 234;

	// end inline asm
	or.b32  	%r1143, %r105, -2139062144;
	and.b32  	%r1144, %r105, -2139062144;
	add.s32 	%r1145, %r1143, -33686018;
	xor.b32  	%r1146, %r1144, %r1145;
	xor.b32  	%r1147, %r1146, -2139062144;
	xor.b32  	%r1148, %r105, 33686018;
	xor.b32  	%r1149, %r1147, %r105;
	and.b32  	%r103, %r1149, %r1148;
	// begin inline asm
	prmt.b32 %r103, %r103, 0, 0xba98;
	// end inline asm
	// begin inline asm
	prmt.b32 %r105, %r105, 0, 0xba98;
	// end inline asm
	xor.b32  	%r1150, %r105, 2139062143;
	not.b32 	%r1151, %r103;
	and.b32  	%r1152, %r1147, %r1151;
	and.b32  	%r1153, %r1150, %r103;
	or.b32  	%r121, %r1153, %r1152;
	// begin inline asm
	dp4a.s32.s32 %r107, %r108, %r109, %r79;
	// end inline asm
	// begin inline asm
	dp4a.s32.s32 %r111, %r112, %r113, %r107;
	// end inline asm
	// begin inline asm
	dp4a.s32.s32 %r115, %r116, %r117, %r111;
	// end inline asm
	// begin inline asm
	dp4a.s32.s32 %r119, %r120, %r121, %r115;
	// end inline asm
	ld.global.nc.v4.u32 	{%r148, %r152, %r156, %r160}, [%rd9+384];
	ld.global.nc.u32 	%r124, [%rd11+1536];
	// begin inline asm
	lop3.b32 %r127, %r124, 50529027, 0, 234;

	// end inline asm
	or.b32  	%r1154, %r127, -2139062144;
	and.b32  	%r1155, %r127, -2139062144;
	add.s32 	%r1156, %r1154, -33686018;
	xor.b32  	%r1157, %r1155, %r1156;
	xor.b32  	%r1158, %r1157, -2139062144;
	xor.b32  	%r1159, %r127, 33686018;
	xor.b32  	%r1160, %r1158, %r127;
	and.b32  	%r125, %r1160, %r1159;
	// begin inline asm
	prmt.b32 %r125, %r125, 0, 0xba98;
	// end inline asm
	// begin inline asm
	prmt.b32 %r127, %r127, 0, 0xba98;
	// end inline asm
	xor.b32  	%r1161, %r127, 2139062143;
	not.b32 	%r1162, %r125;
	and.b32  	%r1163, %r1158, %r1162;
	and.b32  	%r1164, %r1161, %r125;
	or.b32  	%r149, %r1164, %r1163;
	shr.u32 	%r130, %r124, 2;
	// begin inline asm
	lop3.b32 %r133, %r130, 50529027, 0, 234;

	// end inline asm
	or.b32  	%r1165, %r133, -2139062144;
	and.b32  	%r1166, %r133, -2139062144;
	add.s32 	%r1167, %r1165, -33686018;
	xor.b32  	%r1168, %r1166, %r1167;
	xor.b32  	%r1169, %r1168, -2139062144;
	xor.b32  	%r1170, %r133, 33686018;
	xor.b32  	%r1171, %r1169, %r133;
	and.b32  	%r131, %r1171, %r1170;
	// begin inline asm
	prmt.b32 %r131, %r131, 0, 0xba98;
	// end inline asm
	// begin inline asm
	prmt.b32 %r133, %r133, 0, 0xba98;
	// end inline asm
	xor.b32  	%r1172, %r133, 2139062143;
	not.b32 	%r1173, %r131;
	and.b32  	%r1174, %r1169, %r1173;
	and.b32  	%r1175, %r1172, %r131;
	or.b32  	%r153, %r1175, %r1174;
	shr.u32 	%r136, %r124, 4;
	// begin inline asm
	lop3.b32 %r139, %r136, 50529027, 0, 234;

	// end inline asm
	or.b32  	%r1176, %r139, -2139062144;
	and.b32  	%r1177, %r139, -2139062144;
	add.s32 	%r1178, %r1176, -33686018;
	xor.b32  	%r1179, %r1177, %r1178;
	xor.b32  	%r1180, %r1179, -2139062144;
	xor.b32  	%r1181, %r139, 33686018;
	xor.b32  	%r1182, %r1180, %r139;
	and.b32  	%r137, %r1182, %r1181;
	// begin inline asm
	prmt.b32 %r137, %r137, 0, 0xba98;
	// end inline asm
	// begin inline asm
	prmt.b32 %r139, %r139, 0, 0xba98;
	// end inline asm
	xor.b32  	%r1183, %r139, 2139062143;
	not.b32 	%r1184, %r137;
	and.b32  	%r1185, %r1180, %r1184;
	and.b32  	%r1186, %r1183, %r137;
	or.b32  	%r157, %r1186, %r1185;
	shr.u32 	%r142, %r124, 6;
	// begin inline asm
	lop3.b32 %r145, %r142, 50529027, 0, 234;

	// end inline asm
	or.b32  	%r1187, %r145, -2139062144;
	and.b32  	%r1188, %r145, -2139062144;
	add.s32 	%r1189, %r1187, -33686018;
	xor.b32  	%r1190, %r1188, %r1189;
	xor.b32  	%r1191, %r1190, -2139062144;
	xor.b32  	%r1192, %r145, 33686018;
	xor.b32  	%r1193, %r1191, %r145;
	and.b32  	%r143, %r1193, %r1192;
	// begin inline asm
	prmt.b32 %r143, %r143, 0, 0xba98;
	// end inline asm
	// begin inline asm
	prmt.b32 %r145, %r145, 0, 0xba98;
	// end inline asm
	xor.b32  	%r1194, %r145, 2139062143;
	not.b32 	%r1195, %r143;
	and.b32  	%r1196, %r1191, %r1195;
	and.b32  	%r1197, %r1194, %r143;
	or.b32  	%r161, %r1197, %r1196;
	// begin inline asm
	dp4a.s32.s32 %r147, %r148, %r149, %r119;
	// end inline asm
	// begin inline asm
	dp4a.s32.s32 %r151, %r152, %r153, %r147;
	// end inline asm
	// begin inline asm
	dp4a.s32.s32 %r155, %r156, %r157, %r151;
	// end inline asm
	// begin inline asm
	dp4a.s32.s32 %r159, %r160, %r161, %r155;
	// end inline asm
	ld.global.nc.v4.u32 	{%r188, %r192, %r196, %r200}, [%rd9+512];
	ld.global.nc.u32 	%r164, [%rd11+2048];
	// begin inline asm
	lop3.b32 %r167, %r164, 50529027, 0, 234;

	// end inline asm
	or.b32  	%r1198, %r167, -2139062144;
	and.b32  	%r1199, %r167, -2139062144;
	add.s32 	%r1200, %r1198, -33686018;
	xor.b32  	%r1201, %r1199, %r1200;
	xor.b32  	%r1202, %r1201, -2139062144;
	xor.b32  	%r1203, %r167, 33686018;
	xor.b32  	%r1204, %r1202, %r167;
	and.b32  	%r165, %r1204, %r1203;
	// begin inline asm
	prmt.b32 %r165, %r165, 0, 0xba98;
	// end inline asm
	// begin inline asm
	prmt.b32 %r167, %r167, 0, 0xba98;
	// end inline asm
	xor.b32  	%r1205, %r167, 2139062143;
	not.b32 	%r1206, %r165;
	and.b32  	%r1207, %r1202, %r1206;
	and.b32  	%r1208, %r1205, %r165;
	or.b32  	%r189, %r1208, %r1207;
	shr.u32 	%r170, %r164, 2;
	// begin inline asm
	lop3.b32 %r173, %r170, 50529027, 0, 234;

	// end inline asm
	or.b32  	%r1209, %r173, -2139062144;
	and.b32  	%r1210, %r173, -2139062144;
	add.s32 	%r1211, %r1209, -33686018;
	xor.b32  	%r1212, %r1210, %r1211;
	xor.b32  	%r1213, %r1212, -2139062144;
	xor.b32  	%r1214, %r173, 33686018;
	xor.b32  	%r1215, %r1213, %r173;
	and.b32  	%r171, %r1215, %r1214;
	// begin inline asm
	prmt.b32 %r171, %r171, 0, 0xba98;
	// end inline asm
	// begin inline asm
	prmt.b32 %r173, %r173, 0, 0xba98;
	// end inline asm
	xor.b32  	%r1216, %r173, 2139062143;
	not.b32 	%r1217, %r171;
	and.b32  	%r1218, %r1213, %r1217;
	and.b32  	%r1219, %r1216, %r171;
	or.b32  	%r193, %r1219, %r1218;
	shr.u32 	%r176, %r164, 4;
	// begin inline asm
	lop3.b32 %r179, %r176, 50529027, 0, 234;

	// end inline asm
	or.b32  	%r1220, %r179, -2139062144;
	and.b32  	%r1221, %r179, -2139062144;
	add.s32 	%r1222, %r1220, -33686018;
	xor.b32  	%r1223, %r1221, %r1222;
	xor.b32  	%r1224, %r1223, -2139062144;
	xor.b32  	%r1225, %r179, 33686018;
	xor.b32  	%r1226, %r1224, %r179;
	and.b32  	%r177, %r1226, %r1225;
	// begin inline asm
	prmt.b32 %r177, %r177, 0, 0xba98;
	// end inline asm
	// begin inline asm
	prmt.b32 %r179, %r179, 0, 0xba98;
	// end inline asm
	xor.b32  	%r1227, %r179, 2139062143;
	not.b32 	%r1228, %r177;
	and.b32  	%r1229, %r1224, %r1228;
	and.b32  	%r1230, %r1227, %r177;
	or.b32  	%r197, %r1230, %r1229;
	shr.u32 	%r182, %r164, 6;
	// begin inline asm
	lop3.b32 %r185, %r182, 50529027, 0, 234;

	// end inline asm
	or.b32  	%r1231, %r185, -2139062144;
	and.b32  	%r1232, %r185, -2139062144;
	add.s32 	%r1233, %r1231, -33686018;
	xor.b32  	%r1234, %r1232, %r1233;
	xor.b32  	%r1235, %r1234, -2139062144;
	xor.b32  	%r1236, %r185, 33686018;
	xor.b32  	%r1237, %r1235, %r185;
	and.b32  	%r183, %r1237, %r1236;
	// begin inline asm
	prmt.b32 %r183, %r183, 0, 0xba98;
	// end inline asm
	// begin inline asm
	prmt.b32 %r185, %r185, 0, 0xba98;
	// end inline asm
	xor.b32  	%r1238, %r185, 2139062143;
	not.b32 	%r1239, %r183;
	and.b32  	%r1240, %r1235, %r1239;
	and.b32  	%r1241, %r1238, %r183;
	or.b32  	%r201, %r1241, %r1240;
	// begin inline asm
	dp4a.s32.s32 %r187, %r188, %r189, %r159;
	// end inline asm
	// begin inline asm
	dp4a.s32.s32 %r191, %r192, %r193, %r187;
	// end inline asm
	// begin inline asm
	dp4a.s32.s32 %r195, %r196, %r197, %r191;
	// end inline asm
	// begin inline asm
	dp4a.s32.s32 %r199, %r200, %r201, %r195;
	// end inline asm
	ld.global.nc.v4.u32 	{%r228, %r232, %r236, %r240}, [%rd9+640];
	ld.global.nc.u32 	%r204, [%rd11+2560];
	// begin inline asm
	lop3.b32 %r207, %r204, 50529027, 0, 234;

	// end inline asm
	or.b32  	%r1242, %r207, -2139062144;
	and.b32  	%r1243, %r207, -2139062144;
	add.s32 	%r1244, %r1242, -33686018;
	xor.b32  	%r1245, %r1243, %r1244;
	xor.b32  	%r1246, %r1245, -2139062144;
	xor.b32  	%r1247, %r207, 33686018;
	xor.b32  	%r1248, %r1246, %r207;
	and.b32  	%r205, %r1248, %r1247;
	// begin inline asm
	prmt.b32 %r205, %r205, 0, 0xba98;
	// end inline asm
	// begin inline asm
	prmt.b32 %r207, %r207, 0, 0xba98;
	// end inline asm
	xor.b32  	%r1249, %r207, 2139062143;
	not.b32 	%r1250, %r205;
	and.b32  	%r1251, %r1246, %r1250;
	and.b32  	%r1252, %r1249, %r205;
	or.b32  	%r229, %r1252, %r1251;
	shr.u32 	%r210, %r204, 2;
	// begin inline asm
	lop3.b32 %r213, %r210, 50529027, 0, 234;

	// end inline asm
	or.b32  	%r1253, %r213, -2139062144;
	and.b32  	%r1254, %r213, -2139062144;
	add.s32 	%r1255, %r1253, -33686018;
	xor.b32  	%r1256, %r1254, %r1255;
	xor.b32  	%r1257, %r1256, -2139062144;
	xor.b32  	%r1258, %r213, 33686018;
	xor.b32  	%r1259, %r1257, %r213;
	and.b32  	%r211, %r1259, %r1258;
	// begin inline asm
	prmt.b32 %r211, %r211, 0, 0xba98;
	// end inline asm
	// begin inline asm
	prmt.b32 %r213, %r213, 0, 0xba98;
	// end inline asm
	xor.b32  	%r1260, %r213, 2139062143;
	not.b32 	%r1261, %r211;
	and.b32  	%r1262, %r1257, %r1261;
	and.b32  	%r1263, %r1260, %r211;
	or.b32  	%r233, %r1263, %r1262;
	shr.u32 	%r216, %r204, 4;
	// begin inline asm
	lop3.b32 %r219, %r216, 50529027, 0, 234;

	// end inline asm
	or.b32  	%r1264, %r219, -2139062144;
	and.b32  	%r1265, %r219, -2139062144;
	add.s32 	%r1266, %r1264, -33686018;
	xor.b32  	%r1267, %r1265, %r1266;
	xor.b32  	%r1268, %r1267, -2139062144;
	xor.b32  	%r1269, %r219, 33686018;
	xor.b32  	%r1270, %r1268, %r219;
	and.b32  	%r217, %r1270, %r1269;
	// begin inline asm
	prmt.b32 %r217, %r217, 0, 0xba98;
	// end inline asm
	// begin inline asm
	prmt.b32 %r219, %r219, 0, 0xba98;
	// end inline asm
	xor.b32  	%r1271, %r219, 2139062143;
	not.b32 	%r1272, %r217;
	and.b32  	%r1273, %r1268, %r1272;
	and.b32  	%r1274, %r1271, %r217;
	or.b32  	%r237, %r1274, %r1273;
	shr.u32 	%r222, %r204, 6;
	// begin inline asm
	lop3.b32 %r225, %r222, 50529027, 0, 234;

	// end inline asm
	or.b32  	%r1275, %r225, -2139062144;
	and.b32  	%r1276, %r225, -2139062144;
	add.s32 	%r1277, %r1275, -33686018;
	xor.b32  	%r1278, %r1276, %r1277;
	xor.b32  	%r1279, %r1278, -2139062144;
	xor.b32  	%r1280, %r225, 33686018;
	xor.b32  	%r1281, %r1279, %r225;
	and.b32  	%r223, %r1281, %r1280;
	// begin inline asm
	prmt.b32 %r223, %r223, 0, 0xba98;
	// end inline asm
	// begin inline asm
	prmt.b32 %r225, %r225, 0, 0xba98;
	// end inline asm
	xor.b32  	%r1282, %r225, 2139062143;
	not.b32 	%r1283, %r223;
	and.b32  	%r1284, %r1279, %r1283;
	and.b32  	%r1285, %r1282, %r223;
	or.b32  	%r241, %r1285, %r1284;
	// begin inline asm
	dp4a.s32.s32 %r227, %r228, %r229, %r199;
	// end inline asm
	// begin inline asm
	dp4a.s32.s32 %r231, %r232, %r233, %r227;
	// end inline asm
	// begin inline asm
	dp4a.s32.s32 %r235, %r236, %r237, %r231;
	// end inline asm
	// begin inline asm
	dp4a.s32.s32 %r239, %r240, %r241, %r235;
	// end inline asm
	ld.global.nc.v4.u32 	{%r268, %r272, %r276, %r280}, [%rd9+768];
	ld.global.nc.u32 	%r244, [%rd11+3072];
	// begin inline asm
	lop3.b32 %r247, %r244, 50529027, 0, 234;

	// end inline asm
	or.b32  	%r1286, %r247, -2139062144;
	and.b32  	%r1287, %r247, -2139062144;
	add.s32 	%r1288, %r1286, -33686018;
	xor.b32  	%r1289, %r1287, %r1288;
	xor.b32  	%r1290, %r1289, -2139062144;
	xor.b32  	%r1291, %r247, 33686018;
	xor.b32  	%r1292, %r1290, %r247;
	and.b32  	%r245, %r1292, %r1291;
	// begin inline asm
	prmt.b32 %r245, %r245, 0, 0xba98;
	// end inline asm
	// begin inline asm
	prmt.b32 %r247, %r247, 0, 0xba98;
	// end inline asm
	xor.b32  	%r1293, %r247, 2139062143;
	not.b32 	%r1294, %r245;
	and.b32  	%r1295, %r1290, %r1294;
	and.b32  	%r1296, %r1293, %r245;
	or.b32  	%r269, %r1296, %r1295;
	shr.u32 	%r250, %r244, 2;
	// begin inline asm
	lop3.b32 %r253, %r250, 50529027, 0, 234;

	// end inline asm
	or.b32  	%r1297, %r253, -2139062144;
	and.b32  	%r1298, %r253, -2139062144;
	add.s32 	%r1299, %r1297, -33686018;
	xor.b32  	%r1300, %r1298, %r1299;
	xor.b32  	%r1301, %r1300, -2139062144;
	xor.b32  	%r1302, %r253, 33686018;
	xor.b32  	%r1303, %r1301, %r253;
	and.b32  	%r251, %r1303, %r1302;
	// begin inline asm
	prmt.b32 %r251, %r251, 0, 0xba98;
	// end inline asm
	// begin inline asm
	prmt.b32 %r253, %r253, 0, 0xba98;
	// end inline asm
	xor.b32  	%r1304, %r253, 2139062143;
	not.b32 	%r1305, %r251;
	and.b32  	%r1306, %r1301, %r1305;
	and.b32  	%r1307, %r1304, %r251;
	or.b32  	%r273, %r1307, %r1306;
	shr.u32 	%r256, %r244, 4;
	// begin inline asm
	lop3.b32 %r259, %r256, 50529027, 0, 234;

	// end inline asm
	or.b32  	%r1308, %r259, -2139062144;
	and.b32  	%r1309, %r259, -2139062144;
	add.s32 	%r1310, %r1308, -33686018;
	xor.b32  	%r1311, %r1309, %r1310;
	xor.b32  	%r1312, %r1311, -2139062144;
	xor.b32  	%r1313, %r259, 33686018;
	xor.b32  	%r1314, %r1312, %r259;
	and.b32  	%r257, %r1314, %r1313;
	// begin inline asm
	prmt.b32 %r257, %r257, 0, 0xba98;
	// end inline asm
	// begin inline asm
	prmt.b32 %r259, %r259, 0, 0xba98;
	// end inline asm
	xor.b32  	%r1315, %r259, 2139062143;
	not.b32 	%r1316, %r257;
	and.b32  	%r1317, %r1312, %r1316;
	and.b32  	%r1318, %r1315, %r257;
	or.b32  	%r277, %r1318, %r1317;
	shr.u32 	%r262, %r244, 6;
	// begin inline asm
	lop3.b32 %r265, %r262, 50529027, 0, 234;

	// end inline asm
	or.b32  	%r1319, %r265, -2139062144;
	and.b32  	%r1320, %r265, -2139062144;
	add.s32 	%r1321, %r1319, -33686018;
	xor.b32  	%r1322, %r1320, %r1321;
	xor.b32  	%r1323, %r1322, -2139062144;
	xor.b32  	%r1324, %r265, 33686018;
	xor.b32  	%r1325, %r1323, %r265;
	and.b32  	%r263, %r1325, %r1324;
	// begin inline asm
	prmt.b32 %r263, %r263, 0, 0xba98;
	// end inline asm
	// begin inline asm
	prmt.b32 %r265, %r265, 0, 0xba98;
	// end inline asm
	xor.b32  	%r1326, %r265, 2139062143;
	not.b32 	%r1327, %r263;
	and.b32  	%r1328, %r1323, %r1327;
	and.b32  	%r1329, %r1326, %r263;
	or.b32  	%r281, %r1329, %r1328;
	// begin inline asm
	dp4a.s32.s32 %r267, %r268, %r269, %r239;
	// end inline asm
	// begin inline asm
	dp4a.s32.s32 %r271, %r272, %r273, %r267;
	// end inline asm
	// begin inline asm
	dp4a.s32.s32 %r275, %r276, %r277, %r271;
	// end inline asm
	// begin inline asm
	dp4a.s32.s32 %r279, %r280, %r281, %r275;
	// end inline asm
	ld.global.nc.v4.u32 	{%r308, %r312, %r316, %r320}, [%rd9+896];
	ld.global.nc.u32 	%r284, [%rd11+3584];
	// begin inline asm
	lop3.b32 %r287, %r284, 50529027, 0, 234;

	// end inline asm
	or.b32  	%r1330, %r287, -2139062144;
	and.b32  	%r1331, %r287, -2139062144;
	add.s32 	%r1332, %r1330, -33686018;
	xor.b32  	%r1333, %r1331, %r1332;
	xor.b32  	%r1334, %r1333, -2139062144;
	xor.b32  	%r1335, %r287, 33686018;
	xor.b32  	%r1336, %r1334, %r287;
	and.b32  	%r285, %r1336, %r1335;
	// begin inline asm
	prmt.b32 %r285, %r285, 0, 0xba98;
	// end inline asm
	// begin inline asm
	prmt.b32 %r287, %r287, 0, 0xba98;
	// end inline asm
	xor.b32  	%r1337, %r287, 2139062143;
	not.b32 	%r1338, %r285;
	and.b32  	%r1339, %r1334, %r1338;
	and.b32  	%r1340, %r1337, %r285;
	or.b32  	%r309, %r1340, %r1339;
	shr.u32 	%r290, %r284, 2;
	// begin inline asm
	lop3.b32 %r293, %r290, 50529027, 0, 234;

	// end inline asm
	or.b32  	%r1341, %r293, -2139062144;
	and.b32  	%r1342, %r293, -2139062144;
	add.s32 	%r1343, %r1341, -33686018;
	xor.b32  	%r1344, %r1342, %r1343;
	xor.b32  	%r1345, %r1344, -2139062144;
	xor.b32  	%r1346, %r293, 33686018;
	xor.b32  	%r1347, %r1345, %r293;
	and.b32  	%r291, %r1347, %r1346;
	// begin inline asm
	prmt.b32 %r291, %r291, 0, 0xba98;
	// end inline asm
	// begin inline asm
	prmt.b32 %r293, %r293, 0, 0xba98;
	// end inline asm
	xor.b32  	%r1348, %r293, 2139062143;
	not.b32 	%r1349, %r291;
	and.b32  	%r1350, %r1345, %r1349;
	and.b32  	%r1351, %r1348, %r291;
	or.b32  	%r313, %r1351, %r1350;
	shr.u32 	%r296, %r284, 4;
	// begin inline asm
	lop3.b32 %r299, %r296, 50529027, 0, 234;

	// end inline asm
	or.b32  	%r1352, %r299, -2139062144;
	and.b32  	%r1353, %r299, -2139062144;
	add.s32 	%r1354, %r1352, -33686018;
	xor.b32  	%r1355, %r1353, %r1354;
	xor.b32  	%r1356, %r1355, -2139062144;
	xor.b32  	%r1357, %r299, 33686018;
	xor.b32  	%r1358, %r1356, %r299;
	and.b32  	%r297, %r1358, %r1357;
	// begin inline asm
	prmt.b32 %r297, %r297, 0, 0xba98;
	// end inline asm
	// begin inline asm
	prmt.b32 %r299, %r299, 0, 0xba98;
	// end inline asm
	xor.b32  	%r1359, %r299, 2139062143;
	not.b32 	%r1360, %r297;
	and.b32  	%r1361, %r1356, %r1360;
	and.b32  	%r1362, %r1359, %r297;
	or.b32  	%r317, %r1362, %r1361;
	shr.u32 	%r302, %r284, 6;
	// begin inline asm
	lop3.b32 %r305, %r302, 50529027, 0, 234;

	// end inline asm
	or.b32  	%r1363, %r305, -2139062144;
	and.b32  	%r1364, %r305, -2139062144;
	add.s32 	%r1365, %r1363, -33686018;
	xor.b32  	%r1366, %r1364, %r1365;
	xor.b32  	%r1367, %r1366, -2139062144;
	xor.b32  	%r1368, %r305, 33686018;
	xor.b32  	%r1369, %r1367, %r305;
	and.b32  	%r303, %r1369, %r1368;
	// begin inline asm
	prmt.b32 %r303, %r303, 0, 0xba98;
	// end inline asm
	// begin inline asm
	prmt.b32 %r305, %r305, 0, 0xba98;
	// end inline asm
	xor.b32  	%r1370, %r305, 2139062143;
	not.b32 	%r1371, %r303;
	and.b32  	%r1372, %r1367, %r1371;
	and.b32  	%r1373, %r1370, %r303;
	or.b32  	%r321, %r1373, %r1372;
	// begin inline asm
	dp4a.s32.s32 %r307, %r308, %r309, %r279;
	// end inline asm
	// begin inline asm
	dp4a.s32.s32 %r311, %r312, %r313, %r307;
	// end inline asm
	// begin inline asm
	dp4a.s32.s32 %r315, %r316, %r317, %r311;
	// end inline asm
	// begin inline asm
	dp4a.s32.s32 %r319, %r320, %r321, %r315;
	// end inline asm
	ld.global.nc.v4.u32 	{%r348, %r352, %r356, %r360}, [%rd9+1024];
	ld.global.nc.u32 	%r324, [%rd11+4096];
	// begin inline asm
	lop3.b32 %r327, %r324, 50529027, 0, 234;

	// end inline asm
	or.b32  	%r1374, %r327, -2139062144;
	and.b32  	%r1375, %r327, -2139062144;
	add.s32 	%r1376, %r1374, -33686018;
	xor.b32  	%r1377, %r1375, %r1376;
	xor.b32  	%r1378, %r1377, -2139062144;
	xor.b32  	%r1379, %r327, 33686018;
	xor.b32  	%r1380, %r1378, %r327;
	and.b32  	%r325, %r1380, %r1379;
	// begin inline asm
	prmt.b32 %r325, %r325, 0, 0xba98;
	// end inline asm
	// begin inline asm
	prmt.b32 %r327, %r327, 0, 0xba98;
	// end inline asm
	xor.b32  	%r1381, %r327, 2139062143;
	not.b32 	%r1382, %r325;
	and.b32  	%r1383, %r1378, %r1382;
	and.b32  	%r1384, %r1381, %r325;
	or.b32  	%r349, %r1384, %r1383;
	shr.u32 	%r330, %r324, 2;
	// begin inline asm
	lop3.b32 %r333, %r330, 50529027, 0, 234;

	// end inline asm
	or.b32  	%r1385, %r333, -2139062144;
	and.b32  	%r1386, %r333, -2139062144;
	add.s32 	%r1387, %r1385, -33686018;
	xor.b32  	%r1388, %r1386, %r1387;
	xor.b32  	%r1389, %r1388, -2139062144;
	xor.b32  	%r1390, %r333, 33686018;
	xor.b32  	%r1391, %r1389, %r333;
	and.b32  	%r331, %r1391, %r1390;
	// begin inline asm
	prmt.b32 %r331, %r331, 0, 0xba98;
	// end inline asm
	// begin inline asm
	prmt.b32 %r333, %r333, 0, 0xba98;
	// end inline asm
	xor.b32  	%r1392, %r333, 2139062143;
	not.b32 	%r1393, %r331;
	and.b32  	%r1394, %r1389, %r1393;
	and.b32  	%r1395, %r1392, %r331;
	or.b32  	%r353, %r1395, %r1394;
	shr.u32 	%r336, %r324, 4;
	// begin inline asm
	lop3.b32 %r339, %r336, 50529027, 0, 234;

	// end inline asm
	or.b32  	%r1396, %r339, -2139062144;
	and.b32  	%r1397, %r339, -2139062144;
	add.s32 	%r1398, %r1396, -33686018;
	xor.b32  	%r1399, %r1397, %r1398;
	xor.b32  	%r1400, %r1399, -2139062144;
	xor.b32  	%r1401, %r339, 33686018;
	xor.b32  	%r1402, %r1400, %r339;
	and.b32  	%r337, %r1402, %r1401;
	// begin inline asm
	prmt.b32 %r337, %r337, 0, 0xba98;
	// end inline asm
	// begin inline asm
	prmt.b32 %r339, %r339, 0, 0xba98;
	// end inline asm
	xor.b32  	%r1403, %r339, 2139062143;
	not.b32 	%r1404, %r337;
	and.b32  	%r1405, %r1400, %r1404;
	and.b32  	%r1406, %r1403, %r337;
	or.b32  	%r357, %r1406, %r1405;
	shr.u32 	%r342, %r324, 6;
	// begin inline asm
	lop3.b32 %r345, %r342, 50529027, 0, 234;

	// end inline asm
	or.b32  	%r1407, %r345, -2139062144;
	and.b32  	%r1408, %r345, -2139062144;
	add.s32 	%r1409, %r1407, -33686018;
	xor.b32  	%r1410, %r1408, %r1409;
	xor.b32  	%r1411, %r1410, -2139062144;
	xor.b32  	%r1412, %r345, 33686018;
	xor.b32  	%r1413, %r1411, %r345;
	and.b32  	%r343, %r1413, %r1412;
	// begin inline asm
	prmt.b32 %r343, %r343, 0, 0xba98;
	// end inline asm
	// begin inline asm
	prmt.b32 %r345, %r345, 0, 0xba98;
	// end inline asm
	xor.b32  	%r1414, %r345, 2139062143;
	not.b32 	%r1415, %r343;
	and.b32  	%r1416, %r1411, %r1415;
	and.b32  	%r1417, %r1414, %r343;
	or.b32  	%r361, %r1417, %r1416;
	// begin inline asm
	dp4a.s32.s32 %r347, %r348, %r349, %r319;
	// end inline asm
	// begin inline asm
	dp4a.s32.s32 %r351, %r352, %r353, %r347;
	// end inline asm
	// begin inline asm
	dp4a.s32.s32 %r355, %r356, %r357, %r351;
	// end inline asm
	// begin inline asm
	dp4a.s32.s32 %r359, %r360, %r361, %r355;
	// end inline asm
	ld.global.nc.v4.u32 	{%r388, %r392, %r396, %r400}, [%rd9+1152];
	ld.global.nc.u32 	%r364, [%rd11+4608];
	// begin inline asm
	lop3.b32 %r367, %r364, 50529027, 0, 234;

	// end inline asm
	or.b32  	%r1418, %r367, -2139062144;
	and.b32  	%r1419, %r367, -2139062144;
	add.s32 	%r1420, %r1418, -33686018;
	xor.b32  	%r1421, %r1419, %r1420;
	xor.b32  	%r1422, %r1421, -2139062144;
	xor.b32  	%r1423, %r367, 33686018;
	xor.b32  	%r1424, %r1422, %r367;
	and.b32  	%r365, %r1424, %r1423;
	// begin inline asm
	prmt.b32 %r365, %r365, 0, 0xba98;
	// end inline asm
	// begin inline asm
	prmt.b32 %r367, %r367, 0, 0xba98;
	// end inline asm
	xor.b32  	%r1425, %r367, 2139062143;
	not.b32 	%r1426, %r365;
	and.b32  	%r1427, %r1422, %r1426;
	and.b32  	%r1428, %r1425, %r365;
	or.b32  	%r389, %r1428, %r1427;
	shr.u32 	%r370, %r364, 2;
	// begin inline asm
	lop3.b32 %r373, %r370, 50529027, 0, 234;

	// end inline asm
	or.b32  	%r1429, %r373, -2139062144;
	and.b32  	%r1430, %r373, -2139062144;
	add.s32 	%r1431, %r1429, -33686018;
	xor.b32  	%r1432, %r1430, %r1431;
	xor.b32  	%r1433, %r1432, -2139062144;
	xor.b32  	%r1434, %r373, 33686018;
	xor.b32  	%r1435, %r1433, %r373;
	and.b32  	%r371, %r1435, %r1434;
	// begin inline asm
	prmt.b32 %r371, %r371, 0, 0xba98;
	// end inline asm
	// begin inline asm
	prmt.b32 %r373, %r373, 0, 0xba98;
	// end inline asm
	xor.b32  	%r1436, %r373, 2139062143;
	not.b32 	%r1437, %r371;
	and.b32  	%r1438, %r1433, %r1437;
	and.b32  	%r1439, %r1436, %r371;
	or.b32  	%r393, %r1439, %r1438;
	shr.u32 	%r376, %r364, 4;
	// begin inline asm
	lop3.b32 %r379, %r376, 50529027, 0, 234;

	// end inline asm
	or.b32  	%r1440, %r379, -2139062144;
	and.b32  	%r1441, %r379, -2139062144;
	add.s32 	%r1442, %r1440, -33686018;
	xor.b32  	%r1443, %r1441, %r1442;
	xor.b32  	%r1444, %r1443, -2139062144;
	xor.b32  	%r1445, %r379, 33686018;
	xor.b32  	%r1446, %r1444, %r379;
	and.b32  	%r377, %r1446, %r1445;
	// begin inline asm
	prmt.b32 %r377, %r377, 0, 0xba98;
	// end inline asm
	// begin inline asm
	prmt.b32 %r379, %r379, 0, 0xba98;
	// end inline asm
	xor.b32  	%r1447, %r379, 2139062143;
	not.b32 	%r1448, %r377;
	and.b32  	%r1449, %r1444, %r1448;
	and.b32  	%r1450, %r1447, %r377;
	or.b32  	%r397, %r1450, %r1449;
	shr.u32 	%r382, %r364, 6;
	// begin inline asm
	lop3.b32 %r385, %r382, 50529027, 0, 234;

	// end inline asm
	or.b32  	%r1451, %r385, -2139062144;
	and.b32  	%r1452, %r385, -2139062144;
	add.s32 	%r1453, %r1451, -33686018;
	xor.b32  	%r1454, %r1452, %r1453;
	xor.b32  	%r1455, %r1454, -2139062144;
	xor.b32  	%r1456, %r385, 33686018;
	xor.b32  	%r1457, %r1455, %r385;
	and.b32  	%r383, %r1457, %r1456;
	// begin inline asm
	prmt.b32 %r383, %r383, 0, 0xba98;
	// end inline asm
	// begin inline asm
	prmt.b32 %r385, %r385, 0, 0xba98;
	// end inline asm
	xor.b32  	%r1458, %r385, 2139062143;
	not.b32 	%r1459, %r383;
	and.b32  	%r1460, %r1455, %r1459;
	and.b32  	%r1461, %r1458, %r383;
	or.b32  	%r401, %r1461, %r1460;
	// begin inline asm
	dp4a.s32.s32 %r387, %r388, %r389, %r359;
	// end inline asm
	// begin inline asm
	dp4a.s32.s32 %r391, %r392, %r393, %r387;
	// end inline asm
	// begin inline asm
	dp4a.s32.s32 %r395, %r396, %r397, %r391;
	// end inline asm
	// begin inline asm
	dp4a.s32.s32 %r399, %r400, %r401, %r395;
	// end inline asm
	ld.global.nc.v4.u32 	{%r428, %r432, %r436, %r440}, [%rd9+1280];
	ld.global.nc.u32 	%r404, [%rd11+5120];
	// begin inline asm
	lop3.b32 %r407, %r404, 50529027, 0, 234;

	// end inline asm
	or.b32  	%r1462, %r407, -2139062144;
	and.b32  	%r1463, %r407, -2139062144;
	add.s32 	%r1464, %r1462, -33686018;
	xor.b32  	%r1465, %r1463, %r1464;
	xor.b32  	%r1466, %r1465, -2139062144;
	xor.b32  	%r1467, %r407, 33686018;
	xor.b32  	%r1468, %r1466, %r407;
	and.b32  	%r405, %r1468, %r1467;
	// begin inline asm
	prmt.b32 %r405, %r405, 0, 0xba98;
	// end inline asm
	// begin inline asm
	prmt.b32 %r407, %r407, 0, 0xba98;
	// end inline asm
	xor.b32  	%r1469, %r407, 2139062143;
	not.b32 	%r1470, %r405;
	and.b32  	%r1471, %r1466, %r1470;
	and.b32  	%r1472, %r1469, %r405;
	or.b32  	%r429, %r1472, %r1471;
	shr.u32 	%r410, %r404, 2;
	// begin inline asm
	lop3.b32 %r413, %r410, 50529027, 0, 234;

	// end inline asm
	or.b32  	%r1473, %r413, -2139062144;
	and.b32  	%r1474, %r413, -2139062144;
	add.s32 	%r1475, %r1473, -33686018;
	xor.b32  	%r1476, %r1474, %r1475;
	xor.b32  	%r1477, %r1476, -2139062144;
	xor.b32  	%r1478, %r413, 33686018;
	xor.b32  	%r1479, %r1477, %r413;
	and.b32  	%r411, %r1479, %r1478;
	// begin inline asm
	prmt.b32 %r411, %r411, 0, 0xba98;
	// end inline asm
	// begin inline asm
	prmt.b32 %r413, %r413, 0, 0xba98;
	// end inline asm
	xor.b32  	%r1480, %r413, 2139062143;
	not.b32 	%r1481, %r411;
	and.b32  	%r1482, %r1477, %r1481;
	and.b32  	%r1483, %r1480, %r411;
	or.b32  	%r433, %r1483, %r1482;
	shr.u32 	%r416, %r404, 4;
	// begin inline asm
	lop3.b32 %r419, %r416, 50529027, 0, 234;

	// end inline asm
	or.b32  	%r1484, %r419, -2139062144;
	and.b32  	%r1485, %r419, -2139062144;
	add.s32 	%r1486, %r1484, -33686018;
	xor.b32  	%r1487, %r1485, %r1486;
	xor.b32  	%r1488, %r1487, -2139062144;
	xor.b32  	%r1489, %r419, 33686018;
	xor.b32  	%r1490, %r1488, %r419;
	and.b32  	%r417, %r1490, %r1489;
	// begin inline asm
	prmt.b32 %r417, %r417, 0, 0xba98;
	// end inline asm
	// begin inline asm
	prmt.b32 %r419, %r419, 0, 0xba98;
	// end inline asm
	xor.b32  	%r1491, %r419, 2139062143;
	not.b32 	%r1492, %r417;
	and.b32  	%r1493, %r1488, %r1492;
	and.b32  	%r1494, %r1491, %r417;
	or.b32  	%r437, %r1494, %r1493;
	shr.u32 	%r422, %r404, 6;
	// begin inline asm
	lop3.b32 %r425, %r422, 50529027, 0, 234;

	// end inline asm
	or.b32  	%r1495, %r425, -2139062144;
	and.b32  	%r1496, %r425, -2139062144;
	add.s32 	%r1497, %r1495, -33686018;
	xor.b32  	%r1498, %r1496, %r1497;
	xor.b32  	%r1499, %r1498, -2139062144;
	xor.b32  	%r1500, %r425, 33686018;
	xor.b32  	%r1501, %r1499, %r425;
	and.b32  	%r423, %r1501, %r1500;
	// begin inline asm
	prmt.b32 %r423, %r423, 0, 0xba98;
	// end inline asm
	// begin inline asm
	prmt.b32 %r425, %r425, 0, 0xba98;
	// end inline asm
	xor.b32  	%r1502, %r425, 2139062143;
	not.b32 	%r1503, %r423;
	and.b32  	%r1504, %r1499, %r1503;
	and.b32  	%r1505, %r1502, %r423;
	or.b32  	%r441, %r1505, %r1504;
	// begin inline asm
	dp4a.s32.s32 %r427, %r428, %r429, %r399;
	// end inline asm
	// begin inline asm
	dp4a.s32.s32 %r431, %r432, %r433, %r427;
	// end inline asm
	// begin inline asm
	dp4a.s32.s32 %r435, %r436, %r437, %r431;
	// end inline asm
	// begin inline asm
	dp4a.s32.s32 %r439, %r440, %r441, %r435;
	// end inline asm
	ld.global.nc.v4.u32 	{%r468, %r472, %r476, %r480}, [%rd9+1408];
	ld.global.nc.u32 	%r444, [%rd11+5632];
	// begin inline asm
	lop3.b32 %r447, %r444, 50529027, 0, 234;

	// end inline asm
	or.b32  	%r1506, %r447, -2139062144;
	and.b32  	%r1507, %r447, -2139062144;
	add.s32 	%r1508, %r1506, -33686018;
	xor.b32  	%r1509, %r1507, %r1508;
	xor.b32  	%r1510, %r1509, -2139062144;
	xor.b32  	%r1511, %r447, 33686018;
	xor.b32  	%r1512, %r1510, %r447;
	and.b32  	%r445, %r1512, %r1511;
	// begin inline asm
	prmt.b32 %r445, %r445, 0, 0xba98;
	// end inline asm
	// begin inline asm
	prmt.b32 %r447, %r447, 0, 0xba98;
	// end inline asm
	xor.b32  	%r1513, %r447, 2139062143;
	not.b32 	%r1514, %r445;
	and.b32  	%r1515, %r1510, %r1514;
	and.b32  	%r1516, %r1513, %r445;
	or.b32  	%r469, %r1516, %r1515;
	shr.u32 	%r450, %r444, 2;
	// begin inline asm
	lop3.b32 %r453, %r450, 50529027, 0, 234;

	// end inline asm
	or.b32  	%r1517, %r453, -2139062144;
	and.b32  	%r1518, %r453, -2139062144;
	add.s32 	%r1519, %r1517, -33686018;
	xor.b32  	%r1520, %r1518, %r1519;
	xor.b32  	%r1521, %r1520, -2139062144;
	xor.b32  	%r1522, %r453, 33686018;
	xor.b32  	%r1523, %r1521, %r453;
	and.b32  	%r451, %r1523, %r1522;
	// begin inline asm
	prmt.b32 %r451, %r451, 0, 0xba98;
	// end inline asm
	// begin inline asm
	prmt.b32 %r453, %r453, 0, 0xba98;
	// end inline asm
	xor.b32  	%r1524, %r453, 2139062143;
	not.b32 	%r1525, %r451;
	and.b32  	%r1526, %r1521, %r1525;
	and.b32  	%r1527, %r1524, %r451;
	or.b32  	%r473, %r1527, %r1526;
	shr.u32 	%r456, %r444, 4;
	// begin inline asm
	lop3.b32 %r459, %r456, 50529027, 0, 234;

	// end inline asm
	or.b32  	%r1528, %r459, -2139062144;
	and.b32  	%r1529, %r459, -2139062144;
	add.s32 	%r1530, %r1528, -33686018;
	xor.b32  	%r1531, %r1529, %r1530;
	xor.b32  	%r1532, %r1531, -2139062144;
	xor.b32  	%r1533, %r459, 33686018;
	xor.b32  	%r1534, %r1532, %r459;
	and.b32  	%r457, %r1534, %r1533;
	// begin inline asm
	prmt.b32 %r457, %r457, 0, 0xba98;
	// end inline asm
	// begin inline asm
	prmt.b32 %r459, %r459, 0, 0xba98;
	// end inline asm
	xor.b32  	%r1535, %r459, 2139062143;
	not.b32 	%r1536, %r457;
	and.b32  	%r1537, %r1532, %r1536;
	and.b32  	%r1538, %r1535, %r457;
	or.b32  	%r477, %r1538, %r1537;
	shr.u32 	%r462, %r444, 6;
	// begin inline asm
	lop3.b32 %r465, %r462, 50529027, 0, 234;

	// end inline asm
	or.b32  	%r1539, %r465, -2139062144;
	and.b32  	%r1540, %r465, -2139062144;
	add.s32 	%r1541, %r1539, -33686018;
	xor.b32  	%r1542, %r1540, %r1541;
	xor.b32  	%r1543, %r1542, -2139062144;
	xor.b32  	%r1544, %r465, 33686018;
	xor.b32  	%r1545, %r1543, %r465;
	and.b32  	%r463, %r1545, %r1544;
	// begin inline asm
	prmt.b32 %r463, %r463, 0, 0xba98;
	// end inline asm
	// begin inline asm
	prmt.b32 %r465, %r465, 0, 0xba98;
	// end inline asm
	xor.b32  	%r1546, %r465, 2139062143;
	not.b32 	%r1547, %r463;
	and.b32  	%r1548, %r1543, %r1547;
	and.b32  	%r1549, %r1546, %r463;
	or.b32  	%r481, %r1549, %r1548;
	// begin inline asm
	dp4a.s32.s32 %r467, %r468, %r469, %r439;
	// end inline asm
	// begin inline asm
	dp4a.s32.s32 %r471, %r472, %r473, %r467;
	// end inline asm
	// begin inline asm
	dp4a.s32.s32 %r475, %r476, %r477, %r471;
	// end inline asm
	// begin inline asm
	dp4a.s32.s32 %r479, %r480, %r481, %r475;
	// end inline asm
	ld.global.nc.v4.u32 	{%r508, %r512, %r516, %r520}, [%rd9+1536];
	ld.global.nc.u32 	%r484, [%rd11+6144];
	// begin inline asm
	lop3.b32 %r487, %r484, 50529027, 0, 234;

	// end inline asm
	or.b32  	%r1550, %r487, -2139062144;
	and.b32  	%r1551, %r487, -2139062144;
	add.s32 	%r1552, %r1550, -33686018;
	xor.b32  	%r1553, %r1551, %r1552;
	xor.b32  	%r1554, %r1553, -2139062144;
	xor.b32  	%r1555, %r487, 33686018;
	xor.b32  	%r1556, %r1554, %r487;
	and.b32  	%r485, %r1556, %r1555;
	// begin inline asm
	prmt.b32 %r485, %r485, 0, 0xba98;
	// end inline asm
	// begin inline asm
	prmt.b32 %r487, %r487, 0, 0xba98;
	// end inline asm
	xor.b32  	%r1557, %r487, 2139062143;
	not.b32 	%r1558, %r485;
	and.b32  	%r1559, %r1554, %r1558;
	and.b32  	%r1560, %r1557, %r485;
	or.b32  	%r509, %r1560, %r1559;
	shr.u32 	%r490, %r484, 2;
	// begin inline asm
	lop3.b32 %r493, %r490, 50529027, 0, 234;

	// end inline asm
	or.b32  	%r1561, %r493, -2139062144;
	and.b32  	%r1562, %r493, -2139062144;
	add.s32 	%r1563, %r1561, -33686018;
	xor.b32  	%r1564, %r1562, %r1563;
	xor.b32  	%r1565, %r1564, -2139062144;
	xor.b32  	%r1566, %r493, 33686018;
	xor.b32  	%r1567, %r1565, %r493;
	and.b32  	%r491, %r1567, %r1566;
	// begin inline asm
	prmt.b32 %r491, %r491, 0, 0xba98;
	// end inline asm
	// begin inline asm
	prmt.b32 %r493, %r493, 0, 0xba98;
	// end inline asm
	xor.b32  	%r1568, %r493, 2139062143;
	not.b32 	%r1569, %r491;
	and.b32  	%r1570, %r1565, %r1569;
	and.b32  	%r1571, %r1568, %r491;
	or.b32  	%r513, %r1571, %r1570;
	shr.u32 	%r496, %r484, 4;
	// begin inline asm
	lop3.b32 %r499, %r496, 50529027, 0, 234;

	// end inline asm
	or.b32  	%r1572, %r499, -2139062144;
	and.b32  	%r1573, %r499, -2139062144;
	add.s32 	%r1574, %r1572, -33686018;
	xor.b32  	%r1575, %r1573, %r1574;
	xor.b32  	%r1576, %r1575, -2139062144;
	xor.b32  	%r1577, %r499, 33686018;
	xor.b32  	%r1578, %r1576, %r499;
	and.b32  	%r497, %r1578, %r1577;
	// begin inline asm
	prmt.b32 %r497, %r497, 0, 0xba98;
	// end inline asm
	// begin inline asm
	prmt.b32 %r499, %r499, 0, 0xba98;
	// end inline asm
	xor.b32  	%r1579, %r499, 2139062143;
	not.b32 	%r1580, %r497;
	and.b32  	%r1581, %r1576, %r1580;
	and.b32  	%r1582, %r1579, %r497;
	or.b32  	%r517, %r1582, %r1581;
	shr.u32 	%r502, %r484, 6;
	// begin inline asm
	lop3.b32 %r505, %r502, 50529027, 0, 234;

	// end inline asm
	or.b32  	%r1583, %r505, -2139062144;
	and.b32  	%r1584, %r505, -2139062144;
	add.s32 	%r1585, %r1583, -33686018;
	xor.b32  	%r1586, %r1584, %r1585;
	xor.b32  	%r1587, %r1586, -2139062144;
	xor.b32  	%r1588, %r505, 33686018;
	xor.b32  	%r1589, %r1587, %r505;
	and.b32  	%r503, %r1589, %r1588;
	// begin inline asm
	prmt.b32 %r503, %r503, 0, 0xba98;
	// end inline asm
	// begin inline asm
	prmt.b32 %r505, %r505, 0, 0xba98;
	// end inline asm
	xor.b32  	%r1590, %r505, 2139062143;
	not.b32 	%r1591, %r503;
	and.b32  	%r1592, %r1587, %r1591;
	and.b32  	%r1593, %r1590, %r503;
	or.b32  	%r521, %r1593, %r1592;
	// begin inline asm
	dp4a.s32.s32 %r507, %r508, %r509, %r479;
	// end inline asm
	// begin inline asm
	dp4a.s32.s32 %r511, %r512, %r513, %r507;
	// end inline asm
	// begin inline asm
	dp4a.s32.s32 %r515, %r516, %r517, %r511;
	// end inline asm
	// begin inline asm
	dp4a.s32.s32 %r519, %r520, %r521, %r515;
	// end inline asm
	ld.global.nc.v4.u32 	{%r548, %r552, %r556, %r560}, [%rd9+1664];
	ld.global.nc.u32 	%r524, [%rd11+6656];
	// begin inline asm
	lop3.b32 %r527, %r524, 50529027, 0, 234;

	// end inline asm
	or.b32  	%r1594, %r527, -2139062144;
	and.b32  	%r1595, %r527, -2139062144;
	add.s32 	%r1596, %r1594, -33686018;
	xor.b32  	%r1597, %r1595, %r1596;
	xor.b32  	%r1598, %r1597, -2139062144;
	xor.b32  	%r1599, %r527, 33686018;
	xor.b32  	%r1600, %r1598, %r527;
	and.b32  	%r525, %r1600, %r1599;
	// begin inline asm
	prmt.b32 %r525, %r525, 0, 0xba98;
	// end inline asm
	// begin inline asm
	prmt.b32 %r527, %r527, 0, 0xba98;
	// end inline asm
	xor.b32  	%r1601, %r527, 2139062143;
	not.b32 	%r1602, %r525;
	and.b32  	%r1603, %r1598, %r1602;
	and.b32  	%r1604, %r1601, %r525;
	or.b32  	%r549, %r1604, %r1603;
	shr.u32 	%r530, %r524, 2;
	// begin inline asm
	lop3.b32 %r533, %r530, 50529027, 0, 234;

	// end inline asm
	or.b32  	%r1605, %r533, -2139062144;
	and.b32  	%r1606, %r533, -2139062144;
	add.s32 	%r1607, %r1605, -33686018;
	xor.b32  	%r1608, %r1606, %r1607;
	xor.b32  	%r1609, %r1608, -2139062144;
	xor.b32  	%r1610, %r533, 33686018;
	xor.b32  	%r1611, %r1609, %r533;
	and.b32  	%r531, %r1611, %r1610;
	// begin inline asm
	prmt.b32 %r531, %r531, 0, 0xba98;
	// end inline asm
	// begin inline asm
	prmt.b32 %r533, %r533, 0, 0xba98;
	// end inline asm
	xor.b32  	%r1612, %r533, 2139062143;
	not.b32 	%r1613, %r531;
	and.b32  	%r1614, %r1609, %r1613;
	and.b32  	%r1615, %r1612, %r531;
	or.b32  	%r553, %r1615, %r1614;
	shr.u32 	%r536, %r524, 4;
	// begin inline asm
	lop3.b32 %r539, %r536, 50529027, 0, 234;

	// end inline asm
	or.b32  	%r1616, %r539, -2139062144;
	and.b32  	%r1617, %r539, -2139062144;
	add.s32 	%r1618, %r1616, -33686018;
	xor.b32  	%r1619, %r1617, %r1618;
	xor.b32  	%r1620, %r1619, -2139062144;
	xor.b32  	%r1621, %r539, 33686018;
	xor.b32  	%r1622, %r1620, %r539;
	and.b32  	%r537, %r1622, %r1621;
	// begin inline asm
	prmt.b32 %r537, %r537, 0, 0xba98;
	// end inline asm
	// begin inline asm
	prmt.b32 %r539, %r539, 0, 0xba98;
	// end inline asm
	xor.b32  	%r1623, %r539, 2139062143;
	not.b32 	%r1624, %r537;
	and.b32  	%r1625, %r1620, %r1624;
	and.b32  	%r1626, %r1623, %r537;
	or.b32  	%r557, %r1626, %r1625;
	shr.u32 	%r542, %r524, 6;
	// begin inline asm
	lop3.b32 %r545, %r542, 50529027, 0, 234;

	// end inline asm
	or.b32  	%r1627, %r545, -2139062144;
	and.b32  	%r1628, %r545, -2139062144;
	add.s32 	%r1629, %r1627, -33686018;
	xor.b32  	%r1630, %r1628, %r1629;
	xor.b32  	%r1631, %r1630, -2139062144;
	xor.b32  	%r1632, %r545, 33686018;
	xor.b32  	%r1633, %r1631, %r545;
	and.b32  	%r543, %r1633, %r1632;
	// begin inline asm
	prmt.b32 %r543, %r543, 0, 0xba98;
	// end inline asm
	// begin inline asm
	prmt.b32 %r545, %r545, 0, 0xba98;
	// end inline asm
	xor.b32  	%r1634, %r545, 2139062143;
	not.b32 	%r1635, %r543;
	and.b32  	%r1636, %r1631, %r1635;
	and.b32  	%r1637, %r1634, %r543;
	or.b32  	%r561, %r1637, %r1636;
	// begin inline asm
	dp4a.s32.s32 %r547, %r548, %r549, %r519;
	// end inline asm
	// begin inline asm
	dp4a.s32.s32 %r551, %r552, %r553, %r547;
	// end inline asm
	// begin inline asm
	dp4a.s32.s32 %r555, %r556, %r557, %r551;
	// end inline asm
	// begin inline asm
	dp4a.s32.s32 %r559, %r560, %r561, %r555;
	// end inline asm
	ld.global.nc.v4.u32 	{%r588, %r592, %r596, %r600}, [%rd9+1792];
	ld.global.nc.u32 	%r564, [%rd11+7168];
	// begin inline asm
	lop3.b32 %r567, %r564, 50529027, 0, 234;

	// end inline asm
	or.b32  	%r1638, %r567, -2139062144;
	and.b32  	%r1639, %r567, -2139062144;
	add.s32 	%r1640, %r1638, -33686018;
	xor.b32  	%r1641, %r1639, %r1640;
	xor.b32  	%r1642, %r1641, -2139062144;
	xor.b32  	%r1643, %r567, 33686018;
	xor.b32  	%r1644, %r1642, %r567;
	and.b32  	%r565, %r1644, %r1643;
	// begin inline asm
	prmt.b32 %r565, %r565, 0, 0xba98;
	// end inline asm
	// begin inline asm
	prmt.b32 %r567, %r567, 0, 0xba98;
	// end inline asm
	xor.b32  	%r1645, %r567, 2139062143;
	not.b32 	%r1646, %r565;
	and.b32  	%r1647, %r1642, %r1646;
	and.b32  	%r1648, %r1645, %r565;
	or.b32  	%r589, %r1648, %r1647;
	shr.u32 	%r570, %r564, 2;
	// begin inline asm
	lop3.b32 %r573, %r570, 50529027, 0, 234;

	// end inline asm
	or.b32  	%r1649, %r573, -2139062144;
	and.b32  	%r1650, %r573, -2139062144;
	add.s32 	%r1651, %r1649, -33686018;
	xor.b32  	%r1652, %r1650, %r1651;
	xor.b32  	%r1653, %r1652, -2139062144;
	xor.b32  	%r1654, %r573, 33686018;
	xor.b32  	%r1655, %r1653, %r573;
	and.b32  	%r571, %r1655, %r1654;
	// begin inline asm
	prmt.b32 %r571, %r571, 0, 0xba98;
	// end inline asm
	// begin inline asm
	prmt.b32 %r573, %r573, 0, 0xba98;
	// end inline asm
	xor.b32  	%r1656, %r573, 2139062143;
	not.b32 	%r1657, %r571;
	and.b32  	%r1658, %r1653, %r1657;
	and.b32  	%r1659, %r1656, %r571;
	or.b32  	%r593, %r1659, %r1658;
	shr.u32 	%r576, %r564, 4;
	// begin inline asm
	lop3.b32 %r579, %r576, 50529027, 0, 234;

	// end inline asm
	or.b32  	%r1660, %r579, -2139062144;
	and.b32  	%r1661, %r579, -2139062144;
	add.s32 	%r1662, %r1660, -33686018;
	xor.b32  	%r1663, %r1661, %r1662;
	xor.b32  	%r1664, %r1663, -2139062144;
	xor.b32  	%r1665, %r579, 33686018;
	xor.b32  	%r1666, %r1664, %r579;
	and.b32  	%r577, %r1666, %r1665;
	// begin inline asm
	prmt.b32 %r577, %r577, 0, 0xba98;
	// end inline asm
	// begin inline asm
	prmt.b32 %r579, %r579, 0, 0xba98;
	// end inline asm
	xor.b32  	%r1667, %r579, 2139062143;
	not.b32 	%r1668, %r577;
	and.b32  	%r1669, %r1664, %r1668;
	and.b32  	%r1670, %r1667, %r577;
	or.b32  	%r597, %r1670, %r1669;
	shr.u32 	%r582, %r564, 6;
	// begin inline asm
	lop3.b32 %r585, %r582, 50529027, 0, 234;

	// end inline asm
	or.b32  	%r1671, %r585, -2139062144;
	and.b32  	%r1672, %r585, -2139062144;
	add.s32 	%r1673, %r1671, -33686018;
	xor.b32  	%r1674, %r1672, %r1673;
	xor.b32  	%r1675, %r1674, -2139062144;
	xor.b32  	%r1676, %r585, 33686018;
	xor.b32  	%r1677, %r1675, %r585;
	and.b32  	%r583, %r1677, %r1676;
	// begin inline asm
	prmt.b32 %r583, %r583, 0, 0xba98;
	// end inline asm
	// begin inline asm
	prmt.b32 %r585, %r585, 0, 0xba98;
	// end inline asm
	xor.b32  	%r1678, %r585, 2139062143;
	not.b32 	%r1679, %r583;
	and.b32  	%r1680, %r1675, %r1679;
	and.b32  	%r1681, %r1678, %r583;
	or.b32  	%r601, %r1681, %r1680;
	// begin inline asm
	dp4a.s32.s32 %r587, %r588, %r589, %r559;
	// end inline asm
	// begin inline asm
	dp4a.s32.s32 %r591, %r592, %r593, %r587;
	// end inline asm
	// begin inline asm
	dp4a.s32.s32 %r595, %r596, %r597, %r591;
	// end inline asm
	// begin inline asm
	dp4a.s32.s32 %r599, %r600, %r601, %r595;
	// end inline asm
	ld.global.nc.v4.u32 	{%r628, %r632, %r636, %r640}, [%rd9+1920];
	ld.global.nc.u32 	%r604, [%rd11+7680];
	// begin inline asm
	lop3.b32 %r607, %r604, 50529027, 0, 234;

	// end inline asm
	or.b32  	%r1682, %r607, -2139062144;
	and.b32  	%r1683, %r607, -2139062144;
	add.s32 	%r1684, %r1682, -33686018;
	xor.b32  	%r1685, %r1683, %r1684;
	xor.b32  	%r1686, %r1685, -2139062144;
	xor.b32  	%r1687, %r607, 33686018;
	xor.b32  	%r1688, %r1686, %r607;
	and.b32  	%r605, %r1688, %r1687;
	// begin inline asm
	prmt.b32 %r605, %r605, 0, 0xba98;
	// end inline asm
	// begin inline asm
	prmt.b32 %r607, %r607, 0, 0xba98;
	// end inline asm
	xor.b32  	%r1689, %r607, 2139062143;
	not.b32 	%r1690, %r605;
	and.b32  	%r1691, %r1686, %r1690;
	and.b32  	%r1692, %r1689, %r605;
	or.b32  	%r629, %r1692, %r1691;
	shr.u32 	%r610, %r604, 2;
	// begin inline asm
	lop3.b32 %r613, %r610, 50529027, 0, 234;

	// end inline asm
	or.b32  	%r1693, %r613, -2139062144;
	and.b32  	%r1694, %r613, -2139062144;
	add.s32 	%r1695, %r1693, -33686018;
	xor.b32  	%r1696, %r1694, %r1695;
	xor.b32  	%r1697, %r1696, -2139062144;
	xor.b32  	%r1698, %r613, 33686018;
	xor.b32  	%r1699, %r1697, %r613;
	and.b32  	%r611, %r1699, %r1698;
	// begin inline asm
	prmt.b32 %r611, %r611, 0, 0xba98;
	// end inline asm
	// begin inline asm
	prmt.b32 %r613, %r613, 0, 0xba98;
	// end inline asm
	xor.b32  	%r1700, %r613, 2139062143;
	not.b32 	%r1701, %r611;
	and.b32  	%r1702, %r1697, %r1701;
	and.b32  	%r1703, %r1700, %r611;
	or.b32  	%r633, %r1703, %r1702;
	shr.u32 	%r616, %r604, 4;
	// begin inline asm
	lop3.b32 %r619, %r616, 50529027, 0, 234;

	// end inline asm
	or.b32  	%r1704, %r619, -2139062144;
	and.b32  	%r1705, %r619, -2139062144;
	add.s32 	%r1706, %r1704, -33686018;
	xor.b32  	%r1707, %r1705, %r1706;
	xor.b32  	%r1708, %r1707, -2139062144;
	xor.b32  	%r1709, %r619, 33686018;
	xor.b32  	%r1710, %r1708, %r619;
	and.b32  	%r617, %r1710, %r1709;
	// begin inline asm
	prmt.b32 %r617, %r617, 0, 0xba98;
	// end inline asm
	// begin inline asm
	prmt.b32 %r619, %r619, 0, 0xba98;
	// end inline asm
	xor.b32  	%r1711, %r619, 2139062143;
	not.b32 	%r1712, %r617;
	and.b32  	%r1713, %r1708, %r1712;
	and.b32  	%r1714, %r1711, %r617;
	or.b32  	%r637, %r1714, %r1713;
	shr.u32 	%r622, %r604, 6;
	// begin inline asm
	lop3.b32 %r625, %r622, 50529027, 0, 234;

	// end inline asm
	or.b32  	%r1715, %r625, -2139062144;
	and.b32  	%r1716, %r625, -2139062144;
	add.s32 	%r1717, %r1715, -33686018;
	xor.b32  	%r1718, %r1716, %r1717;
	xor.b32  	%r1719, %r1718, -2139062144;
	xor.b32  	%r1720, %r625, 33686018;
	xor.b32  	%r1721, %r1719, %r625;
	and.b32  	%r623, %r1721, %r1720;
	// begin inline asm
	prmt.b32 %r623, %r623, 0, 0xba98;
	// end inline asm
	// begin inline asm
	prmt.b32 %r625, %r625, 0, 0xba98;
	// end inline asm
	xor.b32  	%r1722, %r625, 2139062143;
	not.b32 	%r1723, %r623;
	and.b32  	%r1724, %r1719, %r1723;
	and.b32  	%r1725, %r1722, %r623;
	or.b32  	%r641, %r1725, %r1724;
	// begin inline asm
	dp4a.s32.s32 %r627, %r628, %r629, %r599;
	// end inline asm
	// begin inline asm
	dp4a.s32.s32 %r631, %r632, %r633, %r627;
	// end inline asm
	// begin inline asm
	dp4a.s32.s32 %r635, %r636, %r637, %r631;
	// end inline asm
	// begin inline asm
	dp4a.s32.s32 %r639, %r640, %r641, %r635;
	// end inline asm
	ld.global.nc.v4.u32 	{%r668, %r672, %r676, %r680}, [%rd9+2048];
	ld.global.nc.u32 	%r644, [%rd11+8192];
	// begin inline asm
	lop3.b32 %r647, %r644, 50529027, 0, 234;

	// end inline asm
	or.b32  	%r1726, %r647, -2139062144;
	and.b32  	%r1727, %r647, -2139062144;
	add.s32 	%r1728, %r1726, -33686018;
	xor.b32  	%r1729, %r1727, %r1728;
	xor.b32  	%r1730, %r1729, -2139062144;
	xor.b32  	%r1731, %r647, 33686018;
	xor.b32  	%r1732, %r1730, %r647;
	and.b32  	%r645, %r1732, %r1731;
	// begin inline asm
	prmt.b32 %r645, %r645, 0, 0xba98;
	// end inline asm
	// begin inline asm
	prmt.b32 %r647, %r647, 0, 0xba98;
	// end inline asm
	xor.b32  	%r1733, %r647, 2139062143;
	not.b32 	%r1734, %r645;
	and.b32  	%r1735, %r1730, %r1734;
	and.b32  	%r1736, %r1733, %r645;
	or.b32  	%r669, %r1736, %r1735;
	shr.u32 	%r650, %r644, 2;
	// begin inline asm
	lop3.b32 %r653, %r650, 50529027, 0, 234;

	// end inline asm
	or.b32  	%r1737, %r653, -2139062144;
	and.b32  	%r1738, %r653, -2139062144;
	add.s32 	%r1739, %r1737, -33686018;
	xor.b32  	%r1740, %r1738, %r1739;
	xor.b32  	%r1741, %r1740, -2139062144;
	xor.b32  	%r1742, %r653, 33686018;
	xor.b32  	%r1743, %r1741, %r653;
	and.b32  	%r651, %r1743, %r1742;
	// begin inline asm
	prmt.b32 %r651, %r651, 0, 0xba98;
	// end inline asm
	// begin inline asm
	prmt.b32 %r653, %r653, 0, 0xba98;
	// end inline asm
	xor.b32  	%r1744, %r653, 2139062143;
	not.b32 	%r1745, %r651;
	and.b32  	%r1746, %r1741, %r1745;
	and.b32  	%r1747, %r1744, %r651;
	or.b32  	%r673, %r1747, %r1746;
	shr.u32 	%r656, %r644, 4;
	// begin inline asm
	lop3.b32 %r659, %r656, 50529027, 0, 234;

	// end inline asm
	or.b32  	%r1748, %r659, -2139062144;
	and.b32  	%r1749, %r659, -2139062144;
	add.s32 	%r1750, %r1748, -33686018;
	xor.b32  	%r1751, %r1749, %r1750;
	xor.b32  	%r1752, %r1751, -2139062144;
	xor.b32  	%r1753, %r659, 33686018;
	xor.b32  	%r1754, %r1752, %r659;
	and.b32  	%r657, %r1754, %r1753;
	// begin inline asm
	prmt.b32 %r657, %r657, 0, 0xba98;
	// end inline asm
	// begin inline asm
	prmt.b32 %r659, %r659, 0, 0xba98;
	// end inline asm
	xor.b32  	%r1755, %r659, 2139062143;
	not.b32 	%r1756, %r657;
	and.b32  	%r1757, %r1752, %r1756;
	and.b32  	%r1758, %r1755, %r657;
	or.b32  	%r677, %r1758, %r1757;
	shr.u32 	%r662, %r644, 6;
	// begin inline asm
	lop3.b32 %r665, %r662, 50529027, 0, 234;

	// end inline asm
	or.b32  	%r1759, %r665, -2139062144;
	and.b32  	%r1760, %r665, -2139062144;
	add.s32 	%r1761, %r1759, -33686018;
	xor.b32  	%r1762, %r1760, %r1761;
	xor.b32  	%r1763, %r1762, -2139062144;
	xor.b32  	%r1764, %r665, 33686018;
	xor.b32  	%r1765, %r1763, %r665;
	and.b32  	%r663, %r1765, %r1764;
	// begin inline asm
	prmt.b32 %r663, %r663, 0, 0xba98;
	// end inline asm
	// begin inline asm
	prmt.b32 %r665, %r665, 0, 0xba98;
	// end inline asm
	xor.b32  	%r1766, %r665, 2139062143;
	not.b32 	%r1767, %r663;
	and.b32  	%r1768, %r1763, %r1767;
	and.b32  	%r1769, %r1766, %r663;
	or.b32  	%r681, %r1769, %r1768;
	// begin inline asm
	dp4a.s32.s32 %r667, %r668, %r669, %r639;
	// end inline asm
	// begin inline asm
	dp4a.s32.s32 %r671, %r672, %r673, %r667;
	// end inline asm
	// begin inline asm
	dp4a.s32.s32 %r675, %r676, %r677, %r671;
	// end inline asm
	// begin inline asm
	dp4a.s32.s32 %r679, %r680, %r681, %r675;
	// end inline asm
	ld.global.nc.v4.u32 	{%r708, %r712, %r716, %r720}, [%rd9+2176];
	ld.global.nc.u32 	%r684, [%rd11+8704];
	// begin inline asm
	lop3.b32 %r687, %r684, 50529027, 0, 234;

	// end inline asm
	or.b32  	%r1770, %r687, -2139062144;
	and.b32  	%r1771, %r687, -2139062144;
	add.s32 	%r1772, %r1770, -33686018;
	xor.b32  	%r1773, %r1771, %r1772;
	xor.b32  	%r1774, %r1773, -2139062144;
	xor.b32  	%r1775, %r687, 33686018;
	xor.b32  	%r1776, %r1774, %r687;
	and.b32  	%r685, %r1776, %r1775;
	// begin inline asm
	prmt.b32 %r685, %r685, 0, 0xba98;
	// end inline asm
	// begin inline asm
	prmt.b32 %r687, %r687, 0, 0xba98;
	// end inline asm
	xor.b32  	%r1777, %r687, 2139062143;
	not.b32 	%r1778, %r685;
	and.b32  	%r1779, %r1774, %r1778;
	and.b32  	%r1780, %r1777, %r685;
	or.b32  	%r709, %r1780, %r1779;
	shr.u32 	%r690, %r684, 2;
	// begin inline asm
	lop3.b32 %r693, %r690, 50529027, 0, 234;

	// end inline asm
	or.b32  	%r1781, %r693, -2139062144;
	and.b32  	%r1782, %r693, -2139062144;
	add.s32 	%r1783, %r1781, -33686018;
	xor.b32  	%r1784, %r1782, %r1783;
	xor.b32  	%r1785, %r1784, -2139062144;
	xor.b32  	%r1786, %r693, 33686018;
	xor.b32  	%r1787, %r1785, %r693;
	and.b32  	%r691, %r1787, %r1786;
	// begin inline asm
	prmt.b32 %r691, %r691, 0, 0xba98;
	// end inline asm
	// begin inline asm
	prmt.b32 %r693, %r693, 0, 0xba98;
	// end inline asm
	xor.b32  	%r1788, %r693, 2139062143;
	not.b32 	%r1789, %r691;
	and.b32  	%r1790, %r1785, %r1789;
	and.b32  	%r1791, %r1788, %r691;
	or.b32  	%r713, %r1791, %r1790;
	shr.u32 	%r696, %r684, 4;
	// begin inline asm
	lop3.b32 %r699, %r696, 50529027, 0, 234;

	// end inline asm
	or.b32  	%r1792, %r699, -2139062144;
	and.b32  	%r1793, %r699, -2139062144;
	add.s32 	%r1794, %r1792, -33686018;
	xor.b32  	%r1795, %r1793, %r1794;
	xor.b32  	%r1796, %r1795, -2139062144;
	xor.b32  	%r1797, %r699, 33686018;
	xor.b32  	%r1798, %r1796, %r699;
	and.b32  	%r697, %r1798, %r1797;
	// begin inline asm
	prmt.b32 %r697, %r697, 0, 0xba98;
	// end inline asm
	// begin inline asm
	prmt.b32 %r699, %r699, 0, 0xba98;
	// end inline asm
	xor.b32  	%r1799, %r699, 2139062143;
	not.b32 	%r1800, %r697;
	and.b32  	%r1801, %r1796, %r1800;
	and.b32  	%r1802, %r1799, %r697;
	or.b32  	%r717, %r1802, %r1801;
	shr.u32 	%r702, %r684, 6;
	// begin inline asm
	lop3.b32 %r705, %r702, 50529027, 0, 234;

	// end inline asm
	or.b32  	%r1803, %r705, -2139062144;
	and.b32  	%r1804, %r705, -2139062144;
	add.s32 	%r1805, %r1803, -33686018;
	xor.b32  	%r1806, %r1804, %r1805;
	xor.b32  	%r1807, %r1806, -2139062144;
	xor.b32  	%r1808, %r705, 33686018;
	xor.b32  	%r1809, %r1807, %r705;
	and.b32  	%r703, %r1809, %r1808;
	// begin inline asm
	prmt.b32 %r703, %r703, 0, 0xba98;
	// end inline asm
	// begin inline asm
	prmt.b32 %r705, %r705, 0, 0xba98;
	// end inline asm
	xor.b32  	%r1810, %r705, 2139062143;
	not.b32 	%r1811, %r703;
	and.b32  	%r1812, %r1807, %r1811;
	and.b32  	%r1813, %r1810, %r703;
	or.b32  	%r721, %r1813, %r1812;
	// begin inline asm
	dp4a.s32.s32 %r707, %r708, %r709, %r679;
	// end inline asm
	// begin inline asm
	dp4a.s32.s32 %r711, %r712, %r713, %r707;
	// end inline asm
	// begin inline asm
	dp4a.s32.s32 %r715, %r716, %r717, %r711;
	// end inline asm
	// begin inline asm
	dp4a.s32.s32 %r719, %r720, %r721, %r715;
	// end inline asm
	ld.global.nc.v4.u32 	{%r748, %r752, %r756, %r760}, [%rd9+2304];
	ld.global.nc.u32 	%r724, [%rd11+9216];
	// begin inline asm
	lop3.b32 %r727, %r724, 50529027, 0, 234;

	// end inline asm
	or.b32  	%r1814, %r727, -2139062144;
	and.b32  	%r1815, %r727, -2139062144;
	add.s32 	%r1816, %r1814, -33686018;
	xor.b32  	%r1817, %r1815, %r1816;
	xor.b32  	%r1818, %r1817, -2139062144;
	xor.b32  	%r1819, %r727, 33686018;
	xor.b32  	%r1820, %r1818, %r727;
	and.b32  	%r725, %r1820, %r1819;
	// begin inline asm
	prmt.b32 %r725, %r725, 0, 0xba98;
	// end inline asm
	// begin inline asm
	prmt.b32 %r727, %r727, 0, 0xba98;
	// end inline asm
	xor.b32  	%r1821, %r727, 2139062143;
	not.b32 	%r1822, %r725;
	and.b32  	%r1823, %r1818, %r1822;
	and.b32  	%r1824, %r1821, %r725;
	or.b32  	%r749, %r1824, %r1823;
	shr.u32 	%r730, %r724, 2;
	// begin inline asm
	lop3.b32 %r733, %r730, 50529027, 0, 234;

	// end inline asm
	or.b32  	%r1825, %r733, -2139062144;
	and.b32  	%r1826, %r733, -2139062144;
	add.s32 	%r1827, %r1825, -33686018;
	xor.b32  	%r1828, %r1826, %r1827;
	xor.b32  	%r1829, %r1828, -2139062144;
	xor.b32  	%r1830, %r733, 33686018;
	xor.b32  	%r1831, %r1829, %r733;
	and.b32  	%r731, %r1831, %r1830;
	// begin inline asm
	prmt.b32 %r731, %r731, 0, 0xba98;
	// end inline asm
	// begin inline asm
	prmt.b32 %r733, %r733, 0, 0xba98;
	// end inline asm
	xor.b32  	%r1832, %r733, 2139062143;
	not.b32 	%r1833, %r731;
	and.b32  	%r1834, %r1829, %r1833;
	and.b32  	%r1835, %r1832, %r731;
	or.b32  	%r753, %r1835, %r1834;
	shr.u32 	%r736, %r724, 4;
	// begin inline asm
	lop3.b32 %r739, %r736, 50529027, 0, 234;

	// end inline asm
	or.b32  	%r1836, %r739, -2139062144;
	and.b32  	%r1837, %r739, -2139062144;
	add.s32 	%r1838, %r1836, -33686018;
	xor.b32  	%r1839, %r1837, %r1838;
	xor.b32  	%r1840, %r1839, -2139062144;
	xor.b32  	%r1841, %r739, 33686018;
	xor.b32  	%r1842, %r1840, %r739;
	and.b32  	%r737, %r1842, %r1841;
	// begin inline asm
	prmt.b32 %r737, %r737, 0, 0xba98;
	// end inline asm
	// begin inline asm
	prmt.b32 %r739, %r739, 0, 0xba98;
	// end inline asm
	xor.b32  	%r1843, %r739, 2139062143;
	not.b32 	%r1844, %r737;
	and.b32  	%r1845, %r1840, %r1844;
	and.b32  	%r1846, %r1843, %r737;
	or.b32  	%r757, %r1846, %r1845;
	shr.u32 	%r742, %r724, 6;
	// begin inline asm
	lop3.b32 %r745, %r742, 50529027, 0, 234;

	// end inline asm
	or.b32  	%r1847, %r745, -2139062144;
	and.b32  	%r1848, %r745, -2139062144;
	add.s32 	%r1849, %r1847, -33686018;
	xor.b32  	%r1850, %r1848, %r1849;
	xor.b32  	%r1851, %r1850, -2139062144;
	xor.b32  	%r1852, %r745, 33686018;
	xor.b32  	%r1853, %r1851, %r745;
	and.b32  	%r743, %r1853, %r1852;
	// begin inline asm
	prmt.b32 %r743, %r743, 0, 0xba98;
	// end inline asm
	// begin inline asm
	prmt.b32 %r745, %r745, 0, 0xba98;
	// end inline asm
	xor.b32  	%r1854, %r745, 2139062143;
	not.b32 	%r1855, %r743;
	and.b32  	%r1856, %r1851, %r1855;
	and.b32  	%r1857, %r1854, %r743;
	or.b32  	%r761, %r1857, %r1856;
	// begin inline asm
	dp4a.s32.s32 %r747, %r748, %r749, %r719;
	// end inline asm
	// begin inline asm
	dp4a.s32.s32 %r751, %r752, %r753, %r747;
	// end inline asm
	// begin inline asm
	dp4a.s32.s32 %r755, %r756, %r757, %r751;
	// end inline asm
	// begin inline asm
	dp4a.s32.s32 %r759, %r760, %r761, %r755;
	// end inline asm
	ld.global.nc.v4.u32 	{%r788, %r792, %r796, %r800}, [%rd9+2432];
	ld.global.nc.u32 	%r764, [%rd11+9728];
	// begin inline asm
	lop3.b32 %r767, %r764, 50529027, 0, 234;

	// end inline asm
	or.b32  	%r1858, %r767, -2139062144;
	and.b32  	%r1859, %r767, -2139062144;
	add.s32 	%r1860, %r1858, -33686018;
	xor.b32  	%r1861, %r1859, %r1860;
	xor.b32  	%r1862, %r1861, -2139062144;
	xor.b32  	%r1863, %r767, 33686018;
	xor.b32  	%r1864, %r1862, %r767;
	and.b32  	%r765, %r1864, %r1863;
	// begin inline asm
	prmt.b32 %r765, %r765, 0, 0xba98;
	// end inline asm
	// begin inline asm
	prmt.b32 %r767, %r767, 0, 0xba98;
	// end inline asm
	xor.b32  	%r1865, %r767, 2139062143;
	not.b32 	%r1866, %r765;
	and.b32  	%r1867, %r1862, %r1866;
	and.b32  	%r1868, %r1865, %r765;
	or.b32  	%r789, %r1868, %r1867;
	shr.u32 	%r770, %r764, 2;
	// begin inline asm
	lop3.b32 %r773, %r770, 50529027, 0, 234;

	// end inline asm
	or.b32  	%r1869, %r773, -2139062144;
	and.b32  	%r1870, %r773, -2139062144;
	add.s32 	%r1871, %r1869, -33686018;
	xor.b32  	%r1872, %r1870, %r1871;
	xor.b32  	%r1873, %r1872, -2139062144;
	xor.b32  	%r1874, %r773, 33686018;
	xor.b32  	%r1875, %r1873, %r773;
	and.b32  	%r771, %r1875, %r1874;
	// begin inline asm
	prmt.b32 %r771, %r771, 0, 0xba98;
	// end inline asm
	// begin inline asm
	prmt.b32 %r773, %r773, 0, 0xba98;
	// end inline asm
	xor.b32  	%r1876, %r773, 2139062143;
	not.b32 	%r1877, %r771;
	and.b32  	%r1878, %r1873, %r1877;
	and.b32  	%r1879, %r1876, %r771;
	or.b32  	%r793, %r1879, %r1878;
	shr.u32 	%r776, %r764, 4;
	// begin inline asm
	lop3.b32 %r779, %r776, 50529027, 0, 234;

	// end inline asm
	or.b32  	%r1880, %r779, -2139062144;
	and.b32  	%r1881, %r779, -2139062144;
	add.s32 	%r1882, %r1880, -33686018;
	xor.b32  	%r1883, %r1881, %r1882;
	xor.b32  	%r1884, %r1883, -2139062144;
	xor.b32  	%r1885, %r779, 33686018;
	xor.b32  	%r1886, %r1884, %r779;
	and.b32  	%r777, %r1886, %r1885;
	// begin inline asm
	prmt.b32 %r777, %r777, 0, 0xba98;
	// end inline asm
	// begin inline asm
	prmt.b32 %r779, %r779, 0, 0xba98;
	// end inline asm
	xor.b32  	%r1887, %r779, 2139062143;
	not.b32 	%r1888, %r777;
	and.b32  	%r1889, %r1884, %r1888;
	and.b32  	%r1890, %r1887, %r777;
	or.b32  	%r797, %r1890, %r1889;
	shr.u32 	%r782, %r764, 6;
	// begin inline asm
	lop3.b32 %r785, %r782, 50529027, 0, 234;

	// end inline asm
	or.b32  	%r1891, %r785, -2139062144;
	and.b32  	%r1892, %r785, -2139062144;
	add.s32 	%r1893, %r1891, -33686018;
	xor.b32  	%r1894, %r1892, %r1893;
	xor.b32  	%r1895, %r1894, -2139062144;
	xor.b32  	%r1896, %r785, 33686018;
	xor.b32  	%r1897, %r1895, %r785;
	and.b32  	%r783, %r1897, %r1896;
	// begin inline asm
	prmt.b32 %r783, %r783, 0, 0xba98;
	// end inline asm
	// begin inline asm
	prmt.b32 %r785, %r785, 0, 0xba98;
	// end inline asm
	xor.b32  	%r1898, %r785, 2139062143;
	not.b32 	%r1899, %r783;
	and.b32  	%r1900, %r1895, %r1899;
	and.b32  	%r1901, %r1898, %r783;
	or.b32  	%r801, %r1901, %r1900;
	// begin inline asm
	dp4a.s32.s32 %r787, %r788, %r789, %r759;
	// end inline asm
	// begin inline asm
	dp4a.s32.s32 %r791, %r792, %r793, %r787;
	// end inline asm
	// begin inline asm
	dp4a.s32.s32 %r795, %r796, %r797, %r791;
	// end inline asm
	// begin inline asm
	dp4a.s32.s32 %r799, %r800, %r801, %r795;
	// end inline asm
	ld.global.nc.v4.u32 	{%r828, %r832, %r836, %r840}, [%rd9+2560];
	ld.global.nc.u32 	%r804, [%rd11+10240];
	// begin inline asm
	lop3.b32 %r807, %r804, 50529027, 0, 234;

	// end inline asm
	or.b32  	%r1902, %r807, -2139062144;
	and.b32  	%r1903, %r807, -2139062144;
	add.s32 	%r1904, %r1902, -33686018;
	xor.b32  	%r1905, %r1903, %r1904;
	xor.b32  	%r1906, %r1905, -2139062144;
	xor.b32  	%r1907, %r807, 33686018;
	xor.b32  	%r1908, %r1906, %r807;
	and.b32  	%r805, %r1908, %r1907;
	// begin inline asm
	prmt.b32 %r805, %r805, 0, 0xba98;
	// end inline asm
	// begin inline asm
	prmt.b32 %r807, %r807, 0, 0xba98;
	// end inline asm
	xor.b32  	%r1909, %r807, 2139062143;
	not.b32 	%r1910, %r805;
	and.b32  	%r1911, %r1906, %r1910;
	and.b32  	%r1912, %r1909, %r805;
	or.b32  	%r829, %r1912, %r1911;
	shr.u32 	%r810, %r804, 2;
	// begin inline asm
	lop3.b32 %r813, %r810, 50529027, 0, 234;

	// end inline asm
	or.b32  	%r1913, %r813, -2139062144;
	and.b32  	%r1914, %r813, -2139062144;
	add.s32 	%r1915, %r1913, -33686018;
	xor.b32  	%r1916, %r1914, %r1915;
	xor.b32  	%r1917, %r1916, -2139062144;
	xor.b32  	%r1918, %r813, 33686018;
	xor.b32  	%r1919, %r1917, %r813;
	and.b32  	%r811, %r1919, %r1918;
	// begin inline asm
	prmt.b32 %r811, %r811, 0, 0xba98;
	// end inline asm
	// begin inline asm
	prmt.b32 %r813, %r813, 0, 0xba98;
	// end inline asm
	xor.b32  	%r1920, %r813, 2139062143;
	not.b32 	%r1921, %r811;
	and.b32  	%r1922, %r1917, %r1921;
	and.b32  	%r1923, %r1920, %r811;
	or.b32  	%r833, %r1923, %r1922;
	shr.u32 	%r816, %r804, 4;
	// begin inline asm
	lop3.b32 %r819, %r816, 50529027, 0, 234;

	// end inline asm
	or.b32  	%r1924, %r819, -2139062144;
	and.b32  	%r1925, %r819, -2139062144;
	add.s32 	%r1926, %r1924, -33686018;
	xor.b32  	%r1927, %r1925, %r1926;
	xor.b32  	%r1928, %r1927, -2139062144;
	xor.b32  	%r1929, %r819, 33686018;
	xor.b32  	%r1930, %r1928, %r819;
	and.b32  	%r817, %r1930, %r1929;
	// begin inline asm
	prmt.b32 %r817, %r817, 0, 0xba98;
	// end inline asm
	// begin inline asm
	prmt.b32 %r819, %r819, 0, 0xba98;
	// end inline asm
	xor.b32  	%r1931, %r819, 2139062143;
	not.b32 	%r1932, %r817;
	and.b32  	%r1933, %r1928, %r1932;
	and.b32  	%r1934, %r1931, %r817;
	or.b32  	%r837, %r1934, %r1933;
	shr.u32 	%r822, %r804, 6;
	// begin inline asm
	lop3.b32 %r825, %r822, 50529027, 0, 234;

	// end inline asm
	or.b32  	%r1935, %r825, -2139062144;
	and.b32  	%r1936, %r825, -2139062144;
	add.s32 	%r1937, %r1935, -33686018;
	xor.b32  	%r1938, %r1936, %r1937;
	xor.b32  	%r1939, %r1938, -2139062144;
	xor.b32  	%r1940, %r825, 33686018;
	xor.b32  	%r1941, %r1939, %r825;
	and.b32  	%r823, %r1941, %r1940;
	// begin inline asm
	prmt.b32 %r823, %r823, 0, 0xba98;
	// end inline asm
	// begin inline asm
	prmt.b32 %r825, %r825, 0, 0xba98;
	// end inline asm
	xor.b32  	%r1942, %r825, 2139062143;
	not.b32 	%r1943, %r823;
	and.b32  	%r1944, %r1939, %r1943;
	and.b32  	%r1945, %r1942, %r823;
	or.b32  	%r841, %r1945, %r1944;
	// begin inline asm
	dp4a.s32.s32 %r827, %r828, %r829, %r799;
	// end inline asm
	// begin inline asm
	dp4a.s32.s32 %r831, %r832, %r833, %r827;
	// end inline asm
	// begin inline asm
	dp4a.s32.s32 %r835, %r836, %r837, %r831;
	// end inline asm
	// begin inline asm
	dp4a.s32.s32 %r839, %r840, %r841, %r835;
	// end inline asm
	ld.global.nc.v4.u32 	{%r868, %r872, %r876, %r880}, [%rd9+2688];
	ld.global.nc.u32 	%r844, [%rd11+10752];
	// begin inline asm
	lop3.b32 %r847, %r844, 50529027, 0, 234;

	// end inline asm
	or.b32  	%r1946, %r847, -2139062144;
	and.b32  	%r1947, %r847, -2139062144;
	add.s32 	%r1948, %r1946, -33686018;
	xor.b32  	%r1949, %r1947, %r1948;
	xor.b32  	%r1950, %r1949, -2139062144;
	xor.b32  	%r1951, %r847, 33686018;
	xor.b32  	%r1952, %r1950, %r847;
	and.b32  	%r845, %r1952, %r1951;
	// begin inline asm
	prmt.b32 %r845, %r845, 0, 0xba98;
	// end inline asm
	// begin inline asm
	prmt.b32 %r847, %r847, 0, 0xba98;
	// end inline asm
	xor.b32  	%r1953, %r847, 2139062143;
	not.b32 	%r1954, %r845;
	and.b32  	%r1955, %r1950, %r1954;
	and.b32  	%r1956, %r1953, %r845;
	or.b32  	%r869, %r1956, %r1955;
	shr.u32 	%r850, %r844, 2;
	// begin inline asm
	lop3.b32 %r853, %r850, 50529027, 0, 234;

	// end inline asm
	or.b32  	%r1957, %r853, -2139062144;
	and.b32  	%r1958, %r853, -2139062144;
	add.s32 	%r1959, %r1957, -33686018;
	xor.b32  	%r1960, %r1958, %r1959;
	xor.b32  	%r1961, %r1960, -2139062144;
	xor.b32  	%r1962, %r853, 33686018;
	xor.b32  	%r1963, %r1961, %r853;
	and.b32  	%r851, %r1963, %r1962;
	// begin inline asm
	prmt.b32 %r851, %r851, 0, 0xba98;
	// end inline asm
	// begin inline asm
	prmt.b32 %r853, %r853, 0, 0xba98;
	// end inline asm
	xor.b32  	%r1964, %r853, 2139062143;
	not.b32 	%r1965, %r851;
	and.b32  	%r1966, %r1961, %r1965;
	and.b32  	%r1967, %r1964, %r851;
	or.b32  	%r873, %r1967, %r1966;
	shr.u32 	%r856, %r844, 4;
	// begin inline asm
	lop3.b32 %r859, %r856, 50529027, 0, 234;

	// end inline asm
	or.b32  	%r1968, %r859, -2139062144;
	and.b32  	%r1969, %r859, -2139062144;
	add.s32 	%r1970, %r1968, -33686018;
	xor.b32  	%r1971, %r1969, %r1970;
	xor.b32  	%r1972, %r1971, -2139062144;
	xor.b32  	%r1973, %r859, 33686018;
	xor.b32  	%r1974, %r1972, %r859;
	and.b32  	%r857, %r1974, %r1973;
	// begin inline asm
	prmt.b32 %r857, %r857, 0, 0xba98;
	// end inline asm
	// begin inline asm
	prmt.b32 %r859, %r859, 0, 0xba98;
	// end inline asm
	xor.b32  	%r1975, %r859, 2139062143;
	not.b32 	%r1976, %r857;
	and.b32  	%r1977, %r1972, %r1976;
	and.b32  	%r1978, %r1975, %r857;
	or.b32  	%r877, %r1978, %r1977;
	shr.u32 	%r862, %r844, 6;
	// begin inline asm
	lop3.b32 %r865, %r862, 50529027, 0, 234;

	// end inline asm
	or.b32  	%r1979, %r865, -2139062144;
	and.b32  	%r1980, %r865, -2139062144;
	add.s32 	%r1981, %r1979, -33686018;
	xor.b32  	%r1982, %r1980, %r1981;
	xor.b32  	%r1983, %r1982, -2139062144;
	xor.b32  	%r1984, %r865, 33686018;
	xor.b32  	%r1985, %r1983, %r865;
	and.b32  	%r863, %r1985, %r1984;
	// begin inline asm
	prmt.b32 %r863, %r863, 0, 0xba98;
	// end inline asm
	// begin inline asm
	prmt.b32 %r865, %r865, 0, 0xba98;
	// end inline asm
	xor.b32  	%r1986, %r865, 2139062143;
	not.b32 	%r1987, %r863;
	and.b32  	%r1988, %r1983, %r1987;
	and.b32  	%r1989, %r1986, %r863;
	or.b32  	%r881, %r1989, %r1988;
	// begin inline asm
	dp4a.s32.s32 %r867, %r868, %r869, %r839;
	// end inline asm
	// begin inline asm
	dp4a.s32.s32 %r871, %r872, %r873, %r867;
	// end inline asm
	// begin inline asm
	dp4a.s32.s32 %r875, %r876, %r877, %r871;
	// end inline asm
	// begin inline asm
	dp4a.s32.s32 %r879, %r880, %r881, %r875;
	// end inline asm
	ld.global.nc.v4.u32 	{%r908, %r912, %r916, %r920}, [%rd9+2816];
	ld.global.nc.u32 	%r884, [%rd11+11264];
	// begin inline asm
	lop3.b32 %r887, %r884, 50529027, 0, 234;

	// end inline asm
	or.b32  	%r1990, %r887, -2139062144;
	and.b32  	%r1991, %r887, -2139062144;
	add.s32 	%r1992, %r1990, -33686018;
	xor.b32  	%r1993, %r1991, %r1992;
	xor.b32  	%r1994, %r1993, -2139062144;
	xor.b32  	%r1995, %r887, 33686018;
	xor.b32  	%r1996, %r1994, %r887;
	and.b32  	%r885, %r1996, %r1995;
	// begin inline asm
	prmt.b32 %r885, %r885, 0, 0xba98;
	// end inline asm
	// begin inline asm
	prmt.b32 %r887, %r887, 0, 0xba98;
	// end inline asm
	xor.b32  	%r1997, %r887, 2139062143;
	not.b32 	%r1998, %r885;
	and.b32  	%r1999, %r1994, %r1998;
	and.b32  	%r2000, %r1997, %r885;
	or.b32  	%r909, %r2000, %r1999;
	shr.u32 	%r890, %r884, 2;
	// begin inline asm
	lop3.b32 %r893, %r890, 50529027, 0, 234;

	// end inline asm
	or.b32  	%r2001, %r893, -2139062144;
	and.b32  	%r2002, %r893, -2139062144;
	add.s32 	%r2003, %r2001, -33686018;
	xor.b32  	%r2004, %r2002, %r2003;
	xor.b32  	%r2005, %r2004, -2139062144;
	xor.b32  	%r2006, %r893, 33686018;
	xor.b32  	%r2007, %r2005, %r893;
	and.b32  	%r891, %r2007, %r2006;
	// begin inline asm
	prmt.b32 %r891, %r891, 0, 0xba98;
	// end inline asm
	// begin inline asm
	prmt.b32 %r893, %r893, 0, 0xba98;
	// end inline asm
	xor.b32  	%r2008, %r893, 2139062143;
	not.b32 	%r2009, %r891;
	and.b32  	%r2010, %r2005, %r2009;
	and.b32  	%r2011, %r2008, %r891;
	or.b32  	%r913, %r2011, %r2010;
	shr.u32 	%r896, %r884, 4;
	// begin inline asm
	lop3.b32 %r899, %r896, 50529027, 0, 234;

	// end inline asm
	or.b32  	%r2012, %r899, -2139062144;
	and.b32  	%r2013, %r899, -2139062144;
	add.s32 	%r2014, %r2012, -33686018;
	xor.b32  	%r2015, %r2013, %r2014;
	xor.b32  	%r2016, %r2015, -2139062144;
	xor.b32  	%r2017, %r899, 33686018;
	xor.b32  	%r2018, %r2016, %r899;
	and.b32  	%r897, %r2018, %r2017;
	// begin inline asm
	prmt.b32 %r897, %r897, 0, 0xba98;
	// end inline asm
	// begin inline asm
	prmt.b32 %r899, %r899, 0, 0xba98;
	// end inline asm
	xor.b32  	%r2019, %r899, 2139062143;
	not.b32 	%r2020, %r897;
	and.b32  	%r2021, %r2016, %r2020;
	and.b32  	%r2022, %r2019, %r897;
	or.b32  	%r917, %r2022, %r2021;
	shr.u32 	%r902, %r884, 6;
	// begin inline asm
	lop3.b32 %r905, %r902, 50529027, 0, 234;

	// end inline asm
	or.b32  	%r2023, %r905, -2139062144;
	and.b32  	%r2024, %r905, -2139062144;
	add.s32 	%r2025, %r2023, -33686018;
	xor.b32  	%r2026, %r2024, %r2025;
	xor.b32  	%r2027, %r2026, -2139062144;
	xor.b32  	%r2028, %r905, 33686018;
	xor.b32  	%r2029, %r2027, %r905;
	and.b32  	%r903, %r2029, %r2028;
	// begin inline asm
	prmt.b32 %r903, %r903, 0, 0xba98;
	// end inline asm
	// begin inline asm
	prmt.b32 %r905, %r905, 0, 0xba98;
	// end inline asm
	xor.b32  	%r2030, %r905, 2139062143;
	not.b32 	%r2031, %r903;
	and.b32  	%r2032, %r2027, %r2031;
	and.b32  	%r2033, %r2030, %r903;
	or.b32  	%r921, %r2033, %r2032;
	// begin inline asm
	dp4a.s32.s32 %r907, %r908, %r909, %r879;
	// end inline asm
	// begin inline asm
	dp4a.s32.s32 %r911, %r912, %r913, %r907;
	// end inline asm
	// begin inline asm
	dp4a.s32.s32 %r915, %r916, %r917, %r911;
	// end inline asm
	// begin inline asm
	dp4a.s32.s32 %r919, %r920, %r921, %r915;
	// end inline asm
	ld.global.nc.v4.u32 	{%r948, %r952, %r956, %r960}, [%rd9+2944];
	ld.global.nc.u32 	%r924, [%rd11+11776];
	// begin inline asm
	lop3.b32 %r927, %r924, 50529027, 0, 234;

	// end inline asm
	or.b32  	%r2034, %r927, -2139062144;
	and.b32  	%r2035, %r927, -2139062144;
	add.s32 	%r2036, %r2034, -33686018;
	xor.b32  	%r2037, %r2035, %r2036;
	xor.b32  	%r2038, %r2037, -2139062144;
	xor.b32  	%r2039, %r927, 33686018;
	xor.b32  	%r2040, %r2038, %r927;
	and.b32  	%r925, %r2040, %r2039;
	// begin inline asm
	prmt.b32 %r925, %r925, 0, 0xba98;
	// end inline asm
	// begin inline asm
	prmt.b32 %r927, %r927, 0, 0xba98;
	// end inline asm
	xor.b32  	%r2041, %r927, 2139062143;
	not.b32 	%r2042, %r925;
	and.b32  	%r2043, %r2038, %r2042;
	and.b32  	%r2044, %r2041, %r925;
	or.b32  	%r949, %r2044, %r2043;
	shr.u32 	%r930, %r924, 2;
	// begin inline asm
	lop3.b32 %r933, %r930, 50529027, 0, 234;

	// end inline asm
	or.b32  	%r2045, %r933, -2139062144;
	and.b32  	%r2046, %r933, -2139062144;
	add.s32 	%r2047, %r2045, -33686018;
	xor.b32  	%r2048, %r2046, %r2047;
	xor.b32  	%r2049, %r2048, -2139062144;
	xor.b32  	%r2050, %r933, 33686018;
	xor.b32  	%r2051, %r2049, %r933;
	and.b32  	%r931, %r2051, %r2050;
	// begin inline asm
	prmt.b32 %r931, %r931, 0, 0xba98;
	// end inline asm
	// begin inline asm
	prmt.b32 %r933, %r933, 0, 0xba98;
	// end inline asm
	xor.b32  	%r2052, %r933, 2139062143;
	not.b32 	%r2053, %r931;
	and.b32  	%r2054, %r2049, %r2053;
	and.b32  	%r2055, %r2052, %r931;
	or.b32  	%r953, %r2055, %r2054;
	shr.u32 	%r936, %r924, 4;
	// begin inline asm
	lop3.b32 %r939, %r936, 50529027, 0, 234;

	// end inline asm
	or.b32  	%r2056, %r939, -2139062144;
	and.b32  	%r2057, %r939, -2139062144;
	add.s32 	%r2058, %r2056, -33686018;
	xor.b32  	%r2059, %r2057, %r2058;
	xor.b32  	%r2060, %r2059, -2139062144;
	xor.b32  	%r2061, %r939, 33686018;
	xor.b32  	%r2062, %r2060, %r939;
	and.b32  	%r937, %r2062, %r2061;
	// begin inline asm
	prmt.b32 %r937, %r937, 0, 0xba98;
	// end inline asm
	// begin inline asm
	prmt.b32 %r939, %r939, 0, 0xba98;
	// end inline asm
	xor.b32  	%r2063, %r939, 2139062143;
	not.b32 	%r2064, %r937;
	and.b32  	%r2065, %r2060, %r2064;
	and.b32  	%r2066, %r2063, %r937;
	or.b32  	%r957, %r2066, %r2065;
	shr.u32 	%r942, %r924, 6;
	// begin inline asm
	lop3.b32 %r945, %r942, 50529027, 0, 234;

	// end inline asm
	or.b32  	%r2067, %r945, -2139062144;
	and.b32  	%r2068, %r945, -2139062144;
	add.s32 	%r2069, %r2067, -33686018;
	xor.b32  	%r2070, %r2068, %r2069;
	xor.b32  	%r2071, %r2070, -2139062144;
	xor.b32  	%r2072, %r945, 33686018;
	xor.b32  	%r2073, %r2071, %r945;
	and.b32  	%r943, %r2073, %r2072;
	// begin inline asm
	prmt.b32 %r943, %r943, 0, 0xba98;
	// end inline asm
	// begin inline asm
	prmt.b32 %r945, %r945, 0, 0xba98;
	// end inline asm
	xor.b32  	%r2074, %r945, 2139062143;
	not.b32 	%r2075, %r943;
	and.b32  	%r2076, %r2071, %r2075;
	and.b32  	%r2077, %r2074, %r943;
	or.b32  	%r961, %r2077, %r2076;
	// begin inline asm
	dp4a.s32.s32 %r947, %r948, %r949, %r919;
	// end inline asm
	// begin inline asm
	dp4a.s32.s32 %r951, %r952, %r953, %r947;
	// end inline asm
	// begin inline asm
	dp4a.s32.s32 %r955, %r956, %r957, %r951;
	// end inline asm
	// begin inline asm
	dp4a.s32.s32 %r959, %r960, %r961, %r955;
	// end inline asm
	ld.global.nc.v4.u32 	{%r988, %r992, %r996, %r1000}, [%rd9+3072];
	ld.global.nc.u32 	%r964, [%rd11+12288];
	// begin inline asm
	lop3.b32 %r967, %r964, 50529027, 0, 234;

	// end inline asm
	or.b32  	%r2078, %r967, -2139062144;
	and.b32  	%r2079, %r967, -2139062144;
	add.s32 	%r2080, %r2078, -33686018;
	xor.b32  	%r2081, %r2079, %r2080;
	xor.b32  	%r2082, %r2081, -2139062144;
	xor.b32  	%r2083, %r967, 33686018;
	xor.b32  	%r2084, %r2082, %r967;
	and.b32  	%r965, %r2084, %r2083;
	// begin inline asm
	prmt.b32 %r965, %r965, 0, 0xba98;
	// end inline asm
	// begin inline asm
	prmt.b32 %r967, %r967, 0, 0xba98;
	// end inline asm
	xor.b32  	%r2085, %r967, 2139062143;
	not.b32 	%r2086, %r965;
	and.b32  	%r2087, %r2082, %r2086;
	and.b32  	%r2088, %r2085, %r965;
	or.b32  	%r989, %r2088, %r2087;
	shr.u32 	%r970, %r964, 2;
	// begin inline asm
	lop3.b32 %r973, %r970, 50529027, 0, 234;

	// end inline asm
	or.b32  	%r2089, %r973, -2139062144;
	and.b32  	%r2090, %r973, -2139062144;
	add.s32 	%r2091, %r2089, -33686018;
	xor.b32  	%r2092, %r2090, %r2091;
	xor.b32  	%r2093, %r2092, -2139062144;
	xor.b32  	%r2094, %r973, 33686018;
	xor.b32  	%r2095, %r2093, %r973;
	and.b32  	%r971, %r2095, %r2094;
	// begin inline asm
	prmt.b32 %r971, %r971, 0, 0xba98;
	// end inline asm
	// begin inline asm
	prmt.b32 %r973, %r973, 0, 0xba98;
	// end inline asm
	xor.b32  	%r2096, %r973, 2139062143;
	not.b32 	%r2097, %r971;
	and.b32  	%r2098, %r2093, %r2097;
	and.b32  	%r2099, %r2096, %r971;
	or.b32  	%r993, %r2099, %r2098;
	shr.u32 	%r976, %r964, 4;
	// begin inline asm
	lop3.b32 %r979, %r976, 50529027, 0, 234;

	// end inline asm
	or.b32  	%r2100, %r979, -2139062144;
	and.b32  	%r2101, %r979, -2139062144;
	add.s32 	%r2102, %r2100, -33686018;
	xor.b32  	%r2103, %r2101, %r2102;
	xor.b32  	%r2104, %r2103, -2139062144;
	xor.b32  	%r2105, %r979, 33686018;
	xor.b32  	%r2106, %r2104, %r979;
	and.b32  	%r977, %r2106, %r2105;
	// begin inline asm
	prmt.b32 %r977, %r977, 0, 0xba98;
	// end inline asm
	// begin inline asm
	prmt.b32 %r979, %r979, 0, 0xba98;
	// end inline asm
	xor.b32  	%r2107, %r979, 2139062143;
	not.b32 	%r2108, %r977;
	and.b32  	%r2109, %r2104, %r2108;
	and.b32  	%r2110, %r2107, %r977;
	or.b32  	%r997, %r2110, %r2109;
	shr.u32 	%r982, %r964, 6;
	// begin inline asm
	lop3.b32 %r985, %r982, 50529027, 0, 234;

	// end inline asm
	or.b32  	%r2111, %r985, -2139062144;
	and.b32  	%r2112, %r985, -2139062144;
	add.s32 	%r2113, %r2111, -33686018;
	xor.b32  	%r2114, %r2112, %r2113;
	xor.b32  	%r2115, %r2114, -2139062144;
	xor.b32  	%r2116, %r985, 33686018;
	xor.b32  	%r2117, %r2115, %r985;
	and.b32  	%r983, %r2117, %r2116;
	// begin inline asm
	prmt.b32 %r983, %r983, 0, 0xba98;
	// end inline asm
	// begin inline asm
	prmt.b32 %r985, %r985, 0, 0xba98;
	// end inline asm
	xor.b32  	%r2118, %r985, 2139062143;
	not.b32 	%r2119, %r983;
	and.b32  	%r2120, %r2115, %r2119;
	and.b32  	%r2121, %r2118, %r983;
	or.b32  	%r1001, %r2121, %r2120;
	// begin inline asm
	dp4a.s32.s32 %r987, %r988, %r989, %r959;
	// end inline asm
	// begin inline asm
	dp4a.s32.s32 %r991, %r992, %r993, %r987;
	// end inline asm
	// begin inline asm
	dp4a.s32.s32 %r995, %r996, %r997, %r991;
	// end inline asm
	// begin inline asm
	dp4a.s32.s32 %r999, %r1000, %r1001, %r995;
	// end inline asm
	// begin inline asm
	activemask.b32 %r1003;
	// end inline asm
	shfl.sync.down.b32	%r2122|%p1, %r999, 4, 6175, %r1003;
	add.s32 	%r2123, %r2122, %r999;
	// begin inline asm
	activemask.b32 %r1004;
	// end inline asm
	shfl.sync.down.b32	%r2124|%p2, %r2123, 2, 6175, %r1004;
	add.s32 	%r2125, %r2124, %r2123;
	// begin inline asm
	activemask.b32 %r1005;
	// end inline asm
	shfl.sync.down.b32	%r2126|%p3, %r2125, 1, 6175, %r1005;
	add.s32 	%r1, %r2126, %r2125;
	shl.b32 	%r2127, %r1008, 4;
	add.s32 	%r2, %r2127, %r1011;
	setp.ne.s32 	%p4, %r1006, 0;
	@%p4 bra 	$L__BB5_2;
	cvta.to.global.u64 	%rd12, %rd2;
	cvta.to.global.u64 	%rd13, %rd3;
	cvta.to.global.u64 	%rd14, %rd1;
	mul.hi.u32 	%r2128, %r2, 1374389535;
	shr.u32 	%r2129, %r2128, 10;
	cvt.rn.f32.s32 	%f4, %r1;
	ld.global.nc.u16 	%rs1, [%rd12];
	// begin inline asm
	{ cvt.f32.bf16 %f1, %rs1;}

	// end inline asm
	div.rn.f32 	%f5, %f4, %f1;
	mul.wide.u32 	%rd15, %r2129, 2;
	add.s64 	%rd16, %rd13, %rd15;
	ld.global.nc.u16 	%rs2, [%rd16];
	// begin inline asm
	{ cvt.f32.bf16 %f2, %rs2;}

	// end inline asm
	mul.f32 	%f3, %f5, %f2;
	// begin inline asm
	{  cvt.rn.bf16.f32 %rs3, %f3;}

	// end inline asm
	mul.wide.u32 	%rd17, %r2, 2;
	add.s64 	%rd18, %rd14, %rd17;
	st.global.u16 	[%rd18], %rs3;
$L__BB5_2:
	ret;

}
	// .globl	_Z23ladder_int8xint2_kernelILi1ELi20480ELi3200ELi2ELi8ELi16EEvPaS0_P13__nv_bfloat16S2_S2_
.visible .entry _Z23ladder_int8xint2_kernelILi1ELi20480ELi3200ELi2ELi8ELi16EEvPaS0_P13__nv_bfloat16S2_S2_(
	.param .u64 .ptr .align 1 _Z23ladder_int8xint2_kernelILi1ELi20480ELi3200ELi2ELi8ELi16EEvPaS0_P13__nv_bfloat16S2_S2__param_0,
	.param .u64 .ptr .align 1 _Z23ladder_int8xint2_kernelILi1ELi20480ELi3200ELi2ELi8ELi16EEvPaS0_P13__nv_bfloat16S2_S2__param_1,
	.param .u64 .ptr .align 1 _Z23ladder_int8xint2_kernelILi1ELi20480ELi3200ELi2ELi8ELi16EEvPaS0_P13__nv_bfloat16S2_S2__param_2,
	.param .u64 .ptr .align 1 _Z23ladder_int8xint2_kernelILi1ELi20480ELi3200ELi2ELi8ELi16EEvPaS0_P13__nv_bfloat16S2_S2__param_3,
	.param .u64 .ptr .align 1 _Z23ladder_int8xint2_kernelILi1ELi20480ELi3200ELi2ELi8ELi16EEvPaS0_P13__nv_bfloat16S2_S2__param_4
)
.maxntid 128
{
	.reg .pred 	%p<5>;
	.reg .b16 	%rs<4>;
	.reg .b32 	%r<2130>;
	.reg .b32 	%f<6>;
	.reg .b64 	%rd<19>;

	ld.param.u64 	%rd4, [_Z23ladder_int8xint2_kernelILi1ELi20480ELi3200ELi2ELi8ELi16EEvPaS0_P13__nv_bfloat16S2_S2__param_0];
	ld.param.u64 	%rd5, [_Z23ladder_int8xint2_kernelILi1ELi20480ELi3200ELi2ELi8ELi16EEvPaS0_P13__nv_bfloat16S2_S2__param_1];
	ld.param.u64 	%rd1, [_Z23ladder_int8xint2_kernelILi1ELi20480ELi3200ELi2ELi8ELi16EEvPaS0_P13__nv_bfloat16S2_S2__param_2];
	ld.param.u64 	%rd2, [_Z23ladder_int8xint2_kernelILi1ELi20480ELi3200ELi2ELi8ELi16EEvPaS0_P13__nv_bfloat16S2_S2__param_3];
	ld.param.u64 	%rd3, [_Z23ladder_int8xint2_kernelILi1ELi20480ELi3200ELi2ELi8ELi16EEvPaS0_P13__nv_bfloat16S2_S2__param_4];
	cvta.to.global.u64 	%rd6, %rd5;
	cvta.to.global.u64 	%rd7, %rd4;
	mov.u32 	%r1006, %tid.x;
	shl.b32 	%r1007, %r1006, 4;
	mov.u32 	%r1008, %ctaid.x;
	shl.b32 	%r1009, %r1006, 6;
	and.b32  	%r1010, %r1009, 8064;
	mov.u32 	%r1011, %tid.y;
	shl.b32 	%r1012, %r1011, 3;
	and.b32  	%r1013, %r1012, 960;
	shl.b32 	%r1014, %r1006, 5;
	and.b32  	%r1015, %r1014, 32;
	shl.b32 	%r1016, %r1011, 2;
	and.b32  	%r1017, %r1016, 28;
	add.s32 	%r1018, %r1013, %r1010;
	or.b32  	%r1019, %r1018, %r1015;
	or.b32  	%r1020, %r1019, %r1017;
	cvt.u64.u32 	%rd8, %r1007;
	add.s64 	%rd9, %rd7, %rd8;
	ld.global.nc.v4.u32 	{%r28, %r32, %r36, %r40}, [%rd9];
	mad.lo.s32 	%r1021, %r1008, 12800, %r1020;
	cvt.u64.u32 	%rd10, %r1021;
	add.s64 	%rd11, %rd6, %rd10;
	ld.global.nc.u32 	%r4, [%rd11];
	// begin inline asm
	lop3.b32 %r7, %r4, 50529027, 0, 234;

	// end inline asm
	or.b32  	%r1022, %r7, -2139062144;
	and.b32  	%r1023, %r7, -2139062144;
	add.s32 	%r1024, %r1022, -33686018;
	xor.b32  	%r1025, %r1023, %r1024;
	xor.b32  	%r1026, %r1025, -2139062144;
	xor.b32  	%r1027, %r7, 33686018;
	xor.b32  	%r1028, %r1026, %r7;
	and.b32  	%r5, %r1028, %r1027;
	// begin inline asm
	prmt.b32 %r5, %r5, 0, 0xba98;
	// end inline asm
	// begin inline asm
	prmt.b32 %r7, %r7, 0, 0xba98;
	// end inline asm
	xor.b32  	%r1029, %r7, 2139062143;
	not.b32 	%r1030, %r5;
	and.b32  	%r1031, %r1026, %r1030;
	and.b32  	%r1032, %r1029, %r5;
	or.b32  	%r29, %r1032, %r1031;
	shr.u32 	%r10, %r4, 2;
	// begin inline asm
	lop3.b32 %r13, %r10, 50529027, 0, 234;

	// end inline asm
	or.b32  	%r1033, %r13, -2139062144;
	and.b32  	%r1034, %r13, -2139062144;
	add.s32 	%r1035, %r1033, -33686018;
	xor.b32  	%r1036, %r1034, %r1035;
	xor.b32  	%r1037, %r1036, -2139062144;
	xor.b32  	%r1038, %r13, 33686018;
	xor.b32  	%r1039, %r1037, %r13;
	and.b32  	%r11, %r1039, %r1038;
	// begin inline asm
	prmt.b32 %r11, %r11, 0, 0xba98;
	// end inline asm
	// begin inline asm
	prmt.b32 %r13, %r13, 0, 0xba98;
	// end inline asm
	xor.b32  	%r1040, %r13, 2139062143;
	not.b32 	%r1041, %r11;
	and.b32  	%r1042, %r1037, %r1041;
	and.b32  	%r1043, %r1040, %r11;
	or.b32  	%r33, %r1043, %r1042;
	shr.u32 	%r16, %r4, 4;
	// begin inline asm
	lop3.b32 %r19, %r16, 50529027, 0, 234;

	// end inline asm
	or.b32  	%r1044, %r19, -2139062144;
	and.b32  	%r1045, %r19, -2139062144;
	add.s32 	%r1046, %r1044, -33686018;
	xor.b32  	%r1047, %r1045, %r1046;
	xor.b32  	%r1048, %r1047, -2139062144;
	xor.b32  	%r1049, %r19, 33686018;
	xor.b32  	%r1050, %r1048, %r19;
	and.b32  	%r17, %r1050, %r1049;
	// begin inline asm
	prmt.b32 %r17, %r17, 0, 0xba98;
	// end inline asm
	// begin inline asm
	prmt.b32 %r19, %r19, 0, 0xba98;
	// end inline asm
	xor.b32  	%r1051, %r19, 2139062143;
	not.b32 	%r1052, %r17;
	and.b32  	%r1053, %r1048, %r1052;
	and.b32  	%r1054, %r1051, %r17;
	or.b32  	%r37, %r1054, %r1053;
	shr.u32 	%r22, %r4, 6;
	// begin inline asm
	lop3.b32 %r25, %r22, 50529027, 0, 234;

	// end inline asm
	or.b32  	%r1055, %r25, -2139062144;
	and.b32  	%r1056, %r25, -2139062144;
	add.s32 	%r1057, %r1055, -33686018;
	xor.b32  	%r1058, %r1056, %r1057;
	xor.b32  	%r1059, %r1058, -2139062144;
	xor.b32  	%r1060, %r25, 33686018;
	xor.b32  	%r1061, %r1059, %r25;
	and.b32  	%r23, %r1061, %r1060;
	// begin inline asm
	prmt.b32 %r23, %r23, 0, 0xba98;
	// end inline asm
	// begin inline asm
	prmt.b32 %r25, %r25, 0, 0xba98;
	// end inline asm
	xor.b32  	%r1062, %r25, 2139062143;
	not.b32 	%r1063, %r23;
	and.b32  	%r1064, %r1059, %r1063;
	and.b32  	%r1065, %r1062, %r23;
	or.b32  	%r41, %r1065, %r1064;
	mov.b32 	%r30, 0;
	// begin inline asm
	dp4a.s32.s32 %r27, %r28, %r29, %r30;
	// end inline asm
	// begin inline asm
	dp4a.s32.s32 %r31, %r32, %r33, %r27;
	// end inline asm
	// begin inline asm
	dp4a.s32.s32 %r35, %r36, %r37, %r31;
	// end inline asm
	// begin inline asm
	dp4a.s32.s32 %r39, %r40, %r41, %r35;
	// end inline asm
	ld.global.nc.v4.u32 	{%r68, %r72, %r76, %r80}, [%rd9+128];
	ld.global.nc.u32 	%r44, [%rd11+512];
	// begin inline asm
	lop3.b32 %r47, %r44, 50529027, 0, 234;

	// end inline asm
	or.b32  	%r1066, %r47, -2139062144;
	and.b32  	%r1067, %r47, -2139062144;
	add.s32 	%r1068, %r1066, -33686018;
	xor.b32  	%r1069, %r1067, %r1068;
	xor.b32  	%r1070, %r1069, -2139062144;
	xor.b32  	%r1071, %r47, 33686018;
	xor.b32  	%r1072, %r1070, %r47;
	and.b32  	%r45, %r1072, %r1071;
	// begin inline asm
	prmt.b32 %r45, %r45, 0, 0xba98;
	// end inline asm
	// begin inline asm
	prmt.b32 %r47, %r47, 0, 0xba98;
	// end inline asm
	xor.b32  	%r1073, %r47, 2139062143;
	not.b32 	%r1074, %r45;
	and.b32  	%r1075, %r1070, %r1074;
	and.b32  	%r1076, %r1073, %r45;
	or.b32  	%r69, %r1076, %r1075;
	shr.u32 	%r50, %r44, 2;
	// begin inline asm
	lop3.b32 %r53, %r50, 50529027, 0, 234;

	// end inline asm
	or.b32  	%r1077, %r53, -2139062144;
	and.b32  	%r1078, %r53, -2139062144;
	add.s32 	%r1079, %r1077, -33686018;
	xor.b32  	%r1080, %r1078, %r1079;
	xor.b32  	%r1081, %r1080, -2139062144;
	xor.b32  	%r1082, %r53, 33686018;
	xor.b32  	%r1083, %r1081, %r53;
	and.b32  	%r51, %r1083, %r1082;
	// begin inline asm
	prmt.b32 %r51, %r51, 0, 0xba98;
	// end inline asm
	// begin inline asm
	prmt.b32 %r53, %r53, 0, 0xba98;
	// end inline asm
	xor.b32  	%r1084, %r53, 2139062143;
	not.b32 	%r1085, %r51;
	and.b32  	%r1086, %r1081, %r1085;
	and.b32  	%r1087, %r1084, %r51;
	or.b32  	%r73, %r1087, %r1086;
	shr.u32 	%r56, %r44, 4;
	// begin inline asm
	lop3.b32 %r59, %r56, 50529027, 0, 234;

	// end inline asm
	or.b32  	%r1088, %r59, -2139062144;
	and.b32  	%r1089, %r59, -2139062144;
	add.s32 	%r1090, %r1088, -33686018;
	xor.b32  	%r1091, %r1089, %r1090;
	xor.b32  	%r1092, %r1091, -2139062144;
	xor.b32  	%r1093, %r59, 33686018;
	xor.b32  	%r1094, %r1092, %r59;
	and.b32  	%r57, %r1094, %r1093;
	// begin inline asm
	prmt.b32 %r57, %r57, 0, 0xba98;
	// end inline asm
	// begin inline asm
	prmt.b32 %r59, %r59, 0, 0xba98;
	// end inline asm
	xor.b32  	%r1095, %r59, 2139062143;
	not.b32 	%r1096, %r57;
	and.b32  	%r1097, %r1092, %r1096;
	and.b32  	%r1098, %r1095, %r57;
	or.b32  	%r77, %r1098, %r1097;
	shr.u32 	%r62, %r44, 6;
	// begin inline asm
	lop3.b32 %r65, %r62, 50529027, 0, 234;

	// end inline asm
	or.b32  	%r1099, %r65, -2139062144;
	and.b32  	%r1100, %r65, -2139062144;
	add.s32 	%r1101, %r1099, -33686018;
	xor.b32  	%r1102, %r1100, %r1101;
	xor.b32  	%r1103, %r1102, -2139062144;
	xor.b32  	%r1104, %r65, 33686018;
	xor.b32  	%r1105, %r1103, %r65;
	and.b32  	%r63, %r1105, %r1104;
	// begin inline asm
	prmt.b32 %r63, %r63, 0, 0xba98;
	// end inline asm
	// begin inline asm
	prmt.b32 %r65, %r65, 0, 0xba98;
	// end inline asm
	xor.b32  	%r1106, %r65, 2139062143;
	not.b32 	%r1107, %r63;
	and.b32  	%r1108, %r1103, %r1107;
	and.b32  	%r1109, %r1106, %r63;
	or.b32  	%r81, %r1109, %r1108;
	// begin inline asm
	dp4a.s32.s32 %r67, %r68, %r69, %r39;
	// end inline asm
	// begin inline asm
	dp4a.s32.s32 %r71, %r72, %r73, %r67;
	// end inline asm
	// begin inline asm
	dp4a.s32.s32 %r75, %r76, %r77, %r71;
	// end inline asm
	// begin inline asm
	dp4a.s32.s32 %r79, %r80, %r81, %r75;
	// end inline asm
	ld.global.nc.v4.u32 	{%r108, %r112, %r116, %r120}, [%rd9+256];
	ld.global.nc.u32 	%r84, [%rd11+1024];
	// begin inline asm
	lop3.b32 %r87, %r84, 50529027, 0, 234;

	// end inline asm
	or.b32  	%r1110, %r87, -2139062144;
	and.b32  	%r1111, %r87, -2139062144;
	add.s32 	%r1112, %r1110, -33686018;
	xor.b32  	%r1113, %r1111, %r1112;
	xor.b32  	%r1114, %r1113, -2139062144;
	xor.b32  	%r1115, %r87, 33686018;
	xor.b32  	%r1116, %r1114, %r87;
	and.b32  	%r85, %r1116, %r1115;
	// begin inline asm
	prmt.b32 %r85, %r85, 0, 0xba98;
	// end inline asm
	// begin inline asm
	prmt.b32 %r87, %r87, 0, 0xba98;
	// end inline asm
	xor.b32  	%r1117, %r87, 2139062143;
	not.b32 	%r1118, %r85;
	and.b32  	%r1119, %r1114, %r1118;
	and.b32  	%r1120, %r1117, %r85;
	or.b32  	%r109, %r1120, %r1119;
	shr.u32 	%r90, %r84, 2;
	// begin inline asm
	lop3.b32 %r93, %r90, 50529027, 0, 234;

	// end inline asm
	or.b32  	%r1121, %r93, -2139062144;
	and.b32  	%r1122, %r93, -2139062144;
	add.s32 	%r1123, %r1121, -33686018;
	xor.b32  	%r1124, %r1122, %r1123;
	xor.b32  	%r1125, %r1124, -2139062144;
	xor.b32  	%r1126, %r93, 33686018;
	xor.b32  	%r1127, %r1125, %r93;
	and.b32  	%r91, %r1127, %r1126;
	// begin inline asm
	prmt.b32 %r91, %r91, 0, 0xba98;
	// end inline asm
	// begin inline asm
	prmt.b32 %r93, %r93, 0, 0xba98;
	// end inline asm
	xor.b32  	%r1128, %r93, 2139062143;
	not.b32 	%r1129, %r91;
	and.b32  	%r1130, %r1125, %r1129;
	and.b32  	%r1131, %r1128, %r91;
	or.b32  	%r113, %r1131, %r1130;
	shr.u32 	%r96, %r84, 4;
	// begin inline asm
	lop3.b32 %r99, %r96, 50529027, 0, 234;

	// end inline asm
	or.b32  	%r1132, %r99, -2139062144;
	and.b32  	%r1133, %r99, -2139062144;
	add.s32 	%r1134, %r1132, -33686018;
	xor.b32  	%r1135, %r1133, %r1134;
	xor.b32  	%r1136, %r1135, -2139062144;
	xor.b32  	%r1137, %r99, 33686018;
	xor.b32  	%r1138, %r1136, %r99;
	and.b32  	%r97, %r1138, %r1137;
	// begin inline asm
	prmt.b32 %r97, %r97, 0, 0xba98;
	// end inline asm
	// begin inline asm
	prmt.b32 %r99, %r99, 0, 0xba98;
	// end inline asm
	xor.b32  	%r1139, %r99, 2139062143;
	not.b32 	%r1140, %r97;
	and.b32  	%r1141, %r1136, %r1140;
	and.b32  	%r1142, %r1139, %r97;
	or.b32  	%r117, %r1142, %r1141;
	shr.u32 	%r102, %r84, 6;
	// begin inline asm
	lop3.b32 %r105, %r102, 50529027, 0, 234;

	// end inline asm
	or.b32  	%r1143, %r105, -2139062144;
	and.b32  	%r1144, %r105, -2139062144;
	add.s32 	%r1145, %r1143, -33686018;
	xor.b32  	%r1146, %r1144, %r1145;
	xor.b32  	%r1147, %r1146, -2139062144;
	xor.b32  	%r1148, %r105, 33686018;
	xor.b32  	%r1149, %r1147, %r105;
	and.b32  	%r103, %r1149, %r1148;
	// begin inline asm
	prmt.b32 %r103, %r103, 0, 0xba98;
	// end inline asm
	// begin inline asm
	prmt.b32 %r105, %r105, 0, 0xba98;
	// end inline asm
	xor.b32  	%r1150, %r105, 2139062143;
	not.b32 	%r1151, %r103;
	and.b32  	%r1152, %r1147, %r1151;
	and.b32  	%r1153, %r1150, %r103;
	or.b32  	%r121, %r1153, %r1152;
	// begin inline asm
	dp4a.s32.s32 %r107, %r108, %r109, %r79;
	// end inline asm
	// begin inline asm
	dp4a.s32.s32 %r111, %r112, %r113, %r107;
	// end inline asm
	// begin inline asm
	dp4a.s32.s32 %r115, %r116, %r117, %r111;
	// end inline asm
	// begin inline asm
	dp4a.s32.s32 %r119, %r120, %r121, %r115;
	// end inline asm
	ld.global.nc.v4.u32 	{%r148, %r152, %r156, %r160}, [%rd9+384];
	ld.global.nc.u32 	%r124, [%rd11+1536];
	// begin inline asm
	lop3.b32 %r127, %r124, 50529027, 0, 234;

	// end inline asm
	or.b32  	%r1154, %r127, -2139062144;
	and.b32  	%r1155, %r127, -2139062144;
	add.s32 	%r1156, %r1154, -33686018;
	xor.b32  	%r1157, %r1155, %r1156;
	xor.b32  	%r1158, %r1157, -2139062144;
	xor.b32  	%r1159, %r127, 33686018;
	xor.b32  	%r1160, %r1158, %r127;
	and.b32  	%r125, %r1160, %r1159;
	// begin inline asm
	prmt.b32 %r125, %r125, 0, 0xba98;
	// end inline asm
	// begin inline asm
	prmt.b32 %r127, %r127, 0, 0xba98;
	// end inline asm
	xor.b32  	%r1161, %r127, 2139062143;
	not.b32 	%r1162, %r125;
	and.b32  	%r1163, %r1158, %r1162;
	and.b32  	%r1164, %r1161, %r125;
	or.b32  	%r149, %r1164, %r1163;
	shr.u32 	%r130, %r124, 2;
	// begin inline asm
	lop3.b32 %r133, %r130, 50529027, 0, 234;

	// end inline asm
	or.b32  	%r1165, %r133, -2139062144;
	and.b32  	%r1166, %r133, -2139062144;
	add.s32 	%r1167, %r1165, -33686018;
	xor.b32  	%r1168, %r1166, %r1167;
	xor.b32  	%r1169, %r1168, -2139062144;
	xor.b32  	%r1170, %r133, 33686018;
	xor.b32  	%r1171, %r1169, %r133;
	and.b32  	%r131, %r1171, %r1170;
	// begin inline asm
	prmt.b32 %r131, %r131, 0, 0xba98;
	// end inline asm
	// begin inline asm
	prmt.b32 %r133, %r133, 0, 0xba98;
	// end inline asm
	xor.b32  	%r1172, %r133, 2139062143;
	not.b32 	%r1173, %r131;
	and.b32  	%r1174, %r1169, %r1173;
	and.b32  	%r1175, %r1172, %r131;
	or.b32  	%r153, %r1175, %r1174;
	shr.u32 	%r136, %r124, 4;
	// begin inline asm
	lop3.b32 %r139, %r136, 50529027, 0, 234;

	// end inline asm
	or.b32  	%r1176, %r139, -2139062144;
	and.b32  	%r1177, %r139, -2139062144;
	add.s32 	%r1178, %r1176, -33686018;
	xor.b32  	%r1179, %r1177, %r1178;
	xor.b32  	%r1180, %r1179, -2139062144;
	xor.b32  	%r1181, %r139, 33686018;
	xor.b32  	%r1182, %r1180, %r139;
	and.b32  	%r137, %r1182, %r1181;
	// begin inline asm
	prmt.b32 %r137, %r137, 0, 0xba98;
	// end inline asm
	// begin inline asm
	prmt.b32 %r139, %r139, 0, 0xba98;
	// end inline asm
	xor.b32  	%r1183, %r139, 2139062143;
	not.b32 	%r1184, %r137;
	and.b32  	%r1185, %r1180, %r1184;
	and.b32  	%r1186, %r1183, %r137;
	or.b32  	%r157, %r1186, %r1185;
	shr.u32 	%r142, %r124, 6;
	// begin inline asm
	lop3.b32 %r145, %r142, 50529027, 0, 234;

	// end inline asm
	or.b32  	%r1187, %r145, -2139062144;
	and.b32  	%r1188, %r145, -2139062144;
	add.s32 	%r1189, %r1187, -33686018;
	xor.b32  	%r1190, %r1188, %r1189;
	xor.b32  	%r1191, %r1190, -2139062144;
	xor.b32  	%r1192, %r145, 33686018;
	xor.b32  	%r1193, %r1191, %r145;
	and.b32  	%r143, %r1193, %r1192;
	// begin inline asm
	prmt.b32 %r143, %r143, 0, 0xba98;
	// end inline asm
	// begin inline asm
	prmt.b32 %r145, %r145, 0, 0xba98;
	// end inline asm
	xor.b32  	%r1194, %r145, 2139062143;
	not.b32 	%r1195, %r143;
	and.b32  	%r1196, %r1191, %r1195;
	and.b32  	%r1197, %r1194, %r143;
	or.b32  	%r161, %r1197, %r1196;
	// begin inline asm
	dp4a.s32.s32 %r147, %r148, %r149, %r119;
	// end inline asm
	// begin inline asm
	dp4a.s32.s32 %r151, %r152, %r153, %r147;
	// end inline asm
	// begin inline asm
	dp4a.s32.s32 %r155, %r156, %r157, %r151;
	// end inline asm
	// begin inline asm
	dp4a.s32.s32 %r159, %r160, %r161, %r155;
	// end inline asm
	ld.global.nc.v4.u32 	{%r188, %r192, %r196, %r200}, [%rd9+512];
	ld.global.nc.u32 	%r164, [%rd11+2048];
	// begin inline asm
	lop3.b32 %r167, %r164, 50529027, 0, 234;

	// end inline asm
	or.b32  	%r1198, %r167, -2139062144;
	and.b32  	%r1199, %r167, -2139062144;
	add.s32 	%r1200, %r1198, -33686018;
	xor.b32  	%r1201, %r1199, %r1200;
	xor.b32  	%r1202, %r1201, -2139062144;
	xor.b32  	%r1203, %r167, 33686018;
	xor.b32  	%r1204, %r1202, %r167;
	and.b32  	%r165, %r1204, %r1203;
	// begin inline asm
	prmt.b32 %r165, %r165, 0, 0xba98;
	// end inline asm
	// begin inline asm
	prmt.b32 %r167, %r167, 0, 0xba98;
	// end inline asm
	xor.b32  	%r1205, %r167, 2139062143;
	not.b32 	%r1206, %r165;
	and.b32  	%r1207, %r1202, %r1206;
	and.b32  	%r1208, %r1205, %r165;
	or.b32  	%r189, %r1208, %r1207;
	shr.u32 	%r170, %r164, 2;
	// begin inline asm
	lop3.b32 %r173, %r170, 50529027, 0, 234;

	// end inline asm
	or.b32  	%r1209, %r173, -2139062144;
	and.b32  	%r1210, %r173, -2139062144;
	add.s32 	%r1211, %r1209, -33686018;
	xor.b32  	%r1212, %r1210, %r1211;
	xor.b32  	%r1213, %r1212, -2139062144;
	xor.b32  	%r1214, %r173, 33686018;
	xor.b32  	%r1215, %r1213, %r173;
	and.b32  	%r171, %r1215, %r1214;
	// begin inline asm
	prmt.b32 %r171, %r171, 0, 0xba98;
	// end inline asm
	// begin inline asm
	prmt.b32 %r173, %r173, 0, 0xba98;
	// end inline asm
	xor.b32  	%r1216, %r173, 2139062143;
	not.b32 	%r1217, %r171;
	and.b32  	%r1218, %r1213, %r1217;
	and.b32  	%r1219, %r1216, %r171;
	or.b32  	%r193, %r1219, %r1218;
	shr.u32 	%r176, %r164, 4;
	// begin inline asm
	lop3.b32 %r179, %r176, 50529027, 0, 234;

	// end inline asm
	or.b32  	%r1220, %r179, -2139062144;
	and.b32  	%r1221, %r179, -2139062144;
	add.s32 	%r1222, %r1220, -33686018;
	xor.b32  	%r1223, %r1221, %r1222;
	xor.b32  	%r1224, %r1223, -2139062144;
	xor.b32  	%r1225, %r179, 33686018;
	xor.b32  	%r1226, %r1224, %r179;
	and.b32  	%r177, %r1226, %r1225;
	// begin inline asm
	prmt.b32 %r177, %r177, 0, 0xba98;
	// end inline asm
	// begin inline asm
	prmt.b32 %r179, %r179, 0, 0xba98;
	// end inline asm
	xor.b32  	%r1227, %r179, 2139062143;
	not.b32 	%r1228, %r177;
	and.b32  	%r1229, %r1224, %r1228;
	and.b32  	%r1230, %r1227, %r177;
	or.b32  	%r197, %r1230, %r1229;
	shr.u32 	%r182, %r164, 6;
	// begin inline asm
	lop3.b32 %r185, %r182, 50529027, 0, 234;

	// end inline asm
	or.b32  	%r1231, %r185, -2139062144;
	and.b32  	%r1232, %r185, -2139062144;
	add.s32 	%r1233, %r1231, -33686018;
	xor.b32  	%r1234, %r1232, %r1233;
	xor.b32  	%r1235, %r1234, -2139062144;
	xor.b32  	%r1236, %r185, 33686018;
	xor.b32  	%r1237, %r1235, %r185;
	and.b32  	%r183, %r1237, %r1236;
	// begin inline asm
	prmt.b32 %r183, %r183, 0, 0xba98;
	// end inline asm
	// begin inline asm
	prmt.b32 %r185, %r185, 0, 0xba98;
	// end inline asm
	xor.b32  	%r1238, %r185, 2139062143;
	not.b32 	%r1239, %r183;
	and.b32  	%r1240, %r1235, %r1239;
	and.b32  	%r1241, %r1238, %r183;
	or.b32  	%r201, %r1241, %r1240;
	// begin inline asm
	dp4a.s32.s32 %r187, %r188, %r189, %r159;
	// end inline asm
	// begin inline asm
	dp4a.s32.s32 %r191, %r192, %r193, %r187;
	// end inline asm
	// begin inline asm
	dp4a.s32.s32 %r195, %r196, %r197, %r191;
	// end inline asm
	// begin inline asm
	dp4a.s32.s32 %r199, %r200, %r201, %r195;
	// end inline asm
	ld.global.nc.v4.u32 	{%r228, %r232, %r236, %r240}, [%rd9+640];
	ld.global.nc.u32 	%r204, [%rd11+2560];
	// begin inline asm
	lop3.b32 %r207, %r204, 50529027, 0, 234;

	// end inline asm
	or.b32  	%r1242, %r207, -2139062144;
	and.b32  	%r1243, %r207, -2139062144;
	add.s32 	%r1244, %r1242, -33686018;
	xor.b32  	%r1245, %r1243, %r1244;
	xor.b32  	%r1246, %r1245, -2139062144;
	xor.b32  	%r1247, %r207, 33686018;
	xor.b32  	%r1248, %r1246, %r207;
	and.b32  	%r205, %r1248, %r1247;
	// begin inline asm
	prmt.b32 %r205, %r205, 0, 0xba98;
	// end inline asm
	// begin inline asm
	prmt.b32 %r207, %r207, 0, 0xba98;
	// end inline asm
	xor.b32  	%r1249, %r207, 2139062143;
	not.b32 	%r1250, %r205;
	and.b32  	%r1251, %r1246, %r1250;
	and.b32  	%r1252, %r1249, %r205;
	or.b32  	%r229, %r1252, %r1251;
	shr.u32 	%r210, %r204, 2;
	// begin inline asm
	lop3.b32 %r213, %r210, 50529027, 0, 234;

	// end inline asm
	or.b32  	%r1253, %r213, -2139062144;
	and.b32  	%r1254, %r213, -2139062144;
	add.s32 	%r1255, %r1253, -33686018;
	xor.b32  	%r1256, %r1254, %r1255;
	xor.b32  	%r1257, %r1256, -2139062144;
	xor.b32  	%r1258, %r213, 33686018;
	xor.b32  	%r1259, %r1257, %r213;
	and.b32  	%r211, %r1259, %r1258;
	// begin inline asm
	prmt.b32 %r211, %r211, 0, 0xba98;
	// end inline asm
	// begin inline asm
	prmt.b32 %r213, %r213, 0, 0xba98;
	// end inline asm
	xor.b32  	%r1260, %r213, 2139062143;
	not.b32 	%r1261, %r211;
	and.b32  	%r1262, %r1257, %r1261;
	and.b32  	%r1263, %r1260, %r211;
	or.b32  	%r233, %r1263, %r1262;
	shr.u32 	%r216, %r204, 4;
	// begin inline asm
	lop3.b32 %r219, %r216, 50529027, 0, 234;

	// end inline asm
	or.b32  	%r1264, %r219, -2139062144;
	and.b32  	%r1265, %r219, -2139062144;
	add.s32 	%r1266, %r1264, -33686018;
	xor.b32  	%r1267, %r1265, %r1266;
	xor.b32  	%r1268, %r1267, -2139062144;
	xor.b32  	%r1269, %r219, 33686018;
	xor.b32  	%r1270, %r1268, %r219;
	and.b32  	%r217, %r1270, %r1269;
	// begin inline asm
	prmt.b32 %r217, %r217, 0, 0xba98;
	// end inline asm
	// begin inline asm
	prmt.b32 %r219, %r219, 0, 0xba98;
	// end inline asm
	xor.b32  	%r1271, %r219, 2139062143;
	not.b32 	%r1272, %r217;
	and.b32  	%r1273, %r1268, %r1272;
	and.b32  	%r1274, %r1271, %r217;
	or.b32  	%r237, %r1274, %r1273;
	shr.u32 	%r222, %r204, 6;
	// begin inline asm
	lop3.b32 %r225, %r222, 50529027, 0, 234;

	// end inline asm
	or.b32  	%r1275, %r225, -2139062144;
	and.b32  	%r1276, %r225, -2139062144;
	add.s32 	%r1277, %r1275, -33686018;
	xor.b32  	%r1278, %r1276, %r1277;
	xor.b32  	%r1279, %r1278, -2139062144;
	xor.b32  	%r1280, %r225, 33686018;
	xor.b32  	%r1281, %r1279, %r225;
	and.b32  	%r223, %r1281, %r1280;
	// begin inline asm
	prmt.b32 %r223, %r223, 0, 0xba98;
	// end inline asm
	// begin inline asm
	prmt.b32 %r225, %r225, 0, 0xba98;
	// end inline asm
	xor.b32  	%r1282, %r225, 2139062143;
	not.b32 	%r1283, %r223;
	and.b32  	%r1284, %r1279, %r1283;
	and.b32  	%r1285, %r1282, %r223;
	or.b32  	%r241, %r1285, %r1284;
	// begin inline asm
	dp4a.s32.s32 %r227, %r228, %r229, %r199;
	// end inline asm
	// begin inline asm
	dp4a.s32.s32 %r231, %r232, %r233, %r227;
	// end inline asm
	// begin inline asm
	dp4a.s32.s32 %r235, %r236, %r237, %r231;
	// end inline asm
	// begin inline asm
	dp4a.s32.s32 %r239, %r240, %r241, %r235;
	// end inline asm
	ld.global.nc.v4.u32 	{%r268, %r272, %r276, %r280}, [%rd9+768];
	ld.global.nc.u32 	%r244, [%rd11+3072];
	// begin inline asm
	lop3.b32 %r247, %r244, 50529027, 0, 234;

	// end inline asm
	or.b32  	%r1286, %r247, -2139062144;
	and.b32  	%r1287, %r247, -2139062144;
	add.s32 	%r1288, %r1286, -33686018;
	xor.b32  	%r1289, %r1287, %r1288;
	xor.b32  	%r1290, %r1289, -2139062144;
	xor.b32  	%r1291, %r247, 33686018;
	xor.b32  	%r1292, %r1290, %r247;
	and.b32  	%r245, %r1292, %r1291;
	// begin inline asm
	prmt.b32 %r245, %r245, 0, 0xba98;
	// end inline asm
	// begin inline asm
	prmt.b32 %r247, %r247, 0, 0xba98;
	// end inline asm
	xor.b32  	%r1293, %r247, 2139062143;
	not.b32 	%r1294, %r245;
	and.b32  	%r1295, %r1290, %r1294;
	and.b32  	%r1296, %r1293, %r245;
	or.b32  	%r269, %r1296, %r1295;
	shr.u32 	%r250, %r244, 2;
	// begin inline asm
	lop3.b32 %r253, %r250, 50529027, 0, 234;

	// end inline asm
	or.b32  	%r1297, %r253, -2139062144;
	and.b32  	%r1298, %r253, -2139062144;
	add.s32 	%r1299, %r1297, -33686018;
	xor.b32  	%r1300, %r1298, %r1299;
	xor.b32  	%r1301, %r1300, -2139062144;
	xor.b32  	%r1302, %r253, 33686018;
	xor.b32  	%r1303, %r1301, %r253;
	and.b32  	%r251, %r1303, %r1302;
	// begin inline asm
	prmt.b32 %r251, %r251, 0, 0xba98;
	// end inline asm
	// begin inline asm
	prmt.b32 %r253, %r253, 0, 0xba98;
	// end inline asm
	xor.b32  	%r1304, %r253, 2139062143;
	not.b32 	%r1305, %r251;
	and.b32  	%r1306, %r1301, %r1305;
	and.b32  	%r1307, %r1304, %r251;
	or.b32  	%r273, %r1307, %r1306;
	shr.u32 	%r256, %r244, 4;
	// begin inline asm
	lop3.b32 %r259, %r256, 50529027, 0, 234;

	// end inline asm
	or.b32  	%r1308, %r259, -2139062144;
	and.b32  	%r1309, %r259, -2139062144;
	add.s32 	%r1310, %r1308, -33686018;
	xor.b32  	%r1311, %r1309, %r1310;
	xor.b32  	%r1312, %r1311, -2139062144;
	xor.b32  	%r1313, %r259, 33686018;
	xor.b32  	%r1314, %r1312, %r259;
	and.b32  	%r257, %r1314, %r1313;
	// begin inline asm
	prmt.b32 %r257, %r257, 0, 0xba98;
	// end inline asm
	// begin inline asm
	prmt.b32 %r259, %r259, 0, 0xba98;
	// end inline asm
	xor.b32  	%r1315, %r259, 2139062143;
	not.b32 	%r1316, %r257;
	and.b32  	%r1317, %r1312, %r1316;
	and.b32  	%r1318, %r1315, %r257;
	or.b32  	%r277, %r1318, %r1317;
	shr.u32 	%r262, %r244, 6;
	// begin inline asm
	lop3.b32 %r265, %r262, 50529027, 0, 234;

	// end inline asm
	or.b32  	%r1319, %r265, -2139062144;
	and.b32  	%r1320, %r265, -2139062144;
	add.s32 	%r1321, %r1319, -33686018;
	xor.b32  	%r1322, %r1320, %r1321;
	xor.b32  	%r1323, %r1322, -2139062144;
	xor.b32  	%r1324, %r265, 33686018;
	xor.b32  	%r1325, %r1323, %r265;
	and.b32  	%r263, %r1325, %r1324;
	// begin inline asm
	prmt.b32 %r263, %r263, 0, 0xba98;
	// end inline asm
	// begin inline asm
	prmt.b32 %r265, %r265, 0, 0xba98;
	// end inline asm
	xor.b32  	%r1326, %r265, 2139062143;
	not.b32 	%r1327, %r263;
	and.b32  	%r1328, %r1323, %r1327;
	and.b32  	%r1329, %r1326, %r263;
	or.b32  	%r281, %r1329, %r1328;
	// begin inline asm
	dp4a.s32.s32 %r267, %r268, %r269, %r239;
	// end inline asm
	// begin inline asm
	dp4a.s32.s32 %r271, %r272, %r273, %r267;
	// end inline asm
	// begin inline asm
	dp4a.s32.s32 %r275, %r276, %r277, %r271;
	// end inline asm
	// begin inline asm
	dp4a.s32.s32 %r279, %r280, %r281, %r275;
	// end inline asm
	ld.global.nc.v4.u32 	{%r308, %r312, %r316, %r320}, [%rd9+896];
	ld.global.nc.u32 	%r284, [%rd11+3584];
	// begin inline asm
	lop3.b32 %r287, %r284, 50529027, 0, 234;

	// end inline asm
	or.b32  	%r1330, %r287, -2139062144;
	and.b32  	%r1331, %r287, -2139062144;
	add.s32 	%r1332, %r1330, -33686018;
	xor.b32  	%r1333, %r1331, %r1332;
	xor.b32  	%r1334, %r1333, -2139062144;
	xor.b32  	%r1335, %r287, 33686018;
	xor.b32  	%r1336, %r1334, %r287;
	and.b32  	%r285, %r1336, %r1335;
	// begin inline asm
	prmt.b32 %r285, %r285, 0, 0xba98;
	// end inline asm
	// begin inline asm
	prmt.b32 %r287, %r287, 0, 0xba98;
	// end inline asm
	xor.b32  	%r1337, %r287, 2139062143;
	not.b32 	%r1338, %r285;
	and.b32  	%r1339, %r1334, %r1338;
	and.b32  	%r1340, %r1337, %r285;
	or.b32  	%r309, %r1340, %r1339;
	shr.u32 	%r290, %r284, 2;
	// begin inline asm
	lop3.b32 %r293, %r290, 50529027, 0, 234;

	// end inline asm
	or.b32  	%r1341, %r293, -2139062144;
	and.b32  	%r1342, %r293, -2139062144;
	add.s32 	%r1343, %r1341, -33686018;
	xor.b32  	%r1344, %r1342, %r1343;
	xor.b32  	%r1345, %r1344, -2139062144;
	xor.b32  	%r1346, %r293, 33686018;
	xor.b32  	%r1347, %r1345, %r293;
	and.b32  	%r291, %r1347, %r1346;
	// begin inline asm
	prmt.b32 %r291, %r291, 0, 0xba98;
	// end inline asm
	// begin inline asm
	prmt.b32 %r293, %r293, 0, 0xba98;
	// end inline asm
	xor.b32  	%r1348, %r293, 2139062143;
	not.b32 	%r1349, %r291;
	and.b32  	%r1350, %r1345, %r1349;
	and.b32  	%r1351, %r1348, %r291;
	or.b32  	%r313, %r1351, %r1350;
	shr.u32 	%r296, %r284, 4;
	// begin inline asm
	lop3.b32 %r299, %r296, 50529027, 0, 234;

	// end inline asm
	or.b32  	%r1352, %r299, -2139062144;
	and.b32  	%r1353, %r299, -2139062144;
	add.s32 	%r1354, %r1352, -33686018;
	xor.b32  	%r1355, %r1353, %r1354;
	xor.b32  	%r1356, %r1355, -2139062144;
	xor.b32  	%r1357, %r299, 33686018;
	xor.b32  	%r1358, %r1356, %r299;
	and.b32  	%r297, %r1358, %r1357;
	// begin inline asm
	prmt.b32 %r297, %r297, 0, 0xba98;
	// end inline asm
	// begin inline asm
	prmt.b32 %r299, %r299, 0, 0xba98;
	// end inline asm
	xor.b32  	%r1359, %r299, 2139062143;
	not.b32 	%r1360, %r297;
	and.b32  	%r1361, %r1356, %r1360;
	and.b32  	%r1362, %r1359, %r297;
	or.b32  	%r317, %r1362, %r1361;
	shr.u32 	%r302, %r284, 6;
	// begin inline asm
	lop3.b32 %r305, %r302, 50529027, 0, 234;

	// end inline asm
	or.b32  	%r1363, %r305, -2139062144;
	and.b32  	%r1364, %r305, -2139062144;
	add.s32 	%r1365, %r1363, -33686018;
	xor.b32  	%r1366, %r1364, %r1365;
	xor.b32  	%r1367, %r1366, -2139062144;
	xor.b32  	%r1368, %r305, 33686018;
	xor.b32  	%r1369, %r1367, %r305;
	and.b32  	%r303, %r1369, %r1368;
	// begin inline asm
	prmt.b32 %r303, %r303, 0, 0xba98;
	// end inline asm
	// begin inline asm
	prmt.b32 %r305, %r305, 0, 0xba98;
	// end inline asm
	xor.b32  	%r1370, %r305, 2139062143;
	not.b32 	%r1371, %r303;
	and.b32  	%r1372, %r1367, %r1371;
	and.b32  	%r1373, %r1370, %r303;
	or.b32  	%r321, %r1373, %r1372;
	// begin inline asm
	dp4a.s32.s32 %r307, %r308, %r309, %r279;
	// end inline asm
	// begin inline asm
	dp4a.s32.s32 %r311, %r312, %r313, %r307;
	// end inline asm
	// begin inline asm
	dp4a.s32.s32 %r315, %r316, %r317, %r311;
	// end inline asm
	// begin inline asm
	dp4a.s32.s32 %r319, %r320, %r321, %r315;
	// end inline asm
	ld.global.nc.v4.u32 	{%r348, %r352, %r356, %r360}, [%rd9+1024];
	ld.global.nc.u32 	%r324, [%rd11+4096];
	// begin inline asm
	lop3.b32 %r327, %r324, 50529027, 0, 234;

	// end inline asm
	or.b32  	%r1374, %r327, -2139062144;
	and.b32  	%r1375, %r327, -2139062144;
	add.s32 	%r1376, %r1374, -33686018;
	xor.b32  	%r1377, %r1375, %r1376;
	xor.b32  	%r1378, %r1377, -2139062144;
	xor.b32  	%r1379, %r327, 33686018;
	xor.b32  	%r1380, %r1378, %r327;
	and.b32  	%r325, %r1380, %r1379;
	// begin inline asm
	prmt.b32 %r325, %r325, 0, 0xba98;
	// end inline asm
	// begin inline asm
	prmt.b32 %r327, %r327, 0, 0xba98;
	// end inline asm
	xor.b32  	%r1381, %r327, 2139062143;
	not.b32 	%r1382, %r325;
	and.b32  	%r1383, %r1378, %r1382;
	and.b32  	%r1384, %r1381, %r325;
	or.b32  	%r349, %r1384, %r1383;
	shr.u32 	%r330, %r324, 2;
	// begin inline asm
	lop3.b32 %r333, %r330, 50529027, 0, 234;

	// end inline asm
	or.b32  	%r1385, %r333, -2139062144;
	and.b32  	%r1386, %r333, -2139062144;
	add.s32 	%r1387, %r1385, -33686018;
	xor.b32  	%r1388, %r1386, %r1387;
	xor.b32  	%r1389, %r1388, -2139062144;
	xor.b32  	%r1390, %r333, 33686018;
	xor.b32  	%r1391, %r1389, %r333;
	and.b32  	%r331, %r1391, %r1390;
	// begin inline asm
	prmt.b32 %r331, %r331, 0, 0xba98;
	// end inline asm
	// begin inline asm
	prmt.b32 %r333, %r333, 0, 0xba98;
	// end inline asm
	xor.b32  	%r1392, %r333, 2139062143;
	not.b32 	%r1393, %r331;
	and.b32  	%r1394, %r1389, %r1393;
	and.b32  	%r1395, %r1392, %r331;
	or.b32  	%r353, %r1395, %r1394;
	shr.u32 	%r336, %r324, 4;
	// begin inline asm
	lop3.b32 %r339, %r336, 50529027, 0, 234;

	// end inline asm
	or.b32  	%r1396, %r339, -2139062144;
	and.b32  	%r1397, %r339, -2139062144;
	add.s32 	%r1398, %r1396, -33686018;
	xor.b32  	%r1399, %r1397, %r1398;
	xor.b32  	%r1400, %r1399, -2139062144;
	xor.b32  	%r1401, %r339, 33686018;
	xor.b32  	%r1402, %r1400, %r339;
	and.b32  	%r337, %r1402, %r1401;
	// begin inline asm
	prmt.b32 %r337, %r337, 0, 0xba98;
	// end inline asm
	// begin inline asm
	prmt.b32 %r339, %r339, 0, 0xba98;
	// end inline asm
	xor.b32  	%r1403, %r339, 2139062143;
	not.b32 	%r1404, %r337;
	and.b32  	%r1405, %r1400, %r1404;
	and.b32  	%r1406, %r1403, %r337;
	or.b32  	%r357, %r1406, %r1405;
	shr.u32 	%r342, %r324, 6;
	// begin inline asm
	lop3.b32 %r345, %r342, 50529027, 0, 234;

	// end inline asm
	or.b32  	%r1407, %r345, -2139062144;
	and.b32  	%r1408, %r345, -2139062144;
	add.s32 	%r1409, %r1407, -33686018;
	xor.b32  	%r1410, %r1408, %r1409;
	xor.b32  	%r1411, %r1410, -2139062144;
	xor.b32  	%r1412, %r345, 33686018;
	xor.b32  	%r1413, %r1411, %r345;
	and.b32  	%r343, %r1413, %r1412;
	// begin inline asm
	prmt.b32 %r343, %r343, 0, 0xba98;
	// end inline asm
	// begin inline asm
	prmt.b32 %r345, %r345, 0, 0xba98;
	// end inline asm
	xor.b32  	%r1414, %r345, 2139062143;
	not.b32 	%r1415, %r343;
	and.b32  	%r1416, %r1411, %r1415;
	and.b32  	%r1417, %r1414, %r343;
	or.b32  	%r361, %r1417, %r1416;
	// begin inline asm
	dp4a.s32.s32 %r347, %r348, %r349, %r319;
	// end inline asm
	// begin inline asm
	dp4a.s32.s32 %r351, %r352, %r353, %r347;
	// end inline asm
	// begin inline asm
	dp4a.s32.s32 %r355, %r356, %r357, %r351;
	// end inline asm
	// begin inline asm
	dp4a.s32.s32 %r359, %r360, %r361, %r355;
	// end inline asm
	ld.global.nc.v4.u32 	{%r388, %r392, %r396, %r400}, [%rd9+1152];
	ld.global.nc.u32 	%r364, [%rd11+4608];
	// begin inline asm
	lop3.b32 %r367, %r364, 50529027, 0, 234;

	// end inline asm
	or.b32  	%r1418, %r367, -2139062144;
	and.b32  	%r1419, %r367, -2139062144;
	add.s32 	%r1420, %r1418, -33686018;
	xor.b32  	%r1421, %r1419, %r1420;
	xor.b32  	%r1422, %r1421, -2139062144;
	xor.b32  	%r1423, %r367, 33686018;
	xor.b32  	%r1424, %r1422, %r367;
	and.b32  	%r365, %r1424, %r1423;
	// begin inline asm
	prmt.b32 %r365, %r365, 0, 0xba98;
	// end inline asm
	// begin inline asm
	prmt.b32 %r367, %r367, 0, 0xba98;
	// end inline asm
	xor.b32  	%r1425, %r367, 2139062143;
	not.b32 	%r1426, %r365;
	and.b32  	%r1427, %r1422, %r1426;
	and.b32  	%r1428, %r1425, %r365;
	or.b32  	%r389, %r1428, %r1427;
	shr.u32 	%r370, %r364, 2;
	// begin inline asm
	lop3.b32 %r373, %r370, 50529027, 0, 234;

	// end inline asm
	or.b32  	%r1429, %r373, -2139062144;
	and.b32  	%r1430, %r373, -2139062144;
	add.s32 	%r1431, %r1429, -33686018;
	xor.b32  	%r1432, %r1430, %r1431;
	xor.b32  	%r1433, %r1432, -2139062144;
	xor.b32  	%r1434, %r373, 33686018;
	xor.b32  	%r1435, %r1433, %r373;
	and.b32  	%r371, %r1435, %r1434;
	// begin inline asm
	prmt.b32 %r371, %r371, 0, 0xba98;
	// end inline asm
	// begin inline asm
	prmt.b32 %r373, %r373, 0, 0xba98;
	// end inline asm
	xor.b32  	%r1436, %r373, 2139062143;
	not.b32 	%r1437, %r371;
	and.b32  	%r1438, %r1433, %r1437;
	and.b32  	%r1439, %r1436, %r371;
	or.b32  	%r393, %r1439, %r1438;
	shr.u32 	%r376, %r364, 4;
	// begin inline asm
	lop3.b32 %r379, %r376, 50529027, 0, 234;

	// end inline asm
	or.b32  	%r1440, %r379, -2139062144;
	and.b32  	%r1441, %r379, -2139062144;
	add.s32 	%r1442, %r1440, -33686018;
	xor.b32  	%r1443, %r1441, %r1442;
	xor.b32  	%r1444, %r1443, -2139062144;
	xor.b32  	%r1445, %r379, 33686018;
	xor.b32  	%r1446, %r1444, %r379;
	and.b32  	%r377, %r1446, %r1445;
	// begin inline asm
	prmt.b32 %r377, %r377, 0, 0xba98;
	// end inline asm
	// begin inline asm
	prmt.b32 %r379, %r379, 0, 0xba98;
	// end inline asm
	xor.b32  	%r1447, %r379, 2139062143;
	not.b32 	%r1448, %r377;
	and.b32  	%r1449, %r1444, %r1448;
	and.b32  	%r1450, %r1447, %r377;
	or.b32  	%r397, %r1450, %r1449;
	shr.u32 	%r382, %r364, 6;
	// begin inline asm
	lop3.b32 %r385, %r382, 50529027, 0, 234;

	// end inline asm
	or.b32  	%r1451, %r385, -2139062144;
	and.b32  	%r1452, %r385, -2139062144;
	add.s32 	%r1453, %r1451, -33686018;
	xor.b32  	%r1454, %r1452, %r1453;
	xor.b32  	%r1455, %r1454, -2139062144;
	xor.b32  	%r1456, %r385, 33686018;
	xor.b32  	%r1457, %r1455, %r385;
	and.b32  	%r383, %r1457, %r1456;
	// begin inline asm
	prmt.b32 %r383, %r383, 0, 0xba98;
	// end inline asm
	// begin inline asm
	prmt.b32 %r385, %r385, 0, 0xba98;
	// end inline asm
	xor.b32  	%r1458, %r385, 2139062143;
	not.b32 	%r1459, %r383;
	and.b32  	%r1460, %r1455, %r1459;
	and.b32  	%r1461, %r1458, %r383;
	or.b32  	%r401, %r1461, %r1460;
	// begin inline asm
	dp4a.s32.s32 %r387, %r388, %r389, %r359;
	// end inline asm
	// begin inline asm
	dp4a.s32.s32 %r391, %r392, %r393, %r387;
	// end inline asm
	// begin inline asm
	dp4a.s32.s32 %r395, %r396, %r397, %r391;
	// end inline asm
	// begin inline asm
	dp4a.s32.s32 %r399, %r400, %r401, %r395;
	// end inline asm
	ld.global.nc.v4.u32 	{%r428, %r432, %r436, %r440}, [%rd9+1280];
	ld.global.nc.u32 	%r404, [%rd11+5120];
	// begin inline asm
	lop3.b32 %r407, %r404, 50529027, 0, 234;

	// end inline asm
	or.b32  	%r1462, %r407, -2139062144;
	and.b32  	%r1463, %r407, -2139062144;
	add.s32 	%r1464, %r1462, -33686018;
	xor.b32  	%r1465, %r1463, %r1464;
	xor.b32  	%r1466, %r1465, -2139062144;
	xor.b32  	%r1467, %r407, 33686018;
	xor.b32  	%r1468, %r1466, %r407;
	and.b32  	%r405, %r1468, %r1467;
	// begin inline asm
	prmt.b32 %r405, %r405, 0, 0xba98;
	// end inline asm
	// begin inline asm
	prmt.b32 %r407, %r407, 0, 0xba98;
	// end inline asm
	xor.b32  	%r1469, %r407, 2139062143;
	not.b32 	%r1470, %r405;
	and.b32  	%r1471, %r1466, %r1470;
	and.b32  	%r1472, %r1469, %r405;
	or.b32  	%r429, %r1472, %r1471;
	shr.u32 	%r410, %r404, 2;
	// begin inline asm
	lop3.b32 %r413, %r410, 50529027, 0, 234;

	// end inline asm
	or.b32  	%r1473, %r413, -2139062144;
	and.b32  	%r1474, %r413, -2139062144;
	add.s32 	%r1475, %r1473, -33686018;
	xor.b32  	%r1476, %r1474, %r1475;
	xor.b32  	%r1477, %r1476, -2139062144;
	xor.b32  	%r1478, %r413, 33686018;
	xor.b32  	%r1479, %r1477, %r413;
	and.b32  	%r411, %r1479, %r1478;
	// begin inline asm
	prmt.b32 %r411, %r411, 0, 0xba98;
	// end inline asm
	// begin inline asm
	prmt.b32 %r413, %r413, 0, 0xba98;
	// end inline asm
	xor.b32  	%r1480, %r413, 2139062143;
	not.b32 	%r1481, %r411;
	and.b32  	%r1482, %r1477, %r1481;
	and.b32  	%r1483, %r1480, %r411;
	or.b32  	%r433, %r1483, %r1482;
	shr.u32 	%r416, %r404, 4;
	// begin inline asm
	lop3.b32 %r419, %r416, 50529027, 0, 234;

	// end inline asm
	or.b32  	%r1484, %r419, -2139062144;
	and.b32  	%r1485, %r419, -2139062144;
	add.s32 	%r1486, %r1484, -33686018;
	xor.b32  	%r1487, %r1485, %r1486;
	xor.b32  	%r1488, %r1487, -2139062144;
	xor.b32  	%r1489, %r419, 33686018;
	xor.b32  	%r1490, %r1488, %r419;
	and.b32  	%r417, %r1490, %r1489;
	// begin inline asm
	prmt.b32 %r417, %r417, 0, 0xba98;
	// end inline asm
	// begin inline asm
	prmt.b32 %r419, %r419, 0, 0xba98;
	// end inline asm
	xor.b32  	%r1491, %r419, 2139062143;
	not.b32 	%r1492, %r417;
	and.b32  	%r1493, %r1488, %r1492;
	and.b32  	%r1494, %r1491, %r417;
	or.b32  	%r437, %r1494, %r1493;
	shr.u32 	%r422, %r404, 6;
	// begin inline asm
	lop3.b32 %r425, %r422, 50529027, 0, 234;

	// end inline asm
	or.b32  	%r1495, %r425, -2139062144;
	and.b32  	%r1496, %r425, -2139062144;
	add.s32 	%r1497, %r1495, -33686018;
	xor.b32  	%r1498, %r1496, %r1497;
	xor.b32  	%r1499, %r1498, -2139062144;
	xor.b32  	%r1500, %r425, 33686018;
	xor.b32  	%r1501, %r1499, %r425;
	and.b32  	%r423, %r1501, %r1500;
	// begin inline asm
	prmt.b32 %r423, %r423, 0, 0xba98;
	// end inline asm
	// begin inline asm
	prmt.b32 %r425, %r425, 0, 0xba98;
	// end inline asm
	xor.b32  	%r1502, %r425, 2139062143;
	not.b32 	%r1503, %r423;
	and.b32  	%r1504, %r1499, %r1503;
	and.b32  	%r1505, %r1502, %r423;
	or.b32  	%r441, %r1505, %r1504;
	// begin inline asm
	dp4a.s32.s32 %r427, %r428, %r429, %r399;
	// end inline asm
	// begin inline asm
	dp4a.s32.s32 %r431, %r432, %r433, %r427;
	// end inline asm
	// begin inline asm
	dp4a.s32.s32 %r435, %r436, %r437, %r431;
	// end inline asm
	// begin inline asm
	dp4a.s32.s32 %r439, %r440, %r441, %r435;
	// end inline asm
	ld.global.nc.v4.u32 	{%r468, %r472, %r476, %r480}, [%rd9+1408];
	ld.global.nc.u32 	%r444, [%rd11+5632];
	// begin inline asm
	lop3.b32 %r447, %r444, 50529027, 0, 234;

	// end inline asm
	or.b32  	%r1506, %r447, -2139062144;
	and.b32  	%r1507, %r447, -2139062144;
	add.s32 	%r1508, %r1506, -33686018;
	xor.b32  	%r1509, %r1507, %r1508;
	xor.b32  	%r1510, %r1509, -2139062144;
	xor.b32  	%r1511, %r447, 33686018;
	xor.b32  	%r1512, %r1510, %r447;
	and.b32  	%r445, %r1512, %r1511;
	// begin inline asm
	prmt.b32 %r445, %r445, 0, 0xba98;
	// end inline asm
	// begin inline asm
	prmt.b32 %r447, %r447, 0, 0xba98;
	// end inline asm
	xor.b32  	%r1513, %r447, 2139062143;
	not.b32 	%r1514, %r445;
	and.b32  	%r1515, %r1510, %r1514;
	and.b32  	%r1516, %r1513, %r445;
	or.b32  	%r469, %r1516, %r1515;
	shr.u32 	%r450, %r444, 2;
	// begin inline asm
	lop3.b32 %r453, %r450, 50529027, 0, 234;

	// end inline asm
	or.b32  	%r1517, %r453, -2139062144;
	and.b32  	%r1518, %r453, -2139062144;
	add.s32 	%r1519, %r1517, -33686018;
	xor.b32  	%r1520, %r1518, %r1519;
	xor.b32  	%r1521, %r1520, -2139062144;
	xor.b32  	%r1522, %r453, 33686018;
	xor.b32  	%r1523, %r1521, %r453;
	and.b32  	%r451, %r1523, %r1522;
	// begin inline asm
	prmt.b32 %r451, %r451, 0, 0xba98;
	// end inline asm
	// begin inline asm
	prmt.b32 %r453, %r453, 0, 0xba98;
	// end inline asm
	xor.b32  	%r1524, %r453, 2139062143;
	not.b32 	%r1525, %r451;
	and.b32  	%r1526, %r1521, %r1525;
	and.b32  	%r1527, %r1524, %r451;
	or.b32  	%r473, %r1527, %r1526;
	shr.u32 	%r456, %r444, 4;
	// begin inline asm
	lop3.b32 %r459, %r456, 50529027, 0, 234;

	// end inline asm
	or.b32  	%r1528, %r459, -2139062144;
	and.b32  	%r1529, %r459, -2139062144;
	add.s32 	%r1530, %r1528, -33686018;
	xor.b32  	%r1531, %r1529, %r1530;
	xor.b32  	%r1532, %r1531, -2139062144;
	xor.b32  	%r1533, %r459, 33686018;
	xor.b32  	%r1534, %r1532, %r459;
	and.b32  	%r457, %r1534, %r1533;
	// begin inline asm
	prmt.b32 %r457, %r457, 0, 0xba98;
	// end inline asm
	// begin inline asm
	prmt.b32 %r459, %r459, 0, 0xba98;
	// end inline asm
	xor.b32  	%r1535, %r459, 2139062143;
	not.b32 	%r1536, %r457;
	and.b32  	%r1537, %r1532, %r1536;
	and.b32  	%r1538, %r1535, %r457;
	or.b32  	%r477, %r1538, %r1537;
	shr.u32 	%r462, %r444, 6;
	// begin inline asm
	lop3.b32 %r465, %r462, 50529027, 0, 234;

	// end inline asm
	or.b32  	%r1539, %r465, -2139062144;
	and.b32  	%r1540, %r465, -2139062144;
	add.s32 	%r1541, %r1539, -33686018;
	xor.b32  	%r1542, %r1540, %r1541;
	xor.b32  	%r1543, %r1542, -2139062144;
	xor.b32  	%r1544, %r465, 33686018;
	xor.b32  	%r1545, %r1543, %r465;
	and.b32  	%r463, %r1545, %r1544;
	// begin inline asm
	prmt.b32 %r463, %r463, 0, 0xba98;
	// end inline asm
	// begin inline asm
	prmt.b32 %r465, %r465, 0, 0xba98;
	// end inline asm
	xor.b32  	%r1546, %r465, 2139062143;
	not.b32 	%r1547, %r463;
	and.b32  	%r1548, %r1543, %r1547;
	and.b32  	%r1549, %r1546, %r463;
	or.b32  	%r481, %r1549, %r1548;
	// begin inline asm
	dp4a.s32.s32 %r467, %r468, %r469, %r439;
	// end inline asm
	// begin inline asm
	dp4a.s32.s32 %r471, %r472, %r473, %r467;
	// end inline asm
	// begin inline asm
	dp4a.s32.s32 %r475, %r476, %r477, %r471;
	// end inline asm
	// begin inline asm
	dp4a.s32.s32 %r479, %r480, %r481, %r475;
	// end inline asm
	ld.global.nc.v4.u32 	{%r508, %r512, %r516, %r520}, [%rd9+1536];
	ld.global.nc.u32 	%r484, [%rd11+6144];
	// begin inline asm
	lop3.b32 %r487, %r484, 50529027, 0, 234;

	// end inline asm
	or.b32  	%r1550, %r487, -2139062144;
	and.b32  	%r1551, %r487, -2139062144;
	add.s32 	%r1552, %r1550, -33686018;
	xor.b32  	%r1553, %r1551, %r1552;
	xor.b32  	%r1554, %r1553, -2139062144;
	xor.b32  	%r1555, %r487, 33686018;
	xor.b32  	%r1556, %r1554, %r487;
	and.b32  	%r485, %r1556, %r1555;
	// begin inline asm
	prmt.b32 %r485, %r485, 0, 0xba98;
	// end inline asm
	// begin inline asm
	prmt.b32 %r487, %r487, 0, 0xba98;
	// end inline asm
	xor.b32  	%r1557, %r487, 2139062143;
	not.b32 	%r1558, %r485;
	and.b32  	%r1559, %r1554, %r1558;
	and.b32  	%r1560, %r1557, %r485;
	or.b32  	%r509, %r1560, %r1559;
	shr.u32 	%r490, %r484, 2;
	// begin inline asm
	lop3.b32 %r493, %r490, 50529027, 0, 234;

	// end inline asm
	or.b32  	%r1561, %r493, -2139062144;
	and.b32  	%r1562, %r493, -2139062144;
	add.s32 	%r1563, %r1561, -33686018;
	xor.b32  	%r1564, %r1562, %r1563;
	xor.b32  	%r1565, %r1564, -2139062144;
	xor.b32  	%r1566, %r493, 33686018;
	xor.b32  	%r1567, %r1565, %r493;
	and.b32  	%r491, %r1567, %r1566;
	// begin inline asm
	prmt.b32 %r491, %r491, 0, 0xba98;
	// end inline asm
	// begin inline asm
	prmt.b32 %r493, %r493, 0, 0xba98;
	// end inline asm
	xor.b32  	%r1568, %r493, 2139062143;
	not.b32 	%r1569, %r491;
	and.b32  	%r1570, %r1565, %r1569;
	and.b32  	%r1571, %r1568, %r491;
	or.b32  	%r513, %r1571, %r1570;
	shr.u32 	%r496, %r484, 4;
	// begin inline asm
	lop3.b32 %r499, %r496, 50529027, 0, 234;

	// end inline asm
	or.b32  	%r1572, %r499, -2139062144;
	and.b32  	%r1573, %r499, -2139062144;
	add.s32 	%r1574, %r1572, -33686018;
	xor.b32  	%r1575, %r1573, %r1574;
	xor.b32  	%r1576, %r1575, -2139062144;
	xor.b32  	%r1577, %r499, 33686018;
	xor.b32  	%r1578, %r1576, %r499;
	and.b32  	%r497, %r1578, %r1577;
	// begin inline asm
	prmt.b32 %r497, %r497, 0, 0xba98;
	// end inline asm
	// begin inline asm
	prmt.b32 %r499, %r499, 0, 0xba98;
	// end inline asm
	xor.b32  	%r1579, %r499, 2139062143;
	not.b32 	%r1580, %r497;
	and.b32  	%r1581, %r1576, %r1580;
	and.b32  	%r1582, %r1579, %r497;
	or.b32  	%r517, %r1582, %r1581;
	shr.u32 	%r502, %r484, 6;
	// begin inline asm
	lop3.b32 %r505, %r502, 50529027, 0, 234;

	// end inline asm
	or.b32  	%r1583, %r505, -2139062144;
	and.b32  	%r1584, %r505, -2139062144;
	add.s32 	%r1585, %r1583, -33686018;
	xor.b32  	%r1586, %r1584, %r1585;
	xor.b32  	%r1587, %r1586, -2139062144;
	xor.b32  	%r1588, %r505, 33686018;
	xor.b32  	%r1589, %r1587, %r505;
	and.b32  	%r503, %r1589, %r1588;
	// begin inline asm
	prmt.b32 %r503, %r503, 0, 0xba98;
	// end inline asm
	// begin inline asm
	prmt.b32 %r505, %r505, 0, 0xba98;
	// end inline asm
	xor.b32  	%r1590, %r505, 2139062143;
	not.b32 	%r1591, %r503;
	and.b32  	%r1592, %r1587, %r1591;
	and.b32  	%r1593, %r1590, %r503;
	or.b32  	%r521, %r1593, %r1592;
	// begin inline asm
	dp4a.s32.s32 %r507, %r508, %r509, %r479;
	// end inline asm
	// begin inline asm
	dp4a.s32.s32 %r511, %r512, %r513, %r507;
	// end inline asm
	// begin inline asm
	dp4a.s32.s32 %r515, %r516, %r517, %r511;
	// end inline asm
	// begin inline asm
	dp4a.s32.s32 %r519, %r520, %r521, %r515;
	// end inline asm
	ld.global.nc.v4.u32 	{%r548, %r552, %r556, %r560}, [%rd9+1664];
	ld.global.nc.u32 	%r524, [%rd11+6656];
	// begin inline asm
	lop3.b32 %r527, %r524, 50529027, 0, 234;

	// end inline asm
	or.b32  	%r1594, %r527, -2139062144;
	and.b32  	%r1595, %r527, -2139062144;
	add.s32 	%r1596, %r1594, -33686018;
	xor.b32  	%r1597, %r1595, %r1596;
	xor.b32  	%r1598, %r1597, -2139062144;
	xor.b32  	%r1599, %r527, 33686018;
	xor.b32  	%r1600, %r1598, %r527;
	and.b32  	%r525, %r1600, %r1599;
	// begin inline asm
	prmt.b32 %r525, %r525, 0, 0xba98;
	// end inline asm
	// begin inline asm
	prmt.b32 %r527, %r527, 0, 0xba98;
	// end inline asm
	xor.b32  	%r1601, %r527, 2139062143;
	not.b32 	%r1602, %r525;
	and.b32  	%r1603, %r1598, %r1602;
	and.b32  	%r1604, %r1601, %r525;
	or.b32  	%r549, %r1604, %r1603;
	shr.u32 	%r530, %r524, 2;
	// begin inline asm
	lop3.b32 %r533, %r530, 50529027, 0, 234;

	// end inline asm
	or.b32  	%r1605, %r533, -2139062144;
	and.b32  	%r1606, %r533, -2139062144;
	add.s32 	%r1607, %r1605, -33686018;
	xor.b32  	%r1608, %r1606, %r1607;
	xor.b32  	%r1609, %r1608, -2139062144;
	xor.b32  	%r1610, %r533, 33686018;
	xor.b32  	%r1611, %r1609, %r533;
	and.b32  	%r531, %r1611, %r1610;
	// begin inline asm
	prmt.b32 %r531, %r531, 0, 0xba98;
	// end inline asm
	// begin inline asm
	prmt.b32 %r533, %r533, 0, 0xba98;
	// end inline asm
	xor.b32  	%r1612, %r533, 2139062143;
	not.b32 	%r1613, %r531;
	and.b32  	%r1614, %r1609, %r1613;
	and.b32  	%r1615, %r1612, %r531;
	or.b32  	%r553, %r1615, %r1614;
	shr.u32 	%r536, %r524, 4;
	// begin inline asm
	lop3.b32 %r539, %r536, 50529027, 0, 234;

	// end inline asm
	or.b32  	%r1616, %r539, -2139062144;
	and.b32  	%r1617, %r539, -2139062144;
	add.s32 	%r1618, %r1616, -33686018;
	xor.b32  	%r1619, %r1617, %r1618;
	xor.b32  	%r1620, %r1619, -2139062144;
	xor.b32  	%r1621, %r539, 33686018;
	xor.b32  	%r1622, %r1620, %r539;
	and.b32  	%r537, %r1622, %r1621;
	// begin inline asm
	prmt.b32 %r537, %r537, 0, 0xba98;
	// end inline asm
	// begin inline asm
	prmt.b32 %r539, %r539, 0, 0xba98;
	// end inline asm
	xor.b32  	%r1623, %r539, 2139062143;
	not.b32 	%r1624, %r537;
	and.b32  	%r1625, %r1620, %r1624;
	and.b32  	%r1626, %r1623, %r537;
	or.b32  	%r557, %r1626, %r1625;
	shr.u32 	%r542, %r524, 6;
	// begin inline asm
	lop3.b32 %r545, %r542, 50529027, 0, 234;

	// end inline asm
	or.b32  	%r1627, %r545, -2139062144;
	and.b32  	%r1628, %r545, -2139062144;
	add.s32 	%r1629, %r1627, -33686018;
	xor.b32  	%r1630, %r1628, %r1629;
	xor.b32  	%r1631, %r1630, -2139062144;
	xor.b32  	%r1632, %r545, 33686018;
	xor.b32  	%r1633, %r1631, %r545;
	and.b32  	%r543, %r1633, %r1632;
	// begin inline asm
	prmt.b32 %r543, %r543, 0, 0xba98;
	// end inline asm
	// begin inline asm
	prmt.b32 %r545, %r545, 0, 0xba98;
	// end inline asm
	xor.b32  	%r1634, %r545, 2139062143;
	not.b32 	%r1635, %r543;
	and.b32  	%r1636, %r1631, %r1635;
	and.b32  	%r1637, %r1634, %r543;
	or.b32  	%r561, %r1637, %r1636;
	// begin inline asm
	dp4a.s32.s32 %r547, %r548, %r549, %r519;
	// end inline asm
	// begin inline asm
	dp4a.s32.s32 %r551, %r552, %r553, %r547;
	// end inline asm
	// begin inline asm
	dp4a.s32.s32 %r555, %r556, %r557, %r551;
	// end inline asm
	// begin inline asm
	dp4a.s32.s32 %r559, %r560, %r561, %r555;
	// end inline asm
	ld.global.nc.v4.u32 	{%r588, %r592, %r596, %r600}, [%rd9+1792];
	ld.global.nc.u32 	%r564, [%rd11+7168];
	// begin inline asm
	lop3.b32 %r567, %r564, 50529027, 0, 234;

	// end inline asm
	or.b32  	%r1638, %r567, -2139062144;
	and.b32  	%r1639, %r567, -2139062144;
	add.s32 	%r1640, %r1638, -33686018;
	xor.b32  	%r1641, %r1639, %r1640;
	xor.b32  	%r1642, %r1641, -2139062144;
	xor.b32  	%r1643, %r567, 33686018;
	xor.b32  	%r1644, %r1642, %r567;
	and.b32  	%r565, %r1644, %r1643;
	// begin inline asm
	prmt.b32 %r565, %r565, 0, 0xba98;
	// end inline asm
	// begin inline asm
	prmt.b32 %r567, %r567, 0, 0xba98;
	// end inline asm
	xor.b32  	%r1645, %r567, 2139062143;
	not.b32 	%r1646, %r565;
	and.b32  	%r1647, %r1642, %r1646;
	and.b32  	%r1648, %r1645, %r565;
	or.b32  	%r589, %r1648, %r1647;
	shr.u32 	%r570, %r564, 2;
	// begin inline asm
	lop3.b32 %r573, %r570, 50529027, 0, 234;

	// end inline asm
	or.b32  	%r1649, %r573, -2139062144;
	and.b32  	%r1650, %r573, -2139062144;
	add.s32 	%r1651, %r1649, -33686018;
	xor.b32  	%r1652, %r1650, %r1651;
	xor.b32  	%r1653, %r1652, -2139062144;
	xor.b32  	%r1654, %r573, 33686018;
	xor.b32  	%r1655, %r1653, %r573;
	and.b32  	%r571, %r1655, %r1654;
	// begin inline asm
	prmt.b32 %r571, %r571, 0, 0xba98;
	// end inline asm
	// begin inline asm
	prmt.b32 %r573, %r573, 0, 0xba98;
	// end inline asm
	xor.b32  	%r1656, %r573, 2139062143;
	not.b32 	%r1657, %r571;
	and.b32  	%r1658, %r1653, %r1657;
	and.b32  	%r1659, %r1656, %r571;
	or.b32  	%r593, %r1659, %r1658;
	shr.u32 	%r576, %r564, 4;
	// begin inline asm
	lop3.b32 %r579, %r576, 50529027, 0, 234;

	// end inline asm
	or.b32  	%r1660, %r579, -2139062144;
	and.b32  	%r1661, %r579, -2139062144;
	add.s32 	%r1662, %r1660, -33686018;
	xor.b32  	%r1663, %r1661, %r1662;
	xor.b32  	%r1664, %r1663, -2139062144;
	xor.b32  	%r1665, %r579, 33686018;
	xor.b32  	%r1666, %r1664, %r579;
	and.b32  	%r577, %r1666, %r1665;
	// begin inline asm
	prmt.b32 %r577, %r577, 0, 0xba98;
	// end inline asm
	// begin inline asm
	prmt.b32 %r579, %r579, 0, 0xba98;
	// end inline asm
	xor.b32  	%r1667, %r579, 2139062143;
	not.b32 	%r1668, %r577;
	and.b32  	%r1669, %r1664, %r1668;
	and.b32  	%r1670, %r1667, %r577;
	or.b32  	%r597, %r1670, %r1669;
	shr.u32 	%r582, %r564, 6;
	// begin inline asm
	lop3.b32 %r585, %r582, 50529027, 0, 234;

	// end inline asm
	or.b32  	%r1671, %r585, -2139062144;
	and.b32  	%r1672, %r585, -2139062144;
	add.s32 	%r1673, %r1671, -33686018;
	xor.b32  	%r1674, %r1672, %r1673;
	xor.b32  	%r1675, %r1674, -2139062144;
	xor.b32  	%r1676, %r585, 33686018;
	xor.b32  	%r1677, %r1675, %r585;
	and.b32  	%r583, %r1677, %r1676;
	// begin inline asm
	prmt.b32 %r583, %r583, 0, 0xba98;
	// end inline asm
	// begin inline asm
	prmt.b32 %r585, %r585, 0, 0xba98;
	// end inline asm
	xor.b32  	%r1678, %r585, 2139062143;
	not.b32 	%r1679, %r583;
	and.b32  	%r1680, %r1675, %r1679;
	and.b32  	%r1681, %r1678, %r583;
	or.b32  	%r601, %r1681, %r1680;
	// begin inline asm
	dp4a.s32.s32 %r587, %r588, %r589, %r559;
	// end inline asm
	// begin inline asm
	dp4a.s32.s32 %r591, %r592, %r593, %r587;
	// end inline asm
	// begin inline asm
	dp4a.s32.s32 %r595, %r596, %r597, %r591;
	// end inline asm
	// begin inline asm
	dp4a.s32.s32 %r599, %r600, %r601, %r595;
	// end inline asm
	ld.global.nc.v4.u32 	{%r628, %r632, %r636, %r640}, [%rd9+1920];
	ld.global.nc.u32 	%r604, [%rd11+7680];
	// begin inline asm
	lop3.b32 %r607, %r604, 50529027, 0, 234;

	// end inline asm
	or.b32  	%r1682, %r607, -2139062144;
	and.b32  	%r1683, %r607, -2139062144;
	add.s32 	%r1684, %r1682, -33686018;
	xor.b32  	%r1685, %r1683, %r1684;
	xor.b32  	%r1686, %r1685, -2139062144;
	xor.b32  	%r1687, %r607, 33686018;
	xor.b32  	%r1688, %r1686, %r607;
	and.b32  	%r605, %r1688, %r1687;
	// begin inline asm
	prmt.b32 %r605, %r605, 0, 0xba98;
	// end inline asm
	// begin inline asm
	prmt.b32 %r607, %r607, 0, 0xba98;
	// end inline asm
	xor.b32  	%r1689, %r607, 2139062143;
	not.b32 	%r1690, %r605;
	and.b32  	%r1691, %r1686, %r1690;
	and.b32  	%r1692, %r1689, %r605;
	or.b32  	%r629, %r1692, %r1691;
	shr.u32 	%r610, %r604, 2;
	// begin inline asm
	lop3.b32 %r613, %r610, 50529027, 0, 234;

	// end inline asm
	or.b32  	%r1693, %r613, -2139062144;
	and.b32  	%r1694, %r613, -2139062144;
	add.s32 	%r1695, %r1693, -33686018;
	xor.b32  	%r1696, %r1694, %r1695;
	xor.b32  	%r1697, %r1696, -2139062144;
	xor.b32  	%r1698, %r613, 33686018;
	xor.b32  	%r1699, %r1697, %r613;
	and.b32  	%r611, %r1699, %r1698;
	// begin inline asm
	prmt.b32 %r611, %r611, 0, 0xba98;
	// end inline asm
	// begin inline asm
	prmt.b32 %r613, %r613, 0, 0xba98;
	// end inline asm
	xor.b32  	%r1700, %r613, 2139062143;
	not.b32 	%r1701, %r611;
	and.b32  	%r1702, %r1697, %r1701;
	and.b32  	%r1703, %r1700, %r611;
	or.b32  	%r633, %r1703, %r1702;
	shr.u32 	%r616, %r604, 4;
	// begin inline asm
	lop3.b32 %r619, %r616, 50529027, 0, 234;

	// end inline asm
	or.b32  	%r1704, %r619, -2139062144;
	and.b32  	%r1705, %r619, -2139062144;
	add.s32 	%r1706, %r1704, -33686018;
	xor.b32  	%r1707, %r1705, %r1706;
	xor.b32  	%r1708, %r1707, -2139062144;
	xor.b32  	%r1709, %r619, 33686018;
	xor.b32  	%r1710, %r1708, %r619;
	and.b32  	%r617, %r1710, %r1709;
	// begin inline asm
	prmt.b32 %r617, %r617, 0, 0xba98;
	// end inline asm
	// begin inline asm
	prmt.b32 %r619, %r619, 0, 0xba98;
	// end inline asm
	xor.b32  	%r1711, %r619, 2139062143;
	not.b32 	%r1712, %r617;
	and.b32  	%r1713, %r1708, %r1712;
	and.b32  	%r1714, %r1711, %r617;
	or.b32  	%r637, %r1714, %r1713;
	shr.u32 	%r622, %r604, 6;
	// begin inline asm
	lop3.b32 %r625, %r622, 50529027, 0, 234;

	// end inline asm
	or.b32  	%r1715, %r625, -2139062144;
	and.b32  	%r1716, %r625, -2139062144;
	add.s32 	%r1717, %r1715, -33686018;
	xor.b32  	%r1718, %r1716, %r1717;
	xor.b32  	%r1719, %r1718, -2139062144;
	xor.b32  	%r1720, %r625, 33686018;
	xor.b32  	%r1721, %r1719, %r625;
	and.b32  	%r623, %r1721, %r1720;
	// begin inline asm
	prmt.b32 %r623, %r623, 0, 0xba98;
	// end inline asm
	// begin inline asm
	prmt.b32 %r625, %r625, 0, 0xba98;
	// end inline asm
	xor.b32  	%r1722, %r625, 2139062143;
	not.b32 	%r1723, %r623;
	and.b32  	%r1724, %r1719, %r1723;
	and.b32  	%r1725, %r1722, %r623;
	or.b32  	%r641, %r1725, %r1724;
	// begin inline asm
	dp4a.s32.s32 %r627, %r628, %r629, %r599;
	// end inline asm
	// begin inline asm
	dp4a.s32.s32 %r631, %r632, %r633, %r627;
	// end inline asm
	// begin inline asm
	dp4a.s32.s32 %r635, %r636, %r637, %r631;
	// end inline asm
	// begin inline asm
	dp4a.s32.s32 %r639, %r640, %r641, %r635;
	// end inline asm
	ld.global.nc.v4.u32 	{%r668, %r672, %r676, %r680}, [%rd9+2048];
	ld.global.nc.u32 	%r644, [%rd11+8192];
	// begin inline asm
	lop3.b32 %r647, %r644, 50529027, 0, 234;

	// end inline asm
	or.b32  	%r1726, %r647, -2139062144;
	and.b32  	%r1727, %r647, -2139062144;
	add.s32 	%r1728, %r1726, -33686018;
	xor.b32  	%r1729, %r1727, %r1728;
	xor.b32  	%r1730, %r1729, -2139062144;
	xor.b32  	%r1731, %r647, 33686018;
	xor.b32  	%r1732, %r1730, %r647;
	and.b32  	%r645, %r1732, %r1731;
	// begin inline asm
	prmt.b32 %r645, %r645, 0, 0xba98;
	// end inline asm
	// begin inline asm
	prmt.b32 %r647, %r647, 0, 0xba98;
	// end inline asm
	xor.b32  	%r1733, %r647, 2139062143;
	not.b32 	%r1734, %r645;
	and.b32  	%r1735, %r1730, %r1734;
	and.b32  	%r1736, %r1733, %r645;
	or.b32  	%r669, %r1736, %r1735;
	shr.u32 	%r650, %r644, 2;
	// begin inline asm
	lop3.b32 %r653, %r650, 50529027, 0, 234;

	// end inline asm
	or.b32  	%r1737, %r653, -2139062144;
	and.b32  	%r1738, %r653, -2139062144;
	add.s32 	%r1739, %r1737, -33686018;
	xor.b32  	%r1740, %r1738, %r1739;
	xor.b32  	%r1741, %r1740, -2139062144;
	xor.b32  	%r1742, %r653, 33686018;
	xor.b32  	%r1743, %r1741, %r653;
	and.b32  	%r651, %r1743, %r1742;
	// begin inline asm
	prmt.b32 %r651, %r651, 0, 0xba98;
	// end inline asm
	// begin inline asm
	prmt.b32 %r653, %r653, 0, 0xba98;
	// end inline asm
	xor.b32  	%r1744, %r653, 2139062143;
	not.b32 	%r1745, %r651;
	and.b32  	%r1746, %r1741, %r1745;
	and.b32  	%r1747, %r1744, %r651;
	or.b32  	%r673, %r1747, %r1746;
	shr.u32 	%r656, %r644, 4;
	// begin inline asm
	lop3.b32 %r659, %r656, 50529027, 0, 234;

	// end inline asm
	or.b32  	%r1748, %r659, -2139062144;
	and.b32  	%r1749, %r659, -2139062144;
	add.s32 	%r1750, %r1748, -33686018;
	xor.b32  	%r1751, %r1749, %r1750;
	xor.b32  	%r1752, %r1751, -2139062144;
	xor.b32  	%r1753, %r659, 33686018;
	xor.b32  	%r1754, %r1752, %r659;
	and.b32  	%r657, %r1754, %r1753;
	// begin inline asm
	prmt.b32 %r657, %r657, 0, 0xba98;
	// end inline asm
	// begin inline asm
	prmt.b32 %r659, %r659, 0, 0xba98;
	// end inline asm
	xor.b32  	%r1755, %r659, 2139062143;
	not.b32 	%r1756, %r657;
	and.b32  	%r1757, %r1752, %r1756;
	and.b32  	%r1758, %r1755, %r657;
	or.b32  	%r677, %r1758, %r1757;
	shr.u32 	%r662, %r644, 6;
	// begin inline asm
	lop3.b32 %r665, %r662, 50529027, 0, 234;

	// end inline asm
	or.b32  	%r1759, %r665, -2139062144;
	and.b32  	%r1760, %r665, -2139062144;
	add.s32 	%r1761, %r1759, -33686018;
	xor.b32  	%r1762, %r1760, %r1761;
	xor.b32  	%r1763, %r1762, -2139062144;
	xor.b32  	%r1764, %r665, 33686018;
	xor.b32  	%r1765, %r1763, %r665;
	and.b32  	%r663, %r1765, %r1764;
	// begin inline asm
	prmt.b32 %r663, %r663, 0, 0xba98;
	// end inline asm
	// begin inline asm
	prmt.b32 %r665, %r665, 0, 0xba98;
	// end inline asm
	xor.b32  	%r1766, %r665, 2139062143;
	not.b32 	%r1767, %r663;
	and.b32  	%r1768, %r1763, %r1767;
	and.b32  	%r1769, %r1766, %r663;
	or.b32  	%r681, %r1769, %r1768;
	// begin inline asm
	dp4a.s32.s32 %r667, %r668, %r669, %r639;
	// end inline asm
	// begin inline asm
	dp4a.s32.s32 %r671, %r672, %r673, %r667;
	// end inline asm
	// begin inline asm
	dp4a.s32.s32 %r675, %r676, %r677, %r671;
	// end inline asm
	// begin inline asm
	dp4a.s32.s32 %r679, %r680, %r681, %r675;
	// end inline asm
	ld.global.nc.v4.u32 	{%r708, %r712, %r716, %r720}, [%rd9+2176];
	ld.global.nc.u32 	%r684, [%rd11+8704];
	// begin inline asm
	lop3.b32 %r687, %r684, 50529027, 0, 234;

	// end inline asm
	or.b32  	%r1770, %r687, -2139062144;
	and.b32  	%r1771, %r687, -2139062144;
	add.s32 	%r1772, %r1770, -33686018;
	xor.b32  	%r1773, %r1771, %r1772;
	xor.b32  	%r1774, %r1773, -2139062144;
	xor.b32  	%r1775, %r687, 33686018;
	xor.b32  	%r1776, %r1774, %r687;
	and.b32  	%r685, %r1776, %r1775;
	// begin inline asm
	prmt.b32 %r685, %r685, 0, 0xba98;
	// end inline asm
	// begin inline asm
	prmt.b32 %r687, %r687, 0, 0xba98;
	// end inline asm
	xor.b32  	%r1777, %r687, 2139062143;
	not.b32 	%r1778, %r685;
	and.b32  	%r1779, %r1774, %r1778;
	and.b32  	%r1780, %r1777, %r685;
	or.b32  	%r709, %r1780, %r1779;
	shr.u32 	%r690, %r684, 2;
	// begin inline asm
	lop3.b32 %r693, %r690, 50529027, 0, 234;

	// end inline asm
	or.b32  	%r1781, %r693, -2139062144;
	and.b32  	%r1782, %r693, -2139062144;
	add.s32 	%r1783, %r1781, -33686018;
	xor.b32  	%r1784, %r1782, %r1783;
	xor.b32  	%r1785, %r1784, -2139062144;
	xor.b32  	%r1786, %r693, 33686018;
	xor.b32  	%r1787, %r1785, %r693;
	and.b32  	%r691, %r1787, %r1786;
	// begin inline asm
	prmt.b32 %r691, %r691, 0, 0xba98;
	// end inline asm
	// begin inline asm
	prmt.b32 %r693, %r693, 0, 0xba98;
	// end inline asm
	xor.b32  	%r1788, %r693, 2139062143;
	not.b32 	%r1789, %r691;
	and.b32  	%r1790, %r1785, %r1789;
	and.b32  	%r1791, %r1788, %r691;
	or.b32  	%r713, %r1791, %r1790;
	shr.u32 	%r696, %r684, 4;
	// begin inline asm
	lop3.b32 %r699, %r696, 50529027, 0, 234;

	// end inline asm
	or.b32  	%r1792, %r699, -2139062144;
	and.b32  	%r1793, %r699, -2139062144;
	add.s32 	%r1794, %r1792, -33686018;
	xor.b32  	%r1795, %r1793, %r1794;
	xor.b32  	%r1796, %r1795, -2139062144;
	xor.b32  	%r1797, %r699, 33686018;
	xor.b32  	%r1798, %r1796, %r699;
	and.b32  	%r697, %r1798, %r1797;
	// begin inline asm
	prmt.b32 %r697, %r697, 0, 0xba98;
	// end inline asm
	// begin inline asm
	prmt.b32 %r699, %r699, 0, 0xba98;
	// end inline asm
	xor.b32  	%r1799, %r699, 2139062143;
	not.b32 	%r1800, %r697;
	and.b32  	%r1801, %r1796, %r1800;
	and.b32  	%r1802, %r1799, %r697;
	or.b32  	%r717, %r1802, %r1801;
	shr.u32 	%r702, %r684, 6;
	// begin inline asm
	lop3.b32 %r705, %r702, 50529027, 0, 234;

	// end inline asm
	or.b32  	%r1803, %r705, -2139062144;
	and.b32  	%r1804, %r705, -2139062144;
	add.s32 	%r1805, %r1803, -33686018;
	xor.b32  	%r1806, %r1804, %r1805;
	xor.b32  	%r1807, %r1806, -2139062144;
	xor.b32  	%r1808, %r705, 33686018;
	xor.b32  	%r1809, %r1807, %r705;
	and.b32  	%r703, %r1809, %r1808;
	// begin inline asm
	prmt.b32 %r703, %r703, 0, 0xba98;
	// end inline asm
	// begin inline asm
	prmt.b32 %r705, %r705, 0, 0xba98;
	// end inline asm
	xor.b32  	%r1810, %r705, 2139062143;
	not.b32 	%r1811, %r703;
	and.b32  	%r1812, %r1807, %r1811;
	and.b32  	%r1813, %r1810, %r703;
	or.b32  	%r721, %r1813, %r1812;
	// begin inline asm
	dp4a.s32.s32 %r707, %r708, %r709, %r679;
	// end inline asm
	// begin inline asm
	dp4a.s32.s32 %r711, %r712, %r713, %r707;
	// end inline asm
	// begin inline asm
	dp4a.s32.s32 %r715, %r716, %r717, %r711;
	// end inline asm
	// begin inline asm
	dp4a.s32.s32 %r719, %r720, %r721, %r715;
	// end inline asm
	ld.global.nc.v4.u32 	{%r748, %r752, %r756, %r760}, [%rd9+2304];
	ld.global.nc.u32 	%r724, [%rd11+9216];
	// begin inline asm
	lop3.b32 %r727, %r724, 50529027, 0, 234;

	// end inline asm
	or.b32  	%r1814, %r727, -2139062144;
	and.b32  	%r1815, %r727, -2139062144;
	add.s32 	%r1816, %r1814, -33686018;
	xor.b32  	%r1817, %r1815, %r1816;
	xor.b32  	%r1818, %r1817, -2139062144;
	xor.b32  	%r1819, %r727, 33686018;
	xor.b32  	%r1820, %r1818, %r727;
	and.b32  	%r725, %r1820, %r1819;
	// begin inline asm
	prmt.b32 %r725, %r725, 0, 0xba98;
	// end inline asm
	// begin inline asm
	prmt.b32 %r727, %r727, 0, 0xba98;
	// end inline asm
	xor.b32  	%r1821, %r727, 2139062143;
	not.b32 	%r1822, %r725;
	and.b32  	%r1823, %r1818, %r1822;
	and.b32  	%r1824, %r1821, %r725;
	or.b32  	%r749, %r1824, %r1823;
	shr.u32 	%r730, %r724, 2;
	// begin inline asm
	lop3.b32 %r733, %r730, 50529027, 0, 234;

	// end inline asm
	or.b32  	%r1825, %r733, -2139062144;
	and.b32  	%r1826, %r733, -2139062144;
	add.s32 	%r1827, %r1825, -33686018;
	xor.b32  	%r1828, %r1826, %r1827;
	xor.b32  	%r1829, %r1828, -2139062144;
	xor.b32  	%r1830, %r733, 33686018;
	xor.b32  	%r1831, %r1829, %r733;
	and.b32  	%r731, %r1831, %r1830;
	// begin inline asm
	prmt.b32 %r731, %r731, 0, 0xba98;
	// end inline asm
	// begin inline asm
	prmt.b32 %r733, %r733, 0, 0xba98;
	// end inline asm
	xor.b32  	%r1832, %r733, 2139062143;
	not.b32 	%r1833, %r731;
	and.b32  	%r1834, %r1829, %r1833;
	and.b32  	%r1835, %r1832, %r731;
	or.b32  	%r753, %r1835, %r1834;
	shr.u32 	%r736, %r724, 4;
	// begin inline asm
	lop3.b32 %r739, %r736, 50529027, 0, 234;

	// end inline asm
	or.b32  	%r1836, %r739, -2139062144;
	and.b32  	%r1837, %r739, -2139062144;
	add.s32 	%r1838, %r1836, -33686018;
	xor.b32  	%r1839, %r1837, %r1838;
	xor.b32  	%r1840, %r1839, -2139062144;
	xor.b32  	%r1841, %r739, 33686018;
	xor.b32  	%r1842, %r1840, %r739;
	and.b32  	%r737, %r1842, %r1841;
	// begin inline asm
	prmt.b32 %r737, %r737, 0, 0xba98;
	// end inline asm
	// begin inline asm
	prmt.b32 %r739, %r739, 0, 0xba98;
	// end inline asm
	xor.b32  	%r1843, %r739, 2139062143;
	not.b32 	%r1844, %r737;
	and.b32  	%r1845, %r1840, %r1844;
	and.b32  	%r1846, %r1843, %r737;
	or.b32  	%r757, %r1846, %r1845;
	shr.u32 	%r742, %r724, 6;
	// begin inline asm
	lop3.b32 %r745, %r742, 50529027, 0, 234;

	// end inline asm
	or.b32  	%r1847, %r745, -2139062144;
	and.b32  	%r1848, %r745, -2139062144;
	add.s32 	%r1849, %r1847, -33686018;
	xor.b32  	%r1850, %r1848, %r1849;
	xor.b32  	%r1851, %r1850, -2139062144;
	xor.b32  	%r1852, %r745, 33686018;
	xor.b32  	%r1853, %r1851, %r745;
	and.b32  	%r743, %r1853, %r1852;
	// begin inline asm
	prmt.b32 %r743, %r743, 0, 0xba98;
	// end inline asm
	// begin inline asm
	prmt.b32 %r745, %r745, 0, 0xba98;
	// end inline asm
	xor.b32  	%r1854, %r745, 2139062143;
	not.b32 	%r1855, %r743;
	and.b32  	%r1856, %r1851, %r1855;
	and.b32  	%r1857, %r1854, %r743;
	or.b32  	%r761, %r1857, %r1856;
	// begin inline asm
	dp4a.s32.s32 %r747, %r748, %r749, %r719;
	// end inline asm
	// begin inline asm
	dp4a.s32.s32 %r751, %r752, %r753, %r747;
	// end inline asm
	// begin inline asm
	dp4a.s32.s32 %r755, %r756, %r757, %r751;
	// end inline asm
	// begin inline asm
	dp4a.s32.s32 %r759, %r760, %r761, %r755;
	// end inline asm
	ld.global.nc.v4.u32 	{%r788, %r792, %r796, %r800}, [%rd9+2432];
	ld.global.nc.u32 	%r764, [%rd11+9728];
	// begin inline asm
	lop3.b32 %r767, %r764, 50529027, 0, 234;

	// end inline asm
	or.b32  	%r1858, %r767, -2139062144;
	and.b32  	%r1859, %r767, -2139062144;
	add.s32 	%r1860, %r1858, -33686018;
	xor.b32  	%r1861, %r1859, %r1860;
	xor.b32  	%r1862, %r1861, -2139062144;
	xor.b32  	%r1863, %r767, 33686018;
	xor.b32  	%r1864, %r1862, %r767;
	and.b32  	%r765, %r1864, %r1863;
	// begin inline asm
	prmt.b32 %r765, %r765, 0, 0xba98;
	// end inline asm
	// begin inline asm
	prmt.b32 %r767, %r767, 0, 0xba98;
	// end inline asm
	xor.b32  	%r1865, %r767, 2139062143;
	not.b32 	%r1866, %r765;
	and.b32  	%r1867, %r1862, %r1866;
	and.b32  	%r1868, %r1865, %r765;
	or.b32  	%r789, %r1868, %r1867;
	shr.u32 	%r770, %r764, 2;
	// begin inline asm
	lop3.b32 %r773, %r770, 50529027, 0, 234;

	// end inline asm
	or.b32  	%r1869, %r773, -2139062144;
	and.b32  	%r1870, %r773, -2139062144;
	add.s32 	%r1871, %r1869, -33686018;
	xor.b32  	%r1872, %r1870, %r1871;
	xor.b32  	%r1873, %r1872, -2139062144;
	xor.b32  	%r1874, %r773, 33686018;
	xor.b32  	%r1875, %r1873, %r773;
	and.b32  	%r771, %r1875, %r1874;
	// begin inline asm
	prmt.b32 %r771, %r771, 0, 0xba98;
	// end inline asm
	// begin inline asm
	prmt.b32 %r773, %r773, 0, 0xba98;
	// end inline asm
	xor.b32  	%r1876, %r773, 2139062143;
	not.b32 	%r1877, %r771;
	and.b32  	%r1878, %r1873, %r1877;
	and.b32  	%r1879, %r1876, %r771;
	or.b32  	%r793, %r1879, %r1878;
	shr.u32 	%r776, %r764, 4;
	// begin inline asm
	lop3.b32 %r779, %r776, 50529027, 0, 234;

	// end inline asm
	or.b32  	%r1880, %r779, -2139062144;
	and.b32  	%r1881, %r779, -2139062144;
	add.s32 	%r1882, %r1880, -33686018;
	xor.b32  	%r1883, %r1881, %r1882;
	xor.b32  	%r1884, %r1883, -2139062144;
	xor.b32  	%r1885, %r779, 33686018;
	xor.b32  	%r1886, %r1884, %r779;
	and.b32  	%r777, %r1886, %r1885;
	// begin inline asm
	prmt.b32 %r777, %r777, 0, 0xba98;
	// end inline asm
	// begin inline asm
	prmt.b32 %r779, %r779, 0, 0xba98;
	// end inline asm
	xor.b32  	%r1887, %r779, 2139062143;
	not.b32 	%r1888, %r777;
	and.b32  	%r1889, %r1884, %r1888;
	and.b32  	%r1890, %r1887, %r777;
	or.b32  	%r797, %r1890, %r1889;
	shr.u32 	%r782, %r764, 6;
	// begin inline asm
	lop3.b32 %r785, %r782, 50529027, 0, 234;

	// end inline asm
	or.b32  	%r1891, %r785, -2139062144;
	and.b32  	%r1892, %r785, -2139062144;
	add.s32 	%r1893, %r1891, -33686018;
	xor.b32  	%r1894, %r1892, %r1893;
	xor.b32  	%r1895, %r1894, -2139062144;
	xor.b32  	%r1896, %r785, 33686018;
	xor.b32  	%r1897, %r1895, %r785;
	and.b32  	%r783, %r1897, %r1896;
	// begin inline asm
	prmt.b32 %r783, %r783, 0, 0xba98;
	// end inline asm
	// begin inline asm
	prmt.b32 %r785, %r785, 0, 0xba98;
	// end inline asm
	xor.b32  	%r1898, %r785, 2139062143;
	not.b32 	%r1899, %r783;
	and.b32  	%r1900, %r1895, %r1899;
	and.b32  	%r1901, %r1898, %r783;
	or.b32  	%r801, %r1901, %r1900;
	// begin inline asm
	dp4a.s32.s32 %r787, %r788, %r789, %r759;
	// end inline asm
	// begin inline asm
	dp4a.s32.s32 %r791, %r792, %r793, %r787;
	// end inline asm
	// begin inline asm
	dp4a.s32.s32 %r795, %r796, %r797, %r791;
	// end inline asm
	// begin inline asm
	dp4a.s32.s32 %r799, %r800, %r801, %r795;
	// end inline asm
	ld.global.nc.v4.u32 	{%r828, %r832, %r836, %r840}, [%rd9+2560];
	ld.global.nc.u32 	%r804, [%rd11+10240];
	// begin inline asm
	lop3.b32 %r807, %r804, 50529027, 0, 234;

	// end inline asm
	or.b32  	%r1902, %r807, -2139062144;
	and.b32  	%r1903, %r807, -2139062144;
	add.s32 	%r1904, %r1902, -33686018;
	xor.b32  	%r1905, %r1903, %r1904;
	xor.b32  	%r1906, %r1905, -2139062144;
	xor.b32  	%r1907, %r807, 33686018;
	xor.b32  	%r1908, %r1906, %r807;
	and.b32  	%r805, %r1908, %r1907;
	// begin inline asm
	prmt.b32 %r805, %r805, 0, 0xba98;
	// end inline asm
	// begin inline asm
	prmt.b32 %r807, %r807, 0, 0xba98;
	// end inline asm
	xor.b32  	%r1909, %r807, 2139062143;
	not.b32 	%r1910, %r805;
	and.b32  	%r1911, %r1906, %r1910;
	and.b32  	%r1912, %r1909, %r805;
	or.b32  	%r829, %r1912, %r1911;
	shr.u32 	%r810, %r804, 2;
	// begin inline asm
	lop3.b32 %r813, %r810, 50529027, 0, 234;

	// end inline asm
	or.b32  	%r1913, %r813, -2139062144;
	and.b32  	%r1914, %r813, -2139062144;
	add.s32 	%r1915, %r1913, -33686018;
	xor.b32  	%r1916, %r1914, %r1915;
	xor.b32  	%r1917, %r1916, -2139062144;
	xor.b32  	%r1918, %r813, 33686018;
	xor.b32  	%r1919, %r1917, %r813;
	and.b32  	%r811, %r1919, %r1918;
	// begin inline asm
	prmt.b32 %r811, %r811, 0, 0xba98;
	// end inline asm
	// begin inline asm
	prmt.b32 %r813, %r813, 0, 0xba98;
	// end inline asm
	xor.b32  	%r1920, %r813, 2139062143;
	not.b32 	%r1921, %r811;
	and.b32  	%r1922, %r1917, %r1921;
	and.b32  	%r1923, %r1920, %r811;
	or.b32  	%r833, %r1923, %r1922;
	shr.u32 	%r816, %r804, 4;
	// begin inline asm
	lop3.b32 %r819, %r816, 50529027, 0, 234;

	// end inline asm
	or.b32  	%r1924, %r819, -2139062144;
	and.b32  	%r1925, %r819, -2139062144;
	add.s32 	%r1926, %r1924, -33686018;
	xor.b32  	%r1927, %r1925, %r1926;
	xor.b32  	%r1928, %r1927, -2139062144;
	xor.b32  	%r1929, %r819, 33686018;
	xor.b32  	%r1930, %r1928, %r819;
	and.b32  	%r817, %r1930, %r1929;
	// begin inline asm
	prmt.b32 %r817, %r817, 0, 0xba98;
	// end inline asm
	// begin inline asm
	prmt.b32 %r819, %r819, 0, 0xba98;
	// end inline asm
	xor.b32  	%r1931, %r819, 2139062143;
	not.b32 	%r1932, %r817;
	and.b32  	%r1933, %r1928, %r1932;
	and.b32  	%r1934, %r1931, %r817;
	or.b32  	%r837, %r1934, %r1933;
	shr.u32 	%r822, %r804, 6;
	// begin inline asm
	lop3.b32 %r825, %r822, 50529027, 0, 234;

	// end inline asm
	or.b32  	%r1935, %r825, -2139062144;
	and.b32  	%r1936, %r825, -2139062144;
	add.s32 	%r1937, %r1935, -33686018;
	xor.b32  	%r1938, %r1936, %r1937;
	xor.b32  	%r1939, %r1938, -2139062144;
	xor.b32  	%r1940, %r825, 33686018;
	xor.b32  	%r1941, %r1939, %r825;
	and.b32  	%r823, %r1941, %r1940;
	// begin inline asm
	prmt.b32 %r823, %r823, 0, 0xba98;
	// end inline asm
	// begin inline asm
	prmt.b32 %r825, %r825, 0, 0xba98;
	// end inline asm
	xor.b32  	%r1942, %r825, 2139062143;
	not.b32 	%r1943, %r823;
	and.b32  	%r1944, %r1939, %r1943;
	and.b32  	%r1945, %r1942, %r823;
	or.b32  	%r841, %r1945, %r1944;
	// begin inline asm
	dp4a.s32.s32 %r827, %r828, %r829, %r799;
	// end inline asm
	// begin inline asm
	dp4a.s32.s32 %r831, %r832, %r833, %r827;
	// end inline asm
	// begin inline asm
	dp4a.s32.s32 %r835, %r836, %r837, %r831;
	// end inline asm
	// begin inline asm
	dp4a.s32.s32 %r839, %r840, %r841, %r835;
	// end inline asm
	ld.global.nc.v4.u32 	{%r868, %r872, %r876, %r880}, [%rd9+2688];
	ld.global.nc.u32 	%r844, [%rd11+10752];
	// begin inline asm
	lop3.b32 %r847, %r844, 50529027, 0, 234;

	// end inline asm
	or.b32  	%r1946, %r847, -2139062144;
	and.b32  	%r1947, %r847, -2139062144;
	add.s32 	%r1948, %r1946, -33686018;
	xor.b32  	%r1949, %r1947, %r1948;
	xor.b32  	%r1950, %r1949, -2139062144;
	xor.b32  	%r1951, %r847, 33686018;
	xor.b32  	%r1952, %r1950, %r847;
	and.b32  	%r845, %r1952, %r1951;
	// begin inline asm
	prmt.b32 %r845, %r845, 0, 0xba98;
	// end inline asm
	// begin inline asm
	prmt.b32 %r847, %r847, 0, 0xba98;
	// end inline asm
	xor.b32  	%r1953, %r847, 2139062143;
	not.b32 	%r1954, %r845;
	and.b32  	%r1955, %r1950, %r1954;
	and.b32  	%r1956, %r1953, %r845;
	or.b32  	%r869, %r1956, %r1955;
	shr.u32 	%r850, %r844, 2;
	// begin inline asm
	lop3.b32 %r853, %r850, 50529027, 0, 234;

	// end inline asm
	or.b32  	%r1957, %r853, -2139062144;
	and.b32  	%r1958, %r853, -2139062144;
	add.s32 	%r1959, %r1957, -33686018;
	xor.b32  	%r1960, %r1958, %r1959;
	xor.b32  	%r1961, %r1960, -2139062144;
	xor.b32  	%r1962, %r853, 33686018;
	xor.b32  	%r1963, %r1961, %r853;
	and.b32  	%r851, %r1963, %r1962;
	// begin inline asm
	prmt.b32 %r851, %r851, 0, 0xba98;
	// end inline asm
	// begin inline asm
	prmt.b32 %r853, %r853, 0, 0xba98;
	// end inline asm
	xor.b32  	%r1964, %r853, 2139062143;
	not.b32 	%r1965, %r851;
	and.b32  	%r1966, %r1961, %r1965;
	and.b32  	%r1967, %r1964, %r851;
	or.b32  	%r873, %r1967, %r1966;
	shr.u32 	%r856, %r844, 4;
	// begin inline asm
	lop3.b32 %r859, %r856, 50529027, 0, 234;

	// end inline asm
	or.b32  	%r1968, %r859, -2139062144;
	and.b32  	%r1969, %r859, -2139062144;
	add.s32 	%r1970, %r1968, -33686018;
	xor.b32  	%r1971, %r1969, %r1970;
	xor.b32  	%r1972, %r1971, -2139062144;
	xor.b32  	%r1973, %r859, 33686018;
	xor.b32  	%r1974, %r1972, %r859;
	and.b32  	%r857, %r1974, %r1973;
	// begin inline asm
	prmt.b32 %r857, %r857, 0, 0xba98;
	// end inline asm
	// begin inline asm
	prmt.b32 %r859, %r859, 0, 0xba98;
	// end inline asm
	xor.b32  	%r1975, %r859, 2139062143;
	not.b32 	%r1976, %r857;
	and.b32  	%r1977, %r1972, %r1976;
	and.b32  	%r1978, %r1975, %r857;
	or.b32  	%r877, %r1978, %r1977;
	shr.u32 	%r862, %r844, 6;
	// begin inline asm
	lop3.b32 %r865, %r862, 50529027, 0, 234;

	// end inline asm
	or.b32  	%r1979, %r865, -2139062144;
	and.b32  	%r1980, %r865, -2139062144;
	add.s32 	%r1981, %r1979, -33686018;
	xor.b32  	%r1982, %r1980, %r1981;
	xor.b32  	%r1983, %r1982, -2139062144;
	xor.b32  	%r1984, %r865, 33686018;
	xor.b32  	%r1985, %r1983, %r865;
	and.b32  	%r863, %r1985, %r1984;
	// begin inline asm
	prmt.b32 %r863, %r863, 0, 0xba98;
	// end inline asm
	// begin inline asm
	prmt.b32 %r865, %r865, 0, 0xba98;
	// end inline asm
	xor.b32  	%r1986, %r865, 2139062143;
	not.b32 	%r1987, %r863;
	and.b32  	%r1988, %r1983, %r1987;
	and.b32  	%r1989, %r1986, %r863;
	or.b32  	%r881, %r1989, %r1988;
	// begin inline asm
	dp4a.s32.s32 %r867, %r868, %r869, %r839;
	// end inline asm
	// begin inline asm
	dp4a.s32.s32 %r871, %r872, %r873, %r867;
	// end inline asm
	// begin inline asm
	dp4a.s32.s32 %r875, %r876, %r877, %r871;
	// end inline asm
	// begin inline asm
	dp4a.s32.s32 %r879, %r880, %r881, %r875;
	// end inline asm
	ld.global.nc.v4.u32 	{%r908, %r912, %r916, %r920}, [%rd9+2816];
	ld.global.nc.u32 	%r884, [%rd11+11264];
	// begin inline asm
	lop3.b32 %r887, %r884, 50529027, 0, 234;

	// end inline asm
	or.b32  	%r1990, %r887, -2139062144;
	and.b32  	%r1991, %r887, -2139062144;
	add.s32 	%r1992, %r1990, -33686018;
	xor.b32  	%r1993, %r1991, %r1992;
	xor.b32  	%r1994, %r1993, -2139062144;
	xor.b32  	%r1995, %r887, 33686018;
	xor.b32  	%r1996, %r1994, %r887;
	and.b32  	%r885, %r1996, %r1995;
	// begin inline asm
	prmt.b32 %r885, %r885, 0, 0xba98;
	// end inline asm
	// begin inline asm
	prmt.b32 %r887, %r887, 0, 0xba98;
	// end inline asm
	xor.b32  	%r1997, %r887, 2139062143;
	not.b32 	%r1998, %r885;
	and.b32  	%r1999, %r1994, %r1998;
	and.b32  	%r2000, %r1997, %r885;
	or.b32  	%r909, %r2000, %r1999;
	shr.u32 	%r890, %r884, 2;
	// begin inline asm
	lop3.b32 %r893, %r890, 50529027, 0, 234;

	// end inline asm
	or.b32  	%r2001, %r893, -2139062144;
	and.b32  	%r2002, %r893, -2139062144;
	add.s32 	%r2003, %r2001, -33686018;
	xor.b32  	%r2004, %r2002, %r2003;
	xor.b32  	%r2005, %r2004, -2139062144;
	xor.b32  	%r2006, %r893, 33686018;
	xor.b32  	%r2007, %r2005, %r893;
	and.b32  	%r891, %r2007, %r2006;
	// begin inline asm
	prmt.b32 %r891, %r891, 0, 0xba98;
	// end inline asm
	// begin inline asm
	prmt.b32 %r893, %r893, 0, 0xba98;
	// end inline asm
	xor.b32  	%r2008, %r893, 2139062143;
	not.b32 	%r2009, %r891;
	and.b32  	%r2010, %r2005, %r2009;
	and.b32  	%r2011, %r2008, %r891;
	or.b32  	%r913, %r2011, %r2010;
	shr.u32 	%r896, %r884, 4;
	// begin inline asm
	lop3.b32 %r899, %r896, 50529027, 0, 234;

	// end inline asm
	or.b32  	%r2012, %r899, -2139062144;
	and.b32  	%r2013, %r899, -2139062144;
	add.s32 	%r2014, %r2012, -33686018;
	xor.b32  	%r2015, %r2013, %r2014;
	xor.b32  	%r2016, %r2015, -2139062144;
	xor.b32  	%r2017, %r899, 33686018;
	xor.b32  	%r2018, %r2016, %r899;
	and.b32  	%r897, %r2018, %r2017;
	// begin inline asm
	prmt.b32 %r897, %r897, 0, 0xba98;
	// end inline asm
	// begin inline asm
	prmt.b32 %r899, %r899, 0, 0xba98;
	// end inline asm
	xor.b32  	%r2019, %r899, 2139062143;
	not.b32 	%r2020, %r897;
	and.b32  	%r2021, %r2016, %r2020;
	and.b32  	%r2022, %r2019, %r897;
	or.b32  	%r917, %r2022, %r2021;
	shr.u32 	%r902, %r884, 6;
	// begin inline asm
	lop3.b32 %r905, %r902, 50529027, 0, 234;

	// end inline asm
	or.b32  	%r2023, %r905, -2139062144;
	and.b32  	%r2024, %r905, -2139062144;
	add.s32 	%r2025, %r2023, -33686018;
	xor.b32  	%r2026, %r2024, %r2025;
	xor.b32  	%r2027, %r2026, -2139062144;
	xor.b32  	%r2028, %r905, 33686018;
	xor.b32  	%r2029, %r2027, %r905;
	and.b32  	%r903, %r2029, %r2028;
	// begin inline asm
	prmt.b32 %r903, %r903, 0, 0xba98;
	// end inline asm
	// begin inline asm
	prmt.b32 %r905, %r905, 0, 0xba98;
	// end inline asm
	xor.b32  	%r2030, %r905, 2139062143;
	not.b32 	%r2031, %r903;
	and.b32  	%r2032, %r2027, %r2031;
	and.b32  	%r2033, %r2030, %r903;
	or.b32  	%r921, %r2033, %r2032;
	// begin inline asm
	dp4a.s32.s32 %r907, %r908, %r909, %r879;
	// end inline asm
	// begin inline asm
	dp4a.s32.s32 %r911, %r912, %r913, %r907;
	// end inline asm
	// begin inline asm
	dp4a.s32.s32 %r915, %r916, %r917, %r911;
	// end inline asm
	// begin inline asm
	dp4a.s32.s32 %r919, %r920, %r921, %r915;
	// end inline asm
	ld.global.nc.v4.u32 	{%r948, %r952, %r956, %r960}, [%rd9+2944];
	ld.global.nc.u32 	%r924, [%rd11+11776];
	// begin inline asm
	lop3.b32 %r927, %r924, 50529027, 0, 234;

	// end inline asm
	or.b32  	%r2034, %r927, -2139062144;
	and.b32  	%r2035, %r927, -2139062144;
	add.s32 	%r2036, %r2034, -33686018;
	xor.b32  	%r2037, %r2035, %r2036;
	xor.b32  	%r2038, %r2037, -2139062144;
	xor.b32  	%r2039, %r927, 33686018;
	xor.b32  	%r2040, %r2038, %r927;
	and.b32  	%r925, %r2040, %r2039;
	// begin inline asm
	prmt.b32 %r925, %r925, 0, 0xba98;
	// end inline asm
	// begin inline asm
	prmt.b32 %r927, %r927, 0, 0xba98;
	// end inline asm
	xor.b32  	%r2041, %r927, 2139062143;
	not.b32 	%r2042, %r925;
	and.b32  	%r2043, %r2038, %r2042;
	and.b32  	%r2044, %r2041, %r925;
	or.b32  	%r949, %r2044, %r2043;
	shr.u32 	%r930, %r924, 2;
	// begin inline asm
	lop3.b32 %r933, %r930, 50529027, 0, 234;

	// end inline asm
	or.b32  	%r2045, %r933, -2139062144;
	and.b32  	%r2046, %r933, -2139062144;
	add.s32 	%r2047, %r2045, -33686018;
	xor.b32  	%r2048, %r2046, %r2047;
	xor.b32  	%r2049, %r2048, -2139062144;
	xor.b32  	%r2050, %r933, 33686018;
	xor.b32  	%r2051, %r2049, %r933;
	and.b32  	%r931, %r2051, %r2050;
	// begin inline asm
	prmt.b32 %r931, %r931, 0, 0xba98;
	// end inline asm
	// begin inline asm
	prmt.b32 %r933, %r933, 0, 0xba98;
	// end inline asm
	xor.b32  	%r2052, %r933, 2139062143;
	not.b32 	%r2053, %r931;
	and.b32  	%r2054, %r2049, %r2053;
	and.b32  	%r2055, %r2052, %r931;
	or.b32  	%r953, %r2055, %r2054;
	shr.u32 	%r936, %r924, 4;
	// begin inline asm
	lop3.b32 %r939, %r936, 50529027, 0, 234;

	// end inline asm
	or.b32  	%r2056, %r939, -2139062144;
	and.b32  	%r2057, %r939, -2139062144;
	add.s32 	%r2058, %r2056, -33686018;
	xor.b32  	%r2059, %r2057, %r2058;
	xor.b32  	%r2060, %r2059, -2139062144;
	xor.b32  	%r2061, %r939, 33686018;
	xor.b32  	%r2062, %r2060, %r939;
	and.b32  	%r937, %r2062, %r2061;
	// begin inline asm
	prmt.b32 %r937, %r937, 0, 0xba98;
	// end inline asm
	// begin inline asm
	prmt.b32 %r939, %r939, 0, 0xba98;
	// end inline asm
	xor.b32  	%r2063, %r939, 2139062143;
	not.b32 	%r2064, %r937;
	and.b32  	%r2065, %r2060, %r2064;
	and.b32  	%r2066, %r2063, %r937;
	or.b32  	%r957, %r2066, %r2065;
	shr.u32 	%r942, %r924, 6;
	// begin inline asm
	lop3.b32 %r945, %r942, 50529027, 0, 234;

	// end inline asm
	or.b32  	%r2067, %r945, -2139062144;
	and.b32  	%r2068, %r945, -2139062144;
	add.s32 	%r2069, %r2067, -33686018;
	xor.b32  	%r2070, %r2068, %r2069;
	xor.b32  	%r2071, %r2070, -2139062144;
	xor.b32  	%r2072, %r945, 33686018;
	xor.b32  	%r2073, %r2071, %r945;
	and.b32  	%r943, %r2073, %r2072;
	// begin inline asm
	prmt.b32 %r943, %r943, 0, 0xba98;
	// end inline asm
	// begin inline asm
	prmt.b32 %r945, %r945, 0, 0xba98;
	// end inline asm
	xor.b32  	%r2074, %r945, 2139062143;
	not.b32 	%r2075, %r943;
	and.b32  	%r2076, %r2071, %r2075;
	and.b32  	%r2077, %r2074, %r943;
	or.b32  	%r961, %r2077, %r2076;
	// begin inline asm
	dp4a.s32.s32 %r947, %r948, %r949, %r919;
	// end inline asm
	// begin inline asm
	dp4a.s32.s32 %r951, %r952, %r953, %r947;
	// end inline asm
	// begin inline asm
	dp4a.s32.s32 %r955, %r956, %r957, %r951;
	// end inline asm
	// begin inline asm
	dp4a.s32.s32 %r959, %r960, %r961, %r955;
	// end inline asm
	ld.global.nc.v4.u32 	{%r988, %r992, %r996, %r1000}, [%rd9+3072];
	ld.global.nc.u32 	%r964, [%rd11+12288];
	// begin inline asm
	lop3.b32 %r967, %r964, 50529027, 0, 234;

	// end inline asm
	or.b32  	%r2078, %r967, -2139062144;
	and.b32  	%r2079, %r967, -2139062144;
	add.s32 	%r2080, %r2078, -33686018;
	xor.b32  	%r2081, %r2079, %r2080;
	xor.b32  	%r2082, %r2081, -2139062144;
	xor.b32  	%r2083, %r967, 33686018;
	xor.b32  	%r2084, %r2082, %r967;
	and.b32  	%r965, %r2084, %r2083;
	// begin inline asm
	prmt.b32 %r965, %r965, 0, 0xba98;
	// end inline asm
	// begin inline asm
	prmt.b32 %r967, %r967, 0, 0xba98;
	// end inline asm
	xor.b32  	%r2085, %r967, 2139062143;
	not.b32 	%r2086, %r965;
	and.b32  	%r2087, %r2082, %r2086;
	and.b32  	%r2088, %r2085, %r965;
	or.b32  	%r989, %r2088, %r2087;
	shr.u32 	%r970, %r964, 2;
	// begin inline asm
	lop3.b32 %r973, %r970, 50529027, 0, 234;

	// end inline asm
	or.b32  	%r2089, %r973, -2139062144;
	and.b32  	%r2090, %r973, -2139062144;
	add.s32 	%r2091, %r2089, -33686018;
	xor.b32  	%r2092, %r2090, %r2091;
	xor.b32  	%r2093, %r2092, -2139062144;
	xor.b32  	%r2094, %r973, 33686018;
	xor.b32  	%r2095, %r2093, %r973;
	and.b32  	%r971, %r2095, %r2094;
	// begin inline asm
	prmt.b32 %r971, %r971, 0, 0xba98;
	// end inline asm
	// begin inline asm
	prmt.b32 %r973, %r973, 0, 0xba98;
	// end inline asm
	xor.b32  	%r2096, %r973, 2139062143;
	not.b32 	%r2097, %r971;
	and.b32  	%r2098, %r2093, %r2097;
	and.b32  	%r2099, %r2096, %r971;
	or.b32  	%r993, %r2099, %r2098;
	shr.u32 	%r976, %r964, 4;
	// begin inline asm
	lop3.b32 %r979, %r976, 50529027, 0, 234;

	// end inline asm
	or.b32  	%r2100, %r979, -2139062144;
	and.b32  	%r2101, %r979, -2139062144;
	add.s32 	%r2102, %r2100, -33686018;
	xor.b32  	%r2103, %r2101, %r2102;
	xor.b32  	%r2104, %r2103, -2139062144;
	xor.b32  	%r2105, %r979, 33686018;
	xor.b32  	%r2106, %r2104, %r979;
	and.b32  	%r977, %r2106, %r2105;
	// begin inline asm
	prmt.b32 %r977, %r977, 0, 0xba98;
	// end inline asm
	// begin inline asm
	prmt.b32 %r979, %r979, 0, 0xba98;
	// end inline asm
	xor.b32  	%r2107, %r979, 2139062143;
	not.b32 	%r2108, %r977;
	and.b32  	%r2109, %r2104, %r2108;
	and.b32  	%r2110, %r2107, %r977;
	or.b32  	%r997, %r2110, %r2109;
	shr.u32 	%r982, %r964, 6;
	// begin inline asm
	lop3.b32 %r985, %r982, 50529027, 0, 234;

	// end inline asm
	or.b32  	%r2111, %r985, -2139062144;
	and.b32  	%r2112, %r985, -2139062144;
	add.s32 	%r2113, %r2111, -33686018;
	xor.b32  	%r2114, %r2112, %r2113;
	xor.b32  	%r2115, %r2114, -2139062144;
	xor.b32  	%r2116, %r985, 33686018;
	xor.b32  	%r2117, %r2115, %r985;
	and.b32  	%r983, %r2117, %r2116;
	// begin inline asm
	prmt.b32 %r983, %r983, 0, 0xba98;
	// end inline asm
	// begin inline asm
	prmt.b32 %r985, %r985, 0, 0xba98;
	// end inline asm
	xor.b32  	%r2118, %r985, 2139062143;
	not.b32 	%r2119, %r983;
	and.b32  	%r2120, %r2115, %r2119;
	and.b32  	%r2121, %r2118, %r983;
	or.b32  	%r1001, %r2121, %r2120;
	// begin inline asm
	dp4a.s32.s32 %r987, %r988, %r989, %r959;
	// end inline asm
	// begin inline asm
	dp4a.s32.s32 %r991, %r992, %r993, %r987;
	// end inline asm
	// begin inline asm
	dp4a.s32.s32 %r995, %r996, %r997, %r991;
	// end inline asm
	// begin inline asm
	dp4a.s32.s32 %r999, %r1000, %r1001, %r995;
	// end inline asm
	// begin inline asm
	activemask.b32 %r1003;
	// end inline asm
	shfl.sync.down.b32	%r2122|%p1, %r999, 4, 6175, %r1003;
	add.s32 	%r2123, %r2122, %r999;
	// begin inline asm
	activemask.b32 %r1004;
	// end inline asm
	shfl.sync.down.b32	%r2124|%p2, %r2123, 2, 6175, %r1004;
	add.s32 	%r2125, %r2124, %r2123;
	// begin inline asm
	activemask.b32 %r1005;
	// end inline asm
	shfl.sync.down.b32	%r2126|%p3, %r2125, 1, 6175, %r1005;
	add.s32 	%r1, %r2126, %r2125;
	shl.b32 	%r2127, %r1008, 4;
	add.s32 	%r2, %r2127, %r1011;
	setp.ne.s32 	%p4, %r1006, 0;
	@%p4 bra 	$L__BB6_2;
	cvta.to.global.u64 	%rd12, %rd2;
	cvta.to.global.u64 	%rd13, %rd3;
	cvta.to.global.u64 	%rd14, %rd1;
	mul.hi.u32 	%r2128, %r2, 1717986919;
	shr.u32 	%r2129, %r2128, 12;
	cvt.rn.f32.s32 	%f4, %r1;
	ld.global.nc.u16 	%rs1, [%rd12];
	// begin inline asm
	{ cvt.f32.bf16 %f1, %rs1;}

	// end inline asm
	div.rn.f32 	%f5, %f4, %f1;
	mul.wide.u32 	%rd15, %r2129, 2;
	add.s64 	%rd16, %rd13, %rd15;
	ld.global.nc.u16 	%rs2, [%rd16];
	// begin inline asm
	{ cvt.f32.bf16 %f2, %rs2;}

	// end inline asm
	mul.f32 	%f3, %f5, %f2;
	// begin inline asm
	{  cvt.rn.bf16.f32 %rs3, %f3;}

	// end inline asm
	mul.wide.u32 	%rd17, %r2, 2;
	add.s64 	%rd18, %rd14, %rd17;
	st.global.u16 	[%rd18], %rs3;
$L__BB6_2:
	ret;

}
	// .globl	_Z23ladder_int8xint2_kernelILi1ELi3200ELi10240ELi1ELi8ELi16EEvPaS0_P13__nv_bfloat16S2_S2_
.visible .entry _Z23ladder_int8xint2_kernelILi1ELi3200ELi10240ELi1ELi8ELi16EEvPaS0_P13__nv_bfloat16S2_S2_(
	.param .u64 .ptr .align 1 _Z23ladder_int8xint2_kernelILi1ELi3200ELi10240ELi1ELi8ELi16EEvPaS0_P13__nv_bfloat16S2_S2__param_0,
	.param .u64 .ptr .align 1 _Z23ladder_int8xint2_kernelILi1ELi3200ELi10240ELi1ELi8ELi16EEvPaS0_P13__nv_bfloat16S2_S2__param_1,
	.param .u64 .ptr .align 1 _Z23ladder_int8xint2_kernelILi1ELi3200ELi10240ELi1ELi8ELi16EEvPaS0_P13__nv_bfloat16S2_S2__param_2,
	.param .u64 .ptr .align 1 _Z23ladder_int8xint2_kernelILi1ELi3200ELi10240ELi1ELi8ELi16EEvPaS0_P13__nv_bfloat16S2_S2__param_3,
	.param .u64 .ptr .align 1 _Z23ladder_int8xint2_kernelILi1ELi3200ELi10240ELi1ELi8ELi16EEvPaS0_P13__nv_bfloat16S2_S2__param_4
)
.maxntid 128
{
	.reg .pred 	%p<5>;
	.reg .b16 	%rs<4>;
	.reg .b32 	%r<6750>;
	.reg .b32 	%f<6>;
	.reg .b64 	%rd<19>;

	ld.param.u64 	%rd4, [_Z23ladder_int8xint2_kernelILi1ELi3200ELi10240ELi1ELi8ELi16EEvPaS0_P13__nv_bfloat16S2_S2__param_0];
	ld.param.u64 	%rd5, [_Z23ladder_int8xint2_kernelILi1ELi3200ELi10240ELi1ELi8ELi16EEvPaS0_P13__nv_bfloat16S2_S2__param_1];
	ld.param.u64 	%rd1, [_Z23ladder_int8xint2_kernelILi1ELi3200ELi10240ELi1ELi8ELi16EEvPaS0_P13__nv_bfloat16S2_S2__param_2];
	ld.param.u64 	%rd2, [_Z23ladder_int8xint2_kernelILi1ELi3200ELi10240ELi1ELi8ELi16EEvPaS0_P13__nv_bfloat16S2_S2__param_3];
	ld.param.u64 	%rd3, [_Z23ladder_int8xint2_kernelILi1ELi3200ELi10240ELi1ELi8ELi16EEvPaS0_P13__nv_bfloat16S2_S2__param_4];
	cvta.to.global.u64 	%rd6, %rd5;
	cvta.to.global.u64 	%rd7, %rd4;
	mov.u32 	%r3206, %tid.x;
	shl.b32 	%r3207, %r3206, 4;
	mov.u32 	%r3208, %ctaid.x;
	shl.b32 	%r3209, %r3206, 6;
	and.b32  	%r3210, %r3209, 8064;
	mov.u32 	%r3211, %tid.y;
	shl.b32 	%r3212, %r3211, 3;
	and.b32  	%r3213, %r3212, 960;
	shl.b32 	%r3214, %r3206, 5;
	and.b32  	%r3215, %r3214, 32;
	shl.b32 	%r3216, %r3211, 2;
	and.b32  	%r3217, %r3216, 28;
	add.s32 	%r3218, %r3213, %r3210;
	or.b32  	%r3219, %r3218, %r3215;
	or.b32  	%r3220, %r3219, %r3217;
	cvt.u64.u32 	%rd8, %r3207;
	add.s64 	%rd9, %rd7, %rd8;
	ld.global.nc.v4.u32 	{%r28, %r32, %r36, %r40}, [%rd9];
	mad.lo.s32 	%r3221, %r3208, 40960, %r3220;
	cvt.u64.u32 	%rd10, %r3221;
	add.s64 	%rd11, %rd6, %rd10;
	ld.global.nc.u32 	%r4, [%rd11];
	// begin inline asm
	lop3.b32 %r7, %r4, 50529027, 0, 234;

	// end inline asm
	or.b32  	%r3222, %r7, -2139062144;
	and.b32  	%r3223, %r7, -2139062144;
	add.s32 	%r3224, %r3222, -33686018;
	xor.b32  	%r3225, %r3223, %r3224;
	xor.b32  	%r3226, %r3225, -2139062144;
	xor.b32  	%r3227, %r7, 33686018;
	xor.b32  	%r3228, %r3226, %r7;
	and.b32  	%r5, %r3228, %r3227;
	// begin inline asm
	prmt.b32 %r5, %r5, 0, 0xba98;
	// end inline asm
	// begin inline asm
	prmt.b32 %r7, %r7, 0, 0xba98;
	// end inline asm
	xor.b32  	%r3229, %r7, 2139062143;
	not.b32 	%r3230, %r5;
	and.b32  	%r3231, %r3226, %r3230;
	and.b32  	%r3232, %r3229, %r5;
	or.b32  	%r29, %r3232, %r3231;
	shr.u32 	%r10, %r4, 2;
	// begin inline asm
	lop3.b32 %r13, %r10, 50529027, 0, 234;

	// end inline asm
	or.b32  	%r3233, %r13, -2139062144;
	and.b32  	%r3234, %r13, -2139062144;
	add.s32 	%r3235, %r3233, -33686018;
	xor.b32  	%r3236, %r3234, %r3235;
	xor.b32  	%r3237, %r3236, -2139062144;
	xor.b32  	%r3238, %r13, 33686018;
	xor.b32  	%r3239, %r3237, %r13;
	and.b32  	%r11, %r3239, %r3238;
	// begin inline asm
	prmt.b32 %r11, %r11, 0, 0xba98;
	// end inline asm
	// begin inline asm
	prmt.b32 %r13, %r13, 0, 0xba98;
	// end inline asm
	xor.b32  	%r3240, %r13, 2139062143;
	not.b32 	%r3241, %r11;
	and.b32  	%r3242, %r3237, %r3241;
	and.b32  	%r3243, %r3240, %r11;
	or.b32  	%r33, %r3243, %r3242;
	shr.u32 	%r16, %r4, 4;
	// begin inline asm
	lop3.b32 %r19, %r16, 50529027, 0, 234;

	// end inline asm
	or.b32  	%r3244, %r19, -2139062144;
	and.b32  	%r3245, %r19, -2139062144;
	add.s32 	%r3246, %r3244, -33686018;
	xor.b32  	%r3247, %r3245, %r3246;
	xor.b32  	%r3248, %r3247, -2139062144;
	xor.b32  	%r3249, %r19, 33686018;
	xor.b32  	%r3250, %r3248, %r19;
	and.b32  	%r17, %r3250, %r3249;
	// begin inline asm
	prmt.b32 %r17, %r17, 0, 0xba98;
	// end inline asm
	// begin inline asm
	prmt.b32 %r19, %r19, 0, 0xba98;
	// end inline asm
	xor.b32  	%r3251, %r19, 2139062143;
	not.b32 	%r3252, %r17;
	and.b32  	%r3253, %r3248, %r3252;
	and.b32  	%r3254, %r3251, %r17;
	or.b32  	%r37, %r3254, %r3253;
	shr.u32 	%r22, %r4, 6;
	// begin inline asm
	lop3.b32 %r25, %r22, 50529027, 0, 234;

	// end inline asm
	or.b32  	%r3255, %r25, -2139062144;
	and.b32  	%r3256, %r25, -2139062144;
	add.s32 	%r3257, %r3255, -33686018;
	xor.b32  	%r3258, %r3256, %r3257;
	xor.b32  	%r3259, %r3258, -2139062144;
	xor.b32  	%r3260, %r25, 33686018;
	xor.b32  	%r3261, %r3259, %r25;
	and.b32  	%r23, %r3261, %r3260;
	// begin inline asm
	prmt.b32 %r23, %r23, 0, 0xba98;
	// end inline asm
	// begin inline asm
	prmt.b32 %r25, %r25, 0, 0xba98;
	// end inline asm
	xor.b32  	%r3262, %r25, 2139062143;
	not.b32 	%r3263, %r23;
	and.b32  	%r3264, %r3259, %r3263;
	and.b32  	%r3265, %r3262, %r23;
	or.b32  	%r41, %r3265, %r3264;
	mov.b32 	%r30, 0;
	// begin inline asm
	dp4a.s32.s32 %r27, %r28, %r29, %r30;
	// end inline asm
	// begin inline asm
	dp4a.s32.s32 %r31, %r32, %r33, %r27;
	// end inline asm
	// begin inline asm
	dp4a.s32.s32 %r35, %r36, %r37, %r31;
	// end inline asm
	// begin inline asm
	dp4a.s32.s32 %r39, %r40, %r41, %r35;
	// end inline asm
	ld.global.nc.v4.u32 	{%r68, %r72, %r76, %r80}, [%rd9+128];
	ld.global.nc.u32 	%r44, [%rd11+512];
	// begin inline asm
	lop3.b32 %r47, %r44, 50529027, 0, 234;

	// end inline asm
	or.b32  	%r3266, %r47, -2139062144;
	and.b32  	%r3267, %r47, -2139062144;
	add.s32 	%r3268, %r3266, -33686018;
	xor.b32  	%r3269, %r3267, %r3268;
	xor.b32  	%r3270, %r3269, -2139062144;
	xor.b32  	%r3271, %r47, 33686018;
	xor.b32  	%r3272, %r3270, %r47;
	and.b32  	%r45, %r3272, %r3271;
	// begin inline asm
	prmt.b32 %r45, %r45, 0, 0xba98;
	// end inline asm
	// begin inline asm
	prmt.b32 %r47, %r47, 0, 0xba98;
	// end inline asm
	xor.b32  	%r3273, %r47, 2139062143;
	not.b32 	%r3274, %r45;
	and.b32  	%r3275, %r3270, %r3274;
	and.b32  	%r3276, %r3273, %r45;
	or.b32  	%r69, %r3276, %r3275;
	shr.u32 	%r50, %r44, 2;
	// begin inline asm
	lop3.b32 %r53, %r50, 50529027, 0, 234;

	// end inline asm
	or.b32  	%r3277, %r53, -2139062144;
	and.b32  	%r3278, %r53, -2139062144;
	add.s32 	%r3279, %r3277, -33686018;
	xor.b32  	%r3280, %r3278, %r3279;
	xor.b32  	%r3281, %r3280, -2139062144;
	xor.b32  	%r3282, %r53, 33686018;
	xor.b32  	%r3283, %r3281, %r53;
	and.b32  	%r51, %r3283, %r3282;
	// begin inline asm
	prmt.b32 %r51, %r51, 0, 0xba98;
	// end inline asm
	// begin inline asm
	prmt.b32 %r53, %r53, 0, 0xba98;
	// end inline asm
	xor.b32  	%r3284, %r53, 2139062143;
	not.b32 	%r3285, %r51;
	and.b32  	%r3286, %r3281, %r3285;
	and.b32  	%r3287, %r3284, %r51;
	or.b32  	%r73, %r3287, %r3286;
	shr.u32 	%r56, %r44, 4;
	// begin inline asm
	lop3.b32 %r59, %r56, 50529027, 0, 234;

	// end inline asm
	or.b32  	%r3288, %r59, -2139062144;
	and.b32  	%r3289, %r59, -2139062144;
	add.s32 	%r3290, %r3288, -33686018;
	xor.b32  	%r3291, %r3289, %r3290;
	xor.b32  	%r3292, %r3291, -2139062144;
	xor.b32  	%r3293, %r59, 33686018;
	xor.b32  	%r3294, %r3292, %r59;
	and.b32  	%r57, %r3294, %r3293;
	// begin inline asm
	prmt.b32 %r57, %r57, 0, 0xba98;
	// end inline asm
	// begin inline asm
	prmt.b32 %r59, %r59, 0, 0xba98;
	// end inline asm
	xor.b32  	%r3295, %r59, 2139062143;
	not.b32 	%r3296, %r57;
	and.b32  	%r3297, %r3292, %r3296;
	and.b32  	%r3298, %r3295, %r57;
	or.b32  	%r77, %r3298, %r3297;
	shr.u32 	%r62, %r44, 6;
	// begin inline asm
	lop3.b32 %r65, %r62, 50529027, 0, 234;

	// end inline asm
	or.b32  	%r3299, %r65, -2139062144;
	and.b32  	%r3300, %r65, -2139062144;
	add.s32 	%r3301, %r3299, -33686018;
	xor.b32  	%r3302, %r3300, %r3301;
	xor.b32  	%r3303, %r3302, -2139062144;
	xor.b32  	%r3304, %r65, 33686018;
	xor.b32  	%r3305, %r3303, %r65;
	and.b32  	%r63, %r3305, %r3304;
	// begin inline asm
	prmt.b32 %r63, %r63, 0, 0xba98;
	// end inline asm
	// begin inline asm
	prmt.b32 %r65, %r65, 0, 0xba98;
	// end inline asm
	xor.b32  	%r3306, %r65, 2139062143;
	not.b32 	%r3307, %r63;
	and.b32  	%r3308, %r3303, %r3307;
	and.b32  	%r3309, %r3306, %r63;
	or.b32  	%r81, %r3309, %r3308;
	// begin inline asm
	dp4a.s32.s32 %r67, %r68, %r69, %r39;
	// end inline asm
	// begin inline asm
	dp4a.s32.s32 %r71, %r72, %r73, %r67;
	// end inline asm
	// begin inline asm
	dp4a.s32.s32 %r75, %r76, %r77, %r71;
	// end inline asm
	// begin inline asm
	dp4a.s32.s32 %r79, %r80, %r81, %r75;
	// end inline asm
	ld.global.nc.v4.u32 	{%r108, %r112, %r116, %r120}, [%rd9+256];
	ld.global.nc.u32 	%r84, [%rd11+1024];
	// begin inline asm
	lop3.b32 %r87, %r84, 50529027, 0, 234;

	// end inline asm
	or.b32  	%r3310, %r87, -2139062144;
	and.b32  	%r3311, %r87, -2139062144;
	add.s32 	%r3312, %r3310, -33686018;
	xor.b32  	%r3313, %r3311, %r3312;
	xor.b32  	%r3314, %r3313, -2139062144;
	xor.b32  	%r3315, %r87, 33686018;
	xor.b32  	%r3316, %r3314, %r87;
	and.b32  	%r85, %r3316, %r3315;
	// begin inline asm
	prmt.b32 %r85, %r85, 0, 0xba98;
	// end inline asm
	// begin inline asm
	prmt.b32 %r87, %r87, 0, 0xba98;
	// end inline asm
	xor.b32  	%r3317, %r87, 2139062143;
	not.b32 	%r3318, %r85;
	and.b32  	%r3319, %r3314, %r3318;
	and.b32  	%r3320, %r3317, %r85;
	or.b32  	%r109, %r3320, %r3319;
	shr.u32 	%r90, %r84, 2;
	// begin inline asm
	lop3.b32 %r93, %r90, 50529027, 0, 234;

	// end inline asm
	or.b32  	%r3321, %r93, -2139062144;
	and.b32  	%r3322, %r93, -2139062144;
	add.s32 	%r3323, %r3321, -33686018;
	xor.b32  	%r3324, %r3322, %r3323;
	xor.b32  	%r3325, %r3324, -2139062144;
	xor.b32  	%r3326, %r93, 33686018;
	xor.b32  	%r3327, %r3325, %r93;
	and.b32  	%r91, %r3327, %r3326;
	// begin inline asm
	prmt.b32 %r91, %r91, 0, 0xba98;
	// end inline asm
	// begin inline asm
	prmt.b32 %r93, %r93, 0, 0xba98;
	// end inline asm
	xor.b32  	%r3328, %r93, 2139062143;
	not.b32 	%r3329, %r91;
	and.b32  	%r3330, %r3325, %r3329;
	and.b32  	%r3331, %r3328, %r91;
	or.b32  	%r113, %r3331, %r3330;
	shr.u32 	%r96, %r84, 4;
	// begin inline asm
	lop3.b32 %r99, %r96, 50529027, 0, 234;

	// end inline asm
	or.b32  	%r3332, %r99, -2139062144;
	and.b32  	%r3333, %r99, -2139062144;
	add.s32 	%r3334, %r3332, -33686018;
	xor.b32  	%r3335, %r3333, %r3334;
	xor.b32  	%r3336, %r3335, -2139062144;
	xor.b32  	%r3337, %r99, 33686018;
	xor.b32  	%r3338, %r3336, %r99;
	and.b32  	%r97, %r3338, %r3337;
	// begin inline asm
	prmt.b32 %r97, %r97, 0, 0xba98;
	// end inline asm
	// begin inline asm
	prmt.b32 %r99, %r99, 0, 0xba98;
	// end inline asm
	xor.b32  	%r3339, %r99, 2139062143;
	not.b32 	%r3340, %r97;
	and.b32  	%r3341, %r3336, %r3340;
	and.b32  	%r3342, %r3339, %r97;
	or.b32  	%r117, %r3342, %r3341;
	shr.u32 	%r102, %r84, 6;
	// begin inline asm
	lop3.b32 %r105, %r102, 50529027, 0, 234;

	// end inline asm
	or.b32  	%r3343, %r105, -2139062144;
	and.b32  	%r3344, %r105, -2139062144;
	add.s32 	%r3345, %r3343, -33686018;
	xor.b32  	%r3346, %r3344, %r3345;
	xor.b32  	%r3347, %r3346, -2139062144;
	xor.b32  	%r3348, %r105, 33686018;
	xor.b32  	%r3349, %r3347, %r105;
	and.b32  	%r103, %r3349, %r3348;
	// begin inline asm
	prmt.b32 %r103, %r103, 0, 0xba98;
	// end inline asm
	// begin inline asm
	prmt.b32 %r105, %r105, 0, 0xba98;
	// end inline asm
	xor.b32  	%r3350, %r105, 2139062143;
	not.b32 	%r3351, %r103;
	and.b32  	%r3352, %r3347, %r3351;
	and.b32  	%r3353, %r3350, %r103;
	or.b32  	%r121, %r3353, %r3352;
	// begin inline asm
	dp4a.s32.s32 %r107, %r108, %r109, %r79;
	// end inline asm
	// begin inline asm
	dp4a.s32.s32 %r111, %r112, %r113, %r107;
	// end inline asm
	// begin inline asm
	dp4a.s32.s32 %r115, %r116, %r117, %r111;
	// end inline asm
	// begin inline asm
	dp4a.s32.s32 %r119, %r120, %r121, %r115;
	// end inline asm
	ld.global.nc.v4.u32 	{%r148, %r152, %r156, %r160}, [%rd9+384];
	ld.global.nc.u32 	%r124, [%rd11+1536];
	// begin inline asm
	lop3.b32 %r127, %r124, 50529027, 0, 234;

	// end inline asm
	or.b32  	%r3354, %r127, -2139062144;
	and.b32  	%r3355, %r127, -2139062144;
	add.s32 	%r3356, %r3354, -33686018;
	xor.b32  	%r3357, %r3355, %r3356;
	xor.b32  	%r3358, %r3357, -2139062144;
	xor.b32  	%r3359, %r127, 33686018;
	xor.b32  	%r3360, %r3358, %r127;
	and.b32  	%r125, %r3360, %r3359;
	// begin inline asm
	prmt.b32 %r125, %r125, 0, 0xba98;
	// end inline asm
	// begin inline asm
	prmt.b32 %r127, %r127, 0, 0xba98;
	// end inline asm
	xor.b32  	%r3361, %r127, 2139062143;
	not.b32 	%r3362, %r125;
	and.b32  	%r3363, %r3358, %r3362;
	and.b32  	%r3364, %r3361, %r125;
	or.b32  	%r149, %r3364, %r3363;
	shr.u32 	%r130, %r124, 2;
	// begin inline asm
	lop3.b32 %r133, %r130, 50529027, 0, 234;

	// end inline asm
	or.b32  	%r3365, %r133, -2139062144;
	and.b32  	%r3366, %r133, -2139062144;
	add.s32 	%r3367, %r3365, -33686018;
	xor.b32  	%r3368, %r3366, %r3367;
	xor.b32  	%r3369, %r3368, -2139062144;
	xor.b32  	%r3370, %r133, 33686018;
	xor.b32  	%r3371, %r3369, %r133;
	and.b32  	%r131, %r3371, %r3370;
	// begin inline asm
	prmt.b32 %r131, %r131, 0, 0xba98;
	// end inline asm
	// begin inline asm
	prmt.b32 %r133, %r133, 0, 0xba98;
	// end inline asm
	xor.b32  	%r3372, %r133, 2139062143;
	not.b32 	%r3373, %r131;
	and.b32  	%r3374, %r3369, %r3373;
	and.b32  	%r3375, %r3372, %r131;
	or.b32  	%r153, %r3375, %r3374;
	shr.u32 	%r136, %r124, 4;
	// begin inline asm
	lop3.b32 %r139, %r136, 50529027, 0, 234;

	// end inline asm
	or.b32  	%r3376, %r139, -2139062144;
	and.b32  	%r3377, %r139, -2139062144;
	add.s32 	%r3378, %r3376, -33686018;
	xor.b32  	%r3379, %r3377, %r3378;
	xor.b32  	%r3380, %r3379, -2139062144;
	xor.b32  	%r3381, %r139, 33686018;
	xor.b32  	%r3382, %r3380, %r139;
	and.b32  	%r137, %r3382, %r3381;
	// begin inline asm
	prmt.b32 %r137, %r137, 0, 0xba98;
	// end inline asm
	// begin inline asm
	prmt.b32 %r139, %r139, 0, 0xba98;
	// end inline asm
	xor.b32  	%r3383, %r139, 2139062143;
	not.b32 	%r3384, %r137;
	and.b32  	%r3385, %r3380, %r3384;
	and.b32  	%r3386, %r3383, %r137;
	or.b32  	%r157, %r3386, %r3385;
	shr.u32 	%r142, %r124, 6;
	// begin inline asm
	lop3.b32 %r145, %r142, 50529027, 0, 234;

	// end inline asm
	or.b32  	%r3387, %r145, -2139062144;
	and.b32  	%r3388, %r145, -2139062144;
	add.s32 	%r3389, %r3387, -33686018;
	xor.b32  	%r3390, %r3388, %r3389;
	xor.b32  	%r3391, %r3390, -2139062144;
	xor.b32  	%r3392, %r145, 33686018;
	xor.b32  	%r3393, %r3391, %r145;
	and.b32  	%r143, %r3393, %r3392;
	// begin inline asm
	prmt.b32 %r143, %r143, 0, 0xba98;
	// end inline asm
	// begin inline asm
	prmt.b32 %r145, %r145, 0, 0xba98;
	// end inline asm
	xor.b32  	%r3394, %r145, 2139062143;
	not.b32 	%r3395, %r143;
	and.b32  	%r3396, %r3391, %r3395;
	and.b32  	%r3397, %r3394, %r143;
	or.b32  	%r161, %r3397, %r3396;
	// begin inline asm
	dp4a.s32.s32 %r147, %r148, %r149, %r119;
	// end inline asm
	// begin inline asm
	dp4a.s32.s32 %r151, %r152, %r153, %r147;
	// end inline asm
	// begin inline asm
	dp4a.s32.s32 %r155, %r156, %r157, %r151;
	// end inline asm
	// begin inline asm
	dp4a.s32.s32 %r159, %r160, %r161, %r155;
	// end inline asm
	ld.global.nc.v4.u32 	{%r188, %r192, %r196, %r200}, [%rd9+512];
	ld.global.nc.u32 	%r164, [%rd11+2048];
	// begin inline asm
	lop3.b32 %r167, %r164, 50529027, 0, 234;

	// end inline asm
	or.b32  	%r3398, %r167, -2139062144;
	and.b32  	%r3399, %r167, -2139062144;
	add.s32 	%r3400, %r3398, -33686018;
	xor.b32  	%r3401, %r3399, %r3400;
	xor.b32  	%r3402, %r3401, -2139062144;
	xor.b32  	%r3403, %r167, 33686018;
	xor.b32  	%r3404, %r3402, %r167;
	and.b32  	%r165, %r3404, %r3403;
	// begin inline asm
	prmt.b32 %r165, %r165, 0, 0xba98;
	// end inline asm
	// begin inline asm
	prmt.b32 %r167, %r167, 0, 0xba98;
	// end inline asm
	xor.b32  	%r3405, %r167, 2139062143;
	not.b32 	%r3406, %r165;
	and.b32  	%r3407, %r3402, %r3406;
	and.b32  	%r3408, %r3405, %r165;
	or.b32  	%r189, %r3408, %r3407;
	shr.u32 	%r170, %r164, 2;
	// begin inline asm
	lop3.b32 %r173, %r170, 50529027, 0, 234;

	// end inline asm
	or.b32  	%r3409, %r173, -2139062144;
	and.b32  	%r3410, %r173, -2139062144;
	add.s32 	%r3411, %r3409, -33686018;
	xor.b32  	%r3412, %r3410, %r3411;
	xor.b32  	%r3413, %r3412, -2139062144;
	xor.b32  	%r3414, %r173, 33686018;
	xor.b32  	%r3415, %r3413, %r173;
	and.b32  	%r171, %r3415, %r3414;
	// begin inline asm
	prmt.b32 %r171, %r171, 0, 0xba98;
	// end inline asm
	// begin inline asm
	prmt.b32 %r173, %r173, 0, 0xba98;
	// end inline asm
	xor.b32  	%r3416, %r173, 2139062143;
	not.b32 	%r3417, %r171;
	and.b32  	%r3418, %r3413, %r3417;
	and.b32  	%r3419, %r3416, %r171;
	or.b32  	%r193, %r3419, %r3418;
	shr.u32 	%r176, %r164, 4;
	// begin inline asm
	lop3.b32 %r179, %r176, 50529027, 0, 234;

	// end inline asm
	or.b32  	%r3420, %r179, -2139062144;
	and.b32  	%r3421, %r179, -2139062144;
	add.s32 	%r3422, %r3420, -33686018;
	xor.b32  	%r3423, %r3421, %r3422;
	xor.b32  	%r3424, %r3423, -2139062144;
	xor.b32  	%r3425, %r179, 33686018;
	xor.b32  	%r3426, %r3424, %r179;
	and.b32  	%r177, %r3426, %r3425;
	// begin inline asm
	prmt.b32 %r177, %r177, 0, 0xba98;
	// end inline asm
	// begin inline asm
	prmt.b32 %r179, %r179, 0, 0xba98;
	// end inline asm
	xor.b32  	%r3427, %r179, 2139062143;
	not.b32 	%r3428, %r177;
	and.b32  	%r3429, %r3424, %r3428;
	and.b32  	%r3430, %r3427, %r177;
	or.b32  	%r197, %r3430, %r3429;
	shr.u32 	%r182, %r164, 6;
	// begin inline asm
	lop3.b32 %r185, %r182, 50529027, 0, 234;

	// end inline asm
	or.b32  	%r3431, %r185, -2139062144;
	and.b32  	%r3432, %r185, -2139062144;
	add.s32 	%r3433, %r3431, -33686018;
	xor.b32  	%r3434, %r3432, %r3433;
	xor.b32  	%r3435, %r3434, -2139062144;
	xor.b32  	%r3436, %r185, 33686018;
	xor.b32  	%r3437, %r3435, %r185;
	and.b32  	%r183, %r3437, %r3436;
	// begin inline asm
	prmt.b32 %r183, %r183, 0, 0xba98;
	// end inline asm
	// begin inline asm
	prmt.b32 %r185, %r185, 0, 0xba98;
	// end inline asm
	xor.b32  	%r3438, %r185, 2139062143;
	not.b32 	%r3439, %r183;
	and.b32  	%r3440, %r3435, %r3439;
	and.b32  	%r3441, %r3438, %r183;
	or.b32  	%r201, %r3441, %r3440;
	// begin inline asm
	dp4a.s32.s32 %r187, %r188, %r189, %r159;
	// end inline asm
	// begin inline asm
	dp4a.s32.s32 %r191, %r192, %r193, %r187;
	// end inline asm
	// begin inline asm
	dp4a.s32.s32 %r195, %r196, %r197, %r191;
	// end inline asm
	// begin inline asm
	dp4a.s32.s32 %r199, %r200, %r201, %r195;
	// end inline asm
	ld.global.nc.v4.u32 	{%r228, %r232, %r236, %r240}, [%rd9+640];
	ld.global.nc.u32 	%r204, [%rd11+2560];
	// begin inline asm
	lop3.b32 %r207, %r204, 50529027, 0, 234;

	// end inline asm
	or.b32  	%r3442, %r207, -2139062144;
	and.b32  	%r3443, %r207, -2139062144;
	add.s32 	%r3444, %r3442, -33686018;
	xor.b32  	%r3445, %r3443, %r3444;
	xor.b32  	%r3446, %r3445, -2139062144;
	xor.b32  	%r3447, %r207, 33686018;
	xor.b32  	%r3448, %r3446, %r207;
	and.b32  	%r205, %r3448, %r3447;
	// begin inline asm
	prmt.b32 %r205, %r205, 0, 0xba98;
	// end inline asm
	// begin inline asm
	prmt.b32 %r207, %r207, 0, 0xba98;
	// end inline asm
	xor.b32  	%r3449, %r207, 2139062143;
	not.b32 	%r3450, %r205;
	and.b32  	%r3451, %r3446, %r3450;
	and.b32  	%r3452, %r3449, %r205;
	or.b32  	%r229, %r3452, %r3451;
	shr.u32 	%r210, %r204, 2;
	// begin inline asm
	lop3.b32 %r213, %r210, 50529027, 0, 234;

	// end inline asm
	or.b32  	%r3453, %r213, -2139062144;
	and.b32  	%r3454, %r213, -2139062144;
	add.s32 	%r3455, %r3453, -33686018;
	xor.b32  	%r3456, %r3454, %r3455;
	xor.b32  	%r3457, %r3456, -2139062144;
	xor.b32  	%r3458, %r213, 33686018;
	xor.b32  	%r3459, %r3457, %r213;
	and.b32  	%r211, %r3459, %r3458;
	// begin inline asm
	prmt.b32 %r211, %r211, 0, 0xba98;
	// end inline asm
	// begin inline asm
	prmt.b32 %r213, %r213, 0, 0xba98;
	// end inline asm
	xor.b32  	%r3460, %r213, 2139062143;
	not.b32 	%r3461, %r211;
	and.b32  	%r3462, %r3457, %r3461;
	and.b32  	%r3463, %r3460, %r211;
	or.b32  	%r233, %r3463, %r3462;
	shr.u32 	%r216, %r204, 4;
	// begin inline asm
	lop3.b32 %r219, %r216, 50529027, 0, 234;

	// end inline asm
	or.b32  	%r3464, %r219, -2139062144;
	and.b32  	%r3465, %r219, -2139062144;
	add.s32 	%r3466, %r3464, -33686018;
	xor.b32  	%r3467, %r3465, %r3466;
	xor.b32  	%r3468, %r3467, -2139062144;
	xor.b32  	%r3469, %r219, 33686018;
	xor.b32  	%r3470, %r3468, %r219;
	and.b32  	%r217, %r3470, %r3469;
	// begin inline asm
	prmt.b32 %r217, %r217, 0, 0xba98;
	// end inline asm
	// begin inline asm
	prmt.b32 %r219, %r219, 0, 0xba98;
	// end inline asm
	xor.b32  	%r3471, %r219, 2139062143;
	not.b32 	%r3472, %r217;
	and.b32  	%r3473, %r3468, %r3472;
	and.b32  	%r3474, %r3471, %r217;
	or.b32  	%r237, %r3474, %r3473;
	shr.u32 	%r222, %r204, 6;
	// begin inline asm
	lop3.b32 %r225, %r222, 50529027, 0, 234;

	// end inline asm
	or.b32  	%r3475, %r225, -2139062144;
	and.b32  	%r3476, %r225, -2139062144;
	add.s32 	%r3477, %r3475, -33686018;
	xor.b32  	%r3478, %r3476, %r3477;
	xor.b32  	%r3479, %r3478, -2139062144;
	xor.b32  	%r3480, %r225, 33686018;
	xor.b32  	%r3481, %r3479, %r225;
	and.b32  	%r223, %r3481, %r3480;
	// begin inline asm
	prmt.b32 %r223, %r223, 0, 0xba98;
	// end inline asm
	// begin inline asm
	prmt.b32 %r225, %r225, 0, 0xba98;
	// end inline asm
	xor.b32  	%r3482, %r225, 2139062143;
	not.b32 	%r3483, %r223;
	and.b32  	%r3484, %r3479, %r3483;
	and.b32  	%r3485, %r3482, %r223;
	or.b32  	%r241, %r3485, %r3484;
	// begin inline asm
	dp4a.s32.s32 %r227, %r228, %r229, %r199;
	// end inline asm
	// begin inline asm
	dp4a.s32.s32 %r231, %r232, %r233, %r227;
	// end inline asm
	// begin inline asm
	dp4a.s32.s32 %r235, %r236, %r237, %r231;
	// end inline asm
	// begin inline asm
	dp4a.s32.s32 %r239, %r240, %r241, %r235;
	// end inline asm
	ld.global.nc.v4.u32 	{%r268, %r272, %r276, %r280}, [%rd9+768];
	ld.global.nc.u32 	%r244, [%rd11+3072];
	// begin inline asm
	lop3.b32 %r247, %r244, 50529027, 0, 234;

	// end inline asm
	or.b32  	%r3486, %r247, -2139062144;
	and.b32  	%r3487, %r247, -2139062144;
	add.s32 	%r3488, %r3486, -33686018;
	xor.b32  	%r3489, %r3487, %r3488;
	xor.b32  	%r3490, %r3489, -2139062144;
	xor.b32  	%r3491, %r247, 33686018;
	xor.b32  	%r3492, %r3490, %r247;
	and.b32  	%r245, %r3492, %r3491;
	// begin inline asm
	prmt.b32 %r245, %r245, 0, 0xba98;
	// end inline asm
	// begin inline asm
	prmt.b32 %r247, %r247, 0, 0xba98;
	// end inline asm
	xor.b32  	%r3493, %r247, 2139062143;
	not.b32 	%r3494, %r245;
	and.b32  	%r3495, %r3490, %r3494;
	and.b32  	%r3496, %r3493, %r245;
	or.b32  	%r269, %r3496, %r3495;
	shr.u32 	%r250, %r244, 2;
	// begin inline asm
	lop3.b32 %r253, %r250, 50529027, 0, 234;

	// end inline asm
	or.b32  	%r3497, %r253, -2139062144;
	and.b32  	%r3498, %r253, -2139062144;
	add.s32 	%r3499, %r3497, -33686018;
	xor.b32  	%r3500, %r3498, %r3499;
	xor.b32  	%r3501, %r3500, -2139062144;
	xor.b32  	%r3502, %r253, 33686018;
	xor.b32  	%r3503, %r3501, %r253;
	and.b32  	%r251, %r3503, %r3502;
	// begin inline asm
	prmt.b32 %r251, %r251, 0, 0xba98;
	// end inline asm
	// begin inline asm
	prmt.b32 %r253, %r253, 0, 0xba98;
	// end inline asm
	xor.b32  	%r3504, %r253, 2139062143;
	not.b32 	%r3505, %r251;
	and.b32  	%r3506, %r3501, %r3505;
	and.b32  	%r3507, %r3504, %r251;
	or.b32  	%r273, %r3507, %r3506;
	shr.u32 	%r256, %r244, 4;
	// begin inline asm
	lop3.b32 %r259, %r256, 50529027, 0, 234;

	// end inline asm
	or.b32  	%r3508, %r259, -2139062144;
	and.b32  	%r3509, %r259, -2139062144;
	add.s32 	%r3510, %r3508, -33686018;
	xor.b32  	%r3511, %r3509, %r3510;
	xor.b32  	%r3512, %r3511, -2139062144;
	xor.b32  	%r3513, %r259, 33686018;
	xor.b32  	%r3514, %r3512, %r259;
	and.b32  	%r257, %r3514, %r3513;
	// begin inline asm
	prmt.b32 %r257, %r257, 0, 0xba98;
	// end inline asm
	// begin inline asm
	prmt.b32 %r259, %r259, 0, 0xba98;
	// end inline asm
	xor.b32  	%r3515, %r259, 2139062143;
	not.b32 	%r3516, %r257;
	and.b32  	%r3517, %r3512, %r3516;
	and.b32  	%r3518, %r3515, %r257;
	or.b32  	%r277, %r3518, %r3517;
	shr.u32 	%r262, %r244, 6;
	// begin inline asm
	lop3.b32 %r265, %r262, 50529027, 0, 234;

	// end inline asm
	or.b32  	%r3519, %r265, -2139062144;
	and.b32  	%r3520, %r265, -2139062144;
	add.s32 	%r3521, %r3519, -33686018;
	xor.b32  	%r3522, %r3520, %r3521;
	xor.b32  	%r3523, %r3522, -2139062144;
	xor.b32  	%r3524, %r265, 33686018;
	xor.b32  	%r3525, %r3523, %r265;
	and.b32  	%r263, %r3525, %r3524;
	// begin inline asm
	prmt.b32 %r263, %r263, 0, 0xba98;
	// end inline asm
	// begin inline asm
	prmt.b32 %r265, %r265, 0, 0xba98;
	// end inline asm
	xor.b32  	%r3526, %r265, 2139062143;
	not.b32 	%r3527, %r263;
	and.b32  	%r3528, %r3523, %r3527;
	and.b32  	%r3529, %r3526, %r263;
	or.b32  	%r281, %r3529, %r3528;
	// begin inline asm
	dp4a.s32.s32 %r267, %r268, %r269, %r239;
	// end inline asm
	// begin inline asm
	dp4a.s32.s32 %r271, %r272, %r273, %r267;
	// end inline asm
	// begin inline asm
	dp4a.s32.s32 %r275, %r276, %r277, %r271;
	// end inline asm
	// begin inline asm
	dp4a.s32.s32 %r279, %r280, %r281, %r275;
	// end inline asm
	ld.global.nc.v4.u32 	{%r308, %r312, %r316, %r320}, [%rd9+896];
	ld.global.nc.u32 	%r284, [%rd11+3584];
	// begin inline asm
	lop3.b32 %r287, %r284, 50529027, 0, 234;

	// end inline asm
	or.b32  	%r3530, %r287, -2139062144;
	and.b32  	%r3531, %r287, -2139062144;
	add.s32 	%r3532, %r3530, -33686018;
	xor.b32  	%r3533, %r3531, %r3532;
	xor.b32  	%r3534, %r3533, -2139062144;
	xor.b32  	%r3535, %r287, 33686018;
	xor.b32  	%r3536, %r3534, %r287;
	and.b32  	%r285, %r3536, %r3535;
	// begin inline asm
	prmt.b32 %r285, %r285, 0, 0xba98;
	// end inline asm
	// begin inline asm
	prmt.b32 %r287, %r287, 0, 0xba98;
	// end inline asm
	xor.b32  	%r3537, %r287, 2139062143;
	not.b32 	%r3538, %r285;
	and.b32  	%r3539, %r3534, %r3538;
	and.b32  	%r3540, %r3537, %r285;
	or.b32  	%r309, %r3540, %r3539;
	shr.u32 	%r290, %r284, 2;
	// begin inline asm
	lop3.b32 %r293, %r290, 50529027, 0, 234;

	// end inline asm
	or.b32  	%r3541, %r293, -2139062144;
	and.b32  	%r3542, %r293, -2139062144;
	add.s32 	%r3543, %r3541, -33686018;
	xor.b32  	%r3544, %r3542, %r3543;
	xor.b32  	%r3545, %r3544, -2139062144;
	xor.b32  	%r3546, %r293, 33686018;
	xor.b32  	%r3547, %r3545, %r293;
	and.b32  	%r291, %r3547, %r3546;
	// begin inline asm
	prmt.b32 %r291, %r291, 0, 0xba98;
	// end inline asm
	// begin inline asm
	prmt.b32 %r293, %r293, 0, 0xba98;
	// end inline asm
	xor.b32  	%r3548, %r293, 2139062143;
	not.b32 	%r3549, %r291;
	and.b32  	%r3550, %r3545, %r3549;
	and.b32  	%r3551, %r3548, %r291;
	or.b32  	%r313, %r3551, %r3550;
	shr.u32 	%r296, %r284, 4;
	// begin inline asm
	lop3.b32 %r299, %r296, 50529027, 0, 234;

	// end inline asm
	or.b32  	%r3552, %r299, -2139062144;
	and.b32  	%r3553, %r299, -2139062144;
	add.s32 	%r3554, %r3552, -33686018;
	xor.b32  	%r3555, %r3553, %r3554;
	xor.b32  	%r3556, %r3555, -2139062144;
	xor.b32  	%r3557, %r299, 33686018;
	xor.b32  	%r3558, %r3556, %r299;
	and.b32  	%r297, %r3558, %r3557;
	// begin inline asm
	prmt.b32 %r297, %r297, 0, 0xba98;
	// end inline asm
	// begin inline asm
	prmt.b32 %r299, %r299, 0, 0xba98;
	// end inline asm
	xor.b32  	%r3559, %r299, 2139062143;
	not.b32 	%r3560, %r297;
	and.b32  	%r3561, %r3556, %r3560;
	and.b32  	%r3562, %r3559, %r297;
	or.b32  	%r317, %r3562, %r3561;
	shr.u32 	%r302, %r284, 6;
	// begin inline asm
	lop3.b32 %r305, %r302, 50529027, 0, 234;

	// end inline asm
	or.b32  	%r3563, %r305, -2139062144;
	and.b32  	%r3564, %r305, -2139062144;
	add.s32 	%r3565, %r3563, -33686018;
	xor.b32  	%r3566, %r3564, %r3565;
	xor.b32  	%r3567, %r3566, -2139062144;
	xor.b32  	%r3568, %r305, 33686018;
	xor.b32  	%r3569, %r3567, %r305;
	and.b32  	%r303, %r3569, %r3568;
	// begin inline asm
	prmt.b32 %r303, %r303, 0, 0xba98;
	// end inline asm
	// begin inline asm
	prmt.b32 %r305, %r305, 0, 0xba98;
	// end inline asm
	xor.b32  	%r3570, %r305, 2139062143;
	not.b32 	%r3571, %r303;
	and.b32  	%r3572, %r3567, %r3571;
	and.b32  	%r3573, %r3570, %r303;
	or.b32  	%r321, %r3573, %r3572;
	// begin inline asm
	dp4a.s32.s32 %r307, %r308, %r309, %r279;
	// end inline asm
	// begin inline asm
	dp4a.s32.s32 %r311, %r312, %r313, %r307;
	// end inline asm
	// begin inline asm
	dp4a.s32.s32 %r315, %r316, %r317, %r311;
	// end inline asm
	// begin inline asm
	dp4a.s32.s32 %r319, %r320, %r321, %r315;
	// end inline asm
	ld.global.nc.v4.u32 	{%r348, %r352, %r356, %r360}, [%rd9+1024];
	ld.global.nc.u32 	%r324, [%rd11+4096];
	// begin inline asm
	lop3.b32 %r327, %r324, 50529027, 0, 234;

	// end inline asm
	or.b32  	%r3574, %r327, -2139062144;
	and.b32  	%r3575, %r327, -2139062144;
	add.s32 	%r3576, %r3574, -33686018;
	xor.b32  	%r3577, %r3575, %r3576;
	xor.b32  	%r3578, %r3577, -2139062144;
	xor.b32  	%r3579, %r327, 33686018;
	xor.b32  	%r3580, %r3578, %r327;
	and.b32  	%r325, %r3580, %r3579;
	// begin inline asm
	prmt.b32 %r325, %r325, 0, 0xba98;
	// end inline asm
	// begin inline asm
	prmt.b32 %r327, %r327, 0, 0xba98;
	// end inline asm
	xor.b32  	%r3581, %r327, 2139062143;
	not.b32 	%r3582, %r325;
	and.b32  	%r3583, %r3578, %r3582;
	and.b32  	%r3584, %r3581, %r325;
	or.b32  	%r349, %r3584, %r3583;
	shr.u32 	%r330, %r324, 2;
	// begin inline asm
	lop3.b32 %r333, %r330, 50529027, 0, 234;

	// end inline asm
	or.b32  	%r3585, %r333, -2139062144;
	and.b32  	%r3586, %r333, -2139062144;
	add.s32 	%r3587, %r3585, -33686018;
	xor.b32  	%r3588, %r3586, %r3587;
	xor.b32  	%r3589, %r3588, -2139062144;
	xor.b32  	%r3590, %r333, 33686018;
	xor.b32  	%r3591, %r3589, %r333;
	and.b32  	%r331, %r3591, %r3590;
	// begin inline asm
	prmt.b32 %r331, %r331, 0, 0xba98;
	// end inline asm
	// begin inline asm
	prmt.b32 %r333, %r333, 0, 0xba98;
	// end inline asm
	xor.b32  	%r3592, %r333, 2139062143;
	not.b32 	%r3593, %r331;
	and.b32  	%r3594, %r3589, %r3593;
	and.b32  	%r3595, %r3592, %r331;
	or.b32  	%r353, %r3595, %r3594;
	shr.u32 	%r336, %r324, 4;
	// begin inline asm
	lop3.b32 %r339, %r336, 50529027, 0, 234;

	// end inline asm
	or.b32  	%r3596, %r339, -2139062144;
	and.b32  	%r3597, %r339, -2139062144;
	add.s32 	%r3598, %r3596, -33686018;
	xor.b32  	%r3599, %r3597, %r3598;
	xor.b32  	%r3600, %r3599, -2139062144;
	xor.b32  	%r3601, %r339, 33686018;
	xor.b32  	%r3602, %r3600, %r339;
	and.b32  	%r337, %r3602, %r3601;
	// begin inline asm
	prmt.b32 %r337, %r337, 0, 0xba98;
	// end inline asm
	// begin inline asm
	prmt.b32 %r339, %r339, 0, 0xba98;
	// end inline asm
	xor.b32  	%r3603, %r339, 2139062143;
	not.b32 	%r3604, %r337;
	and.b32  	%r3605, %r3600, %r3604;
	and.b32  	%r3606, %r3603, %r337;
	or.b32  	%r357, %r3606, %r3605;
	shr.u32 	%r342, %r324, 6;
	// begin inline asm
	lop3.b32 %r345, %r342, 50529027, 0, 234;

	// end inline asm
	or.b32  	%r3607, %r345, -2139062144;
	and.b32  	%r3608, %r345, -2139062144;
	add.s32 	%r3609, %r3607, -33686018;
	xor.b32  	%r3610, %r3608, %r3609;
	xor.b32  	%r3611, %r3610, -2139062144;
	xor.b32  	%r3612, %r345, 33686018;
	xor.b32  	%r3613, %r3611, %r345;
	and.b32  	%r343, %r3613, %r3612;
	// begin inline asm
	prmt.b32 %r343, %r343, 0, 0xba98;
	// end inline asm
	// begin inline asm
	prmt.b32 %r345, %r345, 0, 0xba98;
	// end inline asm
	xor.b32  	%r3614, %r345, 2139062143;
	not.b32 	%r3615, %r343;
	and.b32  	%r3616, %r3611, %r3615;
	and.b32  	%r3617, %r3614, %r343;
	or.b32  	%r361, %r3617, %r3616;
	// begin inline asm
	dp4a.s32.s32 %r347, %r348, %r349, %r319;
	// end inline asm
	// begin inline asm
	dp4a.s32.s32 %r351, %r352, %r353, %r347;
	// end inline asm
	// begin inline asm
	dp4a.s32.s32 %r355, %r356, %r357, %r351;
	// end inline asm
	// begin inline asm
	dp4a.s32.s32 %r359, %r360, %r361, %r355;
	// end inline asm
	ld.global.nc.v4.u32 	{%r388, %r392, %r396, %r400}, [%rd9+1152];
	ld.global.nc.u32 	%r364, [%rd11+4608];
	// begin inline asm
	lop3.b32 %r367, %r364, 50529027, 0, 234;

	// end inline asm
	or.b32  	%r3618, %r367, -2139062144;
	and.b32  	%r3619, %r367, -2139062144;
	add.s32 	%r3620, %r3618, -33686018;
	xor.b32  	%r3621, %r3619, %r3620;
	xor.b32  	%r3622, %r3621, -2139062144;
	xor.b32  	%r3623, %r367, 33686018;
	xor.b32  	%r3624, %r3622, %r367;
	and.b32  	%r365, %r3624, %r3623;
	// begin inline asm
	prmt.b32 %r365, %r365, 0, 0xba98;
	// end inline asm
	// begin inline asm
	prmt.b32 %r367, %r367, 0, 0xba98;
	// end inline asm
	xor.b32  	%r3625, %r367, 2139062143;
	not.b32 	%r3626, %r365;
	and.b32  	%r3627, %r3622, %r3626;
	and.b32  	%r3628, %r3625, %r365;
	or.b32  	%r389, %r3628, %r3627;
	shr.u32 	%r370, %r364, 2;
	// begin inline asm
	lop3.b32 %r373, %r370, 50529027, 0, 234;

	// end inline asm
	or.b32  	%r3629, %r373, -2139062144;
	and.b32  	%r3630, %r373, -2139062144;
	add.s32 	%r3631, %r3629, -33686018;
	xor.b32  	%r3632, %r3630, %r3631;
	xor.b32  	%r3633, %r3632, -2139062144;
	xor.b32  	%r3634, %r373, 33686018;
	xor.b32  	%r3635, %r3633, %r373;
	and.b32  	%r371, %r3635, %r3634;
	// begin inline asm
	prmt.b32 %r371, %r371, 0, 0xba98;
	// end inline asm
	// begin inline asm
	prmt.b32 %r373, %r373, 0, 0xba98;
	// end inline asm
	xor.b32  	%r3636, %r373, 2139062143;
	not.b32 	%r3637, %r371;
	and.b32  	%r3638, %r3633, %r3637;
	and.b32  	%r3639, %r3636, %r371;
	or.b32  	%r393, %r3639, %r3638;
	shr.u32 	%r376, %r364, 4;
	// begin inline asm
	lop3.b32 %r379, %r376, 50529027, 0, 234;

	// end inline asm
	or.b32  	%r3640, %r379, -2139062144;
	and.b32  	%r3641, %r379, -2139062144;
	add.s32 	%r3642, %r3640, -33686018;
	xor.b32  	%r3643, %r3641, %r3642;
	xor.b32  	%r3644, %r3643, -2139062144;
	xor.b32  	%r3645, %r379, 33686018;
	xor.b32  	%r3646, %r3644, %r379;
	and.b32  	%r377, %r3646, %r3645;
	// begin inline asm
	prmt.b32 %r377, %r377, 0, 0xba98;
	// end inline asm
	// begin inline asm
	prmt.b32 %r379, %r379, 0, 0xba98;
	// end inline asm
	xor.b32  	%r3647, %r379, 2139062143;
	not.b32 	%r3648, %r377;
	and.b32  	%r3649, %r3644, %r3648;
	and.b32  	%r3650, %r3647, %r377;
	or.b32  	%r397, %r3650, %r3649;
	shr.u32 	%r382, %r364, 6;
	// begin inline asm
	lop3.b32 %r385, %r382, 50529027, 0, 234;

	// end inline asm
	or.b32  	%r3651, %r385, -2139062144;
	and.b32  	%r3652, %r385, -2139062144;
	add.s32 	%r3653, %r3651, -33686018;
	xor.b32  	%r3654, %r3652, %r3653;
	xor.b32  	%r3655, %r3654, -2139062144;
	xor.b32  	%r3656, %r385, 33686018;
	xor.b32  	%r3657, %r3655, %r385;
	and.b32  	%r383, %r3657, %r3656;
	// begin inline asm
	prmt.b32 %r383, %r383, 0, 0xba98;
	// end inline asm
	// begin inline asm
	prmt.b32 %r385, %r385, 0, 0xba98;
	// end inline asm
	xor.b32  	%r3658, %r385, 2139062143;
	not.b32 	%r3659, %r383;
	and.b32  	%r3660, %r3655, %r3659;
	and.b32  	%r3661, %r3658, %r383;
	or.b32  	%r401, %r3661, %r3660;
	// begin inline asm
	dp4a.s32.s32 %r387, %r388, %r389, %r359;
	// end inline asm
	// begin inline asm
	dp4a.s32.s32 %r391, %r392, %r393, %r387;
	// end inline asm
	// begin inline asm
	dp4a.s32.s32 %r395, %r396, %r397, %r391;
	// end inline asm
	// begin inline asm
	dp4a.s32.s32 %r399, %r400, %r401, %r395;
	// end inline asm
	ld.global.nc.v4.u32 	{%r428, %r432, %r436, %r440}, [%rd9+1280];
	ld.global.nc.u32 	%r404, [%rd11+5120];
	// begin inline asm
	lop3.b32 %r407, %r404, 50529027, 0, 234;

	// end inline asm
	or.b32  	%r3662, %r407, -2139062144;
	and.b32  	%r3663, %r407, -2139062144;
	add.s32 	%r3664, %r3662, -33686018;
	xor.b32  	%r3665, %r3663, %r3664;
	xor.b32  	%r3666, %r3665, -2139062144;
	xor.b32  	%r3667, %r407, 33686018;
	xor.b32  	%r3668, %r3666, %r407;
	and.b32  	%r405, %r3668, %r3667;
	// begin inline asm
	prmt.b32 %r405, %r405, 0, 0xba98;
	// end inline asm
	// begin inline asm
	prmt.b32 %r407, %r407, 0, 0xba98;
	// end inline asm
	xor.b32  	%r3669, %r407, 2139062143;
	not.b32 	%r3670, %r405;
	and.b32  	%r3671, %r3666, %r3670;
	and.b32  	%r3672, %r3669, %r405;
	or.b32  	%r429, %r3672, %r3671;
	shr.u32 	%r410, %r404, 2;
	// begin inline asm
	lop3.b32 %r413, %r410, 50529027, 0, 234;

	// end inline asm
	or.b32  	%r3673, %r413, -2139062144;
	and.b32  	%r3674, %r413, -2139062144;
	add.s32 	%r3675, %r3673, -33686018;
	xor.b32  	%r3676, %r3674, %r3675;
	xor.b32  	%r3677, %r3676, -2139062144;
	xor.b32  	%r3678, %r413, 33686018;
	xor.b32  	%r3679, %r3677, %r413;
	and.b32  	%r411, %r3679, %r3678;
	// begin inline asm
	prmt.b32 %r411, %r411, 0, 0xba98;
	// end inline asm
	// begin inline asm
	prmt.b32 %r413, %r413, 0, 0xba98;
	// end inline asm
	xor.b32  	%r3680, %r413, 2139062143;
	not.b32 	%r3681, %r411;
	and.b32  	%r3682, %r3677, %r3681;
	and.b32  	%r3683, %r3680, %r411;
	or.b32  	%r433, %r3683, %r3682;
	shr.u32 	%r416, %r404, 4;
	// begin inline asm
	lop3.b32 %r419, %r416, 50529027, 0, 234;

	// end inline asm
	or.b32  	%r3684, %r419, -2139062144;
	and.b32  	%r3685, %r419, -2139062144;
	add.s32 	%r3686, %r3684, -33686018;
	xor.b32  	%r3687, %r3685, %r3686;
	xor.b32  	%r3688, %r3687, -2139062144;
	xor.b32  	%r3689, %r419, 33686018;
	xor.b32  	%r3690, %r3688, %r419;
	and.b32  	%r417, %r3690, %r3689;
	// begin inline asm
	prmt.b32 %r417, %r417, 0, 0xba98;
	// end inline asm
	// begin inline asm
	prmt.b32 %r419, %r419, 0, 0xba98;
	// end inline asm
	xor.b32  	%r3691, %r419, 2139062143;
	not.b32 	%r3692, %r417;
	and.b32  	%r3693, %r3688, %r3692;
	and.b32  	%r3694, %r3691, %r417;
	or.b32  	%r437, %r3694, %r3693;
	shr.u32 	%r422, %r404, 6;
	// begin inline asm
	lop3.b32 %r425, %r422, 50529027, 0, 234;

	// end inline asm
	or.b32  	%r3695, %r425, -2139062144;
	and.b32  	%r3696, %r425, -2139062144;
	add.s32 	%r3697, %r3695, -33686018;
	xor.b32  	%r3698, %r3696, %r3697;
	xor.b32  	%r3699, %r3698, -2139062144;
	xor.b32  	%r3700, %r425, 33686018;
	xor.b32  	%r3701, %r3699, %r425;
	and.b32  	%r423, %r3701, %r3700;
	// begin inline asm
	prmt.b32 %r423, %r423, 0, 0xba98;
	// end inline asm
	// begin inline asm
	prmt.b32 %r425, %r425, 0, 0xba98;
	// end inline asm
	xor.b32  	%r3702, %r425, 2139062143;
	not.b32 	%r3703, %r423;
	and.b32  	%r3704, %r3699, %r3703;
	and.b32  	%r3705, %r3702, %r423;
	or.b32  	%r441, %r3705, %r3704;
	// begin inline asm
	dp4a.s32.s32 %r427, %r428, %r429, %r399;
	// end inline asm
	// begin inline asm
	dp4a.s32.s32 %r431, %r432, %r433, %r427;
	// end inline asm
	// begin inline asm
	dp4a.s32.s32 %r435, %r436, %r437, %r431;
	// end inline asm
	// begin inline asm
	dp4a.s32.s32 %r439, %r440, %r441, %r435;
	// end inline asm
	ld.global.nc.v4.u32 	{%r468, %r472, %r476, %r480}, [%rd9+1408];
	ld.global.nc.u32 	%r444, [%rd11+5632];
	// begin inline asm
	lop3.b32 %r447, %r444, 50529027, 0, 234;

	// end inline asm
	or.b32  	%r3706, %r447, -2139062144;
	and.b32  	%r3707, %r447, -2139062144;
	add.s32 	%r3708, %r3706, -33686018;
	xor.b32  	%r3709, %r3707, %r3708;
	xor.b32  	%r3710, %r3709, -2139062144;
	xor.b32  	%r3711, %r447, 33686018;
	xor.b32  	%r3712, %r3710, %r447;
	and.b32  	%r445, %r3712, %r3711;
	// begin inline asm
	prmt.b32 %r445, %r445, 0, 0xba98;
	// end inline asm
	// begin inline asm
	prmt.b32 %r447, %r447, 0, 0xba98;
	// end inline asm
	xor.b32  	%r3713, %r447, 2139062143;
	not.b32 	%r3714, %r445;
	and.b32  	%r3715, %r3710, %r3714;
	and.b32  	%r3716, %r3713, %r445;
	or.b32  	%r469, %r3716, %r3715;
	shr.u32 	%r450, %r444, 2;
	// begin inline asm
	lop3.b32 %r453, %r450, 50529027, 0, 234;

	// end inline asm
	or.b32  	%r3717, %r453, -2139062144;
	and.b32  	%r3718, %r453, -2139062144;
	add.s32 	%r3719, %r3717, -33686018;
	xor.b32  	%r3720, %r3718, %r3719;
	xor.b32  	%r3721, %r3720, -2139062144;
	xor.b32  	%r3722, %r453, 33686018;
	xor.b32  	%r3723, %r3721, %r453;
	and.b32  	%r451, %r3723, %r3722;
	// begin inline asm
	prmt.b32 %r451, %r451, 0, 0xba98;
	// end inline asm
	// begin inline asm
	prmt.b32 %r453, %r453, 0, 0xba98;
	// end inline asm
	xor.b32  	%r3724, %r453, 2139062143;
	not.b32 	%r3725, %r451;
	and.b32  	%r3726, %r3721, %r3725;
	and.b32  	%r3727, %r3724, %r451;
	or.b32  	%r473, %r3727, %r3726;
	shr.u32 	%r456, %r444, 4;
	// begin inline asm
	lop3.b32 %r459, %r456, 50529027, 0, 234;

	// end inline asm
	or.b32  	%r3728, %r459, -2139062144;
	and.b32  	%r3729, %r459, -2139062144;
	add.s32 	%r3730, %r3728, -33686018;
	xor.b32  	%r3731, %r3729, %r3730;
	xor.b32  	%r3732, %r3731, -2139062144;
	xor.b32  	%r3733, %r459, 33686018;
	xor.b32  	%r3734, %r3732, %r459;
	and.b32  	%r457, %r3734, %r3733;
	// begin inline asm
	prmt.b32 %r457, %r457, 0, 0xba98;
	// end inline asm
	// begin inline asm
	prmt.b32 %r459, %r459, 0, 0xba98;
	// end inline asm
	xor.b32  	%r3735, %r459, 2139062143;
	not.b32 	%r3736, %r457;
	and.b32  	%r3737, %r3732, %r3736;
	and.b32  	%r3738, %r3735, %r457;
	or.b32  	%r477, %r3738, %r3737;
	shr.u32 	%r462, %r444, 6;
	// begin inline asm
	lop3.b32 %r465, %r462, 50529027, 0, 234;

	// end inline asm
	or.b32  	%r3739, %r465, -2139062144;
	and.b32  	%r3740, %r465, -2139062144;
	add.s32 	%r3741, %r3739, -33686018;
	xor.b32  	%r3742, %r3740, %r3741;
	xor.b32  	%r3743, %r3742, -2139062144;
	xor.b32  	%r3744, %r465, 33686018;
	xor.b32  	%r3745, %r3743, %r465;
	and.b32  	%r463, %r3745, %r3744;
	// begin inline asm
	prmt.b32 %r463, %r463, 0, 0xba98;
	// end inline asm
	// begin inline asm
	prmt.b32 %r465, %r465, 0, 0xba98;
	// end inline asm
	xor.b32  	%r3746, %r465, 2139062143;
	not.b32 	%r3747, %r463;
	and.b32  	%r3748, %r3743, %r3747;
	and.b32  	%r3749, %r3746, %r463;
	or.b32  	%r481, %r3749, %r3748;
	// begin inline asm
	dp4a.s32.s32 %r467, %r468, %r469, %r439;
	// end inline asm
	// begin inline asm
	dp4a.s32.s32 %r471, %r472, %r473, %r467;
	// end inline asm
	// begin inline asm
	dp4a.s32.s32 %r475, %r476, %r477, %r471;
	// end inline asm
	// begin inline asm
	dp4a.s32.s32 %r479, %r480, %r481, %r475;
	// end inline asm
	ld.global.nc.v4.u32 	{%r508, %r512, %r516, %r520}, [%rd9+1536];
	ld.global.nc.u32 	%r484, [%rd11+6144];
	// begin inline asm
	lop3.b32 %r487, %r484, 50529027, 0, 234;

	// end inline asm
	or.b32  	%r3750, %r487, -2139062144;
	and.b32  	%r3751, %r487, -2139062144;
	add.s32 	%r3752, %r3750, -33686018;
	xor.b32  	%r3753, %r3751, %r3752;
	xor.b32  	%r3754, %r3753, -2139062144;
	xor.b32  	%r3755, %r487, 33686018;
	xor.b32  	%r3756, %r3754, %r487;
	and.b32  	%r485, %r3756, %r3755;
	// begin inline asm
	prmt.b32 %r485, %r485, 0, 0xba98;
	// end inline asm
	// begin inline asm
	prmt.b32 %r487, %r487, 0, 0xba98;
	// end inline asm
	xor.b32  	%r3757, %r487, 2139062143;
	not.b32 	%r3758, %r485;
	and.b32  	%r3759, %r3754, %r3758;
	and.b32  	%r3760, %r3757, %r485;
	or.b32  	%r509, %r3760, %r3759;
	shr.u32 	%r490, %r484, 2;
	// begin inline asm
	lop3.b32 %r493, %r490, 50529027, 0, 234;

	// end inline asm
	or.b32  	%r3761, %r493, -2139062144;
	and.b32  	%r3762, %r493, -2139062144;
	add.s32 	%r3763, %r3761, -33686018;
	xor.b32  	%r3764, %r3762, %r3763;
	xor.b32  	%r3765, %r3764, -2139062144;
	xor.b32  	%r3766, %r493, 33686018;
	xor.b32  	%r3767, %r3765, %r493;
	and.b32  	%r491, %r3767, %r3766;
	// begin inline asm
	prmt.b32 %r491, %r491, 0, 0xba98;
	// end inline asm
	// begin inline asm
	prmt.b32 %r493, %r493, 0, 0xba98;
	// end inline asm
	xor.b32  	%r3768, %r493, 2139062143;
	not.b32 	%r3769, %r491;
	and.b32  	%r3770, %r3765, %r3769;
	and.b32  	%r3771, %r3768, %r491;
	or.b32  	%r513, %r3771, %r3770;
	shr.u32 	%r496, %r484, 4;
	// begin inline asm
	lop3.b32 %r499, %r496, 50529027, 0, 234;

	// end inline asm
	or.b32  	%r3772, %r499, -2139062144;
	and.b32  	%r3773, %r499, -2139062144;
	add.s32 	%r3774, %r3772, -33686018;
	xor.b32  	%r3775, %r3773, %r3774;
	xor.b32  	%r3776, %r3775, -2139062144;
	xor.b32  	%r3777, %r499, 33686018;
	xor.b32  	%r3778, %r3776, %r499;
	and.b32  	%r497, %r3778, %r3777;
	// begin inline asm
	prmt.b32 %r497, %r497, 0, 0xba98;
	// end inline asm
	// begin inline asm
	prmt.b32 %r499, %r499, 0, 0xba98;
	// end inline asm
	xor.b32  	%r3779, %r499, 2139062143;
	not.b32 	%r3780, %r497;
	and.b32  	%r3781, %r3776, %r3780;
	and.b32  	%r3782, %r3779, %r497;
	or.b32  	%r517, %r3782, %r3781;
	shr.u32 	%r502, %r484, 6;
	// begin inline asm
	lop3.b32 %r505, %r502, 50529027, 0, 234;

	// end inline asm
	or.b32  	%r3783, %r505, -2139062144;
	and.b32  	%r3784, %r505, -2139062144;
	add.s32 	%r3785, %r3783, -33686018;
	xor.b32  	%r3786, %r3784, %r3785;
	xor.b32  	%r3787, %r3786, -2139062144;
	xor.b32  	%r3788, %r505, 33686018;
	xor.b32  	%r3789, %r3787, %r505;
	and.b32  	%r503, %r3789, %r3788;
	// begin inline asm
	prmt.b32 %r503, %r503, 0, 0xba98;
	// end inline asm
	// begin inline asm
	prmt.b32 %r505, %r505, 0, 0xba98;
	// end inline asm
	xor.b32  	%r3790, %r505, 2139062143;
	not.b32 	%r3791, %r503;
	and.b32  	%r3792, %r3787, %r3791;
	and.b32  	%r3793, %r3790, %r503;
	or.b32  	%r521, %r3793, %r3792;
	// begin inline asm
	dp4a.s32.s32 %r507, %r508, %r509, %r479;
	// end inline asm
	// begin inline asm
	dp4a.s32.s32 %r511, %r512, %r513, %r507;
	// end inline asm
	// begin inline asm
	dp4a.s32.s32 %r515, %r516, %r517, %r511;
	// end inline asm
	// begin inline asm
	dp4a.s32.s32 %r519, %r520, %r521, %r515;
	// end inline asm
	ld.global.nc.v4.u32 	{%r548, %r552, %r556, %r560}, [%rd9+1664];
	ld.global.nc.u32 	%r524, [%rd11+6656];
	// begin inline asm
	lop3.b32 %r527, %r524, 50529027, 0, 234;

	// end inline asm
	or.b32  	%r3794, %r527, -2139062144;
	and.b32  	%r3795, %r527, -2139062144;
	add.s32 	%r3796, %r3794, -33686018;
	xor.b32  	%r3797, %r3795, %r3796;
	xor.b32  	%r3798, %r3797, -2139062144;
	xor.b32  	%r3799, %r527, 33686018;
	xor.b32  	%r3800, %r3798, %r527;
	and.b32  	%r525, %r3800, %r3799;
	// begin inline asm
	prmt.b32 %r525, %r525, 0, 0xba98;
	// end inline asm
	// begin inline asm
	prmt.b32 %r527, %r527, 0, 0xba98;
	// end inline asm
	xor.b32  	%r3801, %r527, 2139062143;
	not.b32 	%r3802, %r525;
	and.b32  	%r3803, %r3798, %r3802;
	and.b32  	%r3804, %r3801, %r525;
	or.b32  	%r549, %r3804, %r3803;
	shr.u32 	%r530, %r524, 2;
	// begin inline asm
	lop3.b32 %r533, %r530, 50529027, 0, 234;

	// end inline asm
	or.b32  	%r3805, %r533, -2139062144;
	and.b32  	%r3806, %r533, -2139062144;
	add.s32 	%r3807, %r3805, -33686018;
	xor.b32  	%r3808, %r3806, %r3807;
	xor.b32  	%r3809, %r3808, -2139062144;
	xor.b32  	%r3810, %r533, 33686018;
	xor.b32  	%r3811, %r3809, %r533;
	and.b32  	%r531, %r3811, %r3810;
	// begin inline asm
	prmt.b32 %r531, %r531, 0, 0xba98;
	// end inline asm
	// begin inline asm
	prmt.b32 %r533, %r533, 0, 0xba98;
	// end inline asm
	xor.b32  	%r3812, %r533, 2139062143;
	not.b32 	%r3813, %r531;
	and.b32  	%r3814, %r3809, %r3813;
	and.b32  	%r3815, %r3812, %r531;
	or.b32  	%r553, %r3815, %r3814;
	shr.u32 	%r536, %r524, 4;
	// begin inline asm
	lop3.b32 %r539, %r536, 50529027, 0, 234;

	// end inline asm
	or.b32  	%r3816, %r539, -2139062144;
	and.b32  	%r3817, %r539, -2139062144;
	add.s32 	%r3818, %r3816, -33686018;
	xor.b32  	%r3819, %r3817, %r3818;
	xor.b32  	%r3820, %r3819, -2139062144;
	xor.b32  	%r3821, %r539, 33686018;
	xor.b32  	%r3822, %r3820, %r539;
	and.b32  	%r537, %r3822, %r3821;
	// begin inline asm
	prmt.b32 %r537, %r537, 0, 0xba98;
	// end inline asm
	// begin inline asm
	prmt.b32 %r539, %r539, 0, 0xba98;
	// end inline asm
	xor.b32  	%r3823, %r539, 2139062143;
	not.b32 	%r3824, %r537;
	and.b32  	%r3825, %r3820, %r3824;
	and.b32  	%r3826, %r3823, %r537;
	or.b32  	%r557, %r3826, %r3825;
	shr.u32 	%r542, %r524, 6;
	// begin inline asm
	lop3.b32 %r545, %r542, 50529027, 0, 234;

	// end inline asm
	or.b32  	%r3827, %r545, -2139062144;
	and.b32  	%r3828, %r545, -2139062144;
	add.s32 	%r3829, %r3827, -33686018;
	xor.b32  	%r3830, %r3828, %r3829;
	xor.b32  	%r3831, %r3830, -2139062144;
	xor.b32  	%r3832, %r545, 33686018;
	xor.b32  	%r3833, %r3831, %r545;
	and.b32  	%r543, %r3833, %r3832;
	// begin inline asm
	prmt.b32 %r543, %r543, 0, 0xba98;
	// end inline asm
	// begin inline asm
	prmt.b32 %r545, %r545, 0, 0xba98;
	// end inline asm
	xor.b32  	%r3834, %r545, 2139062143;
	not.b32 	%r3835, %r543;
	and.b32  	%r3836, %r3831, %r3835;
	and.b32  	%r3837, %r3834, %r543;
	or.b32  	%r561, %r3837, %r3836;
	// begin inline asm
	dp4a.s32.s32 %r547, %r548, %r549, %r519;
	// end inline asm
	// begin inline asm
	dp4a.s32.s32 %r551, %r552, %r553, %r547;
	// end inline asm
	// begin inline asm
	dp4a.s32.s32 %r555, %r556, %r557, %r551;
	// end inline asm
	// begin inline asm
	dp4a.s32.s32 %r559, %r560, %r561, %r555;
	// end inline asm
	ld.global.nc.v4.u32 	{%r588, %r592, %r596, %r600}, [%rd9+1792];
	ld.global.nc.u32 	%r564, [%rd11+7168];
	// begin inline asm
	lop3.b32 %r567, %r564, 50529027, 0, 234;

	// end inline asm
	or.b32  	%r3838, %r567, -2139062144;
	and.b32  	%r3839, %r567, -2139062144;
	add.s32 	%r3840, %r3838, -33686018;
	xor.b32  	%r3841, %r3839, %r3840;
	xor.b32  	%r3842, %r3841, -2139062144;
	xor.b32  	%r3843, %r567, 33686018;
	xor.b32  	%r3844, %r3842, %r567;
	and.b32  	%r565, %r3844, %r3843;
	// begin inline asm
	prmt.b32 %r565, %r565, 0, 0xba98;
	// end inline asm
	// begin inline asm
	prmt.b32 %r567, %r567, 0, 0xba98;
	// end inline asm
	xor.b32  	%r3845, %r567, 2139062143;
	not.b32 	%r3846, %r565;
	and.b32  	%r3847, %r3842, %r3846;
	and.b32  	%r3848, %r3845, %r565;
	or.b32  	%r589, %r3848, %r3847;
	shr.u32 	%r570, %r564, 2;
	// begin inline asm
	lop3.b32 %r573, %r570, 50529027, 0, 234;

	// end inline asm
	or.b32  	%r3849, %r573, -2139062144;
	and.b32  	%r3850, %r573, -2139062144;
	add.s32 	%r3851, %r3849, -33686018;
	xor.b32  	%r3852, %r3850, %r3851;
	xor.b32  	%r3853, %r3852, -2139062144;
	xor.b32  	%r3854, %r573, 33686018;
	xor.b32  	%r3855, %r3853, %r573;
	and.b32  	%r571, %r3855, %r3854;
	// begin inline asm
	prmt.b32 %r571, %r571, 0, 0xba98;
	// end inline asm
	// begin inline asm
	prmt.b32 %r573, %r573, 0, 0xba98;
	// end inline asm
	xor.b32  	%r3856, %r573, 2139062143;
	not.b32 	%r3857, %r571;
	and.b32  	%r3858, %r3853, %r3857;
	and.b32  	%r3859, %r3856, %r571;
	or.b32  	%r593, %r3859, %r3858;
	shr.u32 	%r576, %r564, 4;
	// begin inline asm
	lop3.b32 %r579, %r576, 50529027, 0, 234;

	// end inline asm
	or.b32  	%r3860, %r579, -2139062144;
	and.b32  	%r3861, %r579, -2139062144;
	add.s32 	%r3862, %r3860, -33686018;
	xor.b32  	%r3863, %r3861, %r3862;
	xor.b32  	%r3864, %r3863, -2139062144;
	xor.b32  	%r3865, %r579, 33686018;
	xor.b32  	%r3866, %r3864, %r579;
	and.b32  	%r577, %r3866, %r3865;
	// begin inline asm
	prmt.b32 %r577, %r577, 0, 0xba98;
	// end inline asm
	// begin inline asm
	prmt.b32 %r579, %r579, 0, 0xba98;
	// end inline asm
	xor.b32  	%r3867, %r579, 2139062143;
	not.b32 	%r3868, %r577;
	and.b32  	%r3869, %r3864, %r3868;
	and.b32  	%r3870, %r3867, %r577;
	or.b32  	%r597, %r3870, %r3869;
	shr.u32 	%r582, %r564, 6;
	// begin inline asm
	lop3.b32 %r585, %r582, 50529027, 0, 234;

	// end inline asm
	or.b32  	%r3871, %r585, -2139062144;
	and.b32  	%r3872, %r585, -2139062144;
	add.s32 	%r3873, %r3871, -33686018;
	xor.b32  	%r3874, %r3872, %r3873;
	xor.b32  	%r3875, %r3874, -2139062144;
	xor.b32  	%r3876, %r585, 33686018;
	xor.b32  	%r3877, %r3875, %r585;
	and.b32  	%r583, %r3877, %r3876;
	// begin inline asm
	prmt.b32 %r583, %r583, 0, 0xba98;
	// end inline asm
	// begin inline asm
	prmt.b32 %r585, %r585, 0, 0xba98;
	// end inline asm
	xor.b32  	%r3878, %r585, 2139062143;
	not.b32 	%r3879, %r583;
	and.b32  	%r3880, %r3875, %r3879;
	and.b32  	%r3881, %r3878, %r583;
	or.b32  	%r601, %r3881, %r3880;
	// begin inline asm
	dp4a.s32.s32 %r587, %r588, %r589, %r559;
	// end inline asm
	// begin inline asm
	dp4a.s32.s32 %r591, %r592, %r593, %r587;
	// end inline asm
	// begin inline asm
	dp4a.s32.s32 %r595, %r596, %r597, %r591;
	// end inline asm
	// begin inline asm
	dp4a.s32.s32 %r599, %r600, %r601, %r595;
	// end inline asm
	ld.global.nc.v4.u32 	{%r628, %r632, %r636, %r640}, [%rd9+1920];
	ld.global.nc.u32 	%r604, [%rd11+7680];
	// begin inline asm
	lop3.b32 %r607, %r604, 50529027, 0, 234;

	// end inline asm
	or.b32  	%r3882, %r607, -2139062144;
	and.b32  	%r3883, %r607, -2139062144;
	add.s32 	%r3884, %r3882, -33686018;
	xor.b32  	%r3885, %r3883, %r3884;
	xor.b32  	%r3886, %r3885, -2139062144;
	xor.b32  	%r3887, %r607, 33686018;
	xor.b32  	%r3888, %r3886, %r607;
	and.b32  	%r605, %r3888, %r3887;
	// begin inline asm
	prmt.b32 %r605, %r605, 0, 0xba98;
	// end inline asm
	// begin inline asm
	prmt.b32 %r607, %r607, 0, 0xba98;
	// end inline asm
	xor.b32  	%r3889, %r607, 2139062143;
	not.b32 	%r3890, %r605;
	and.b32  	%r3891, %r3886, %r3890;
	and.b32  	%r3892, %r3889, %r605;
	or.b32  	%r629, %r3892, %r3891;
	shr.u32 	%r610, %r604, 2;
	// begin inline asm
	lop3.b32 %r613, %r610, 50529027, 0, 234;

	// end inline asm
	or.b32  	%r3893, %r613, -2139062144;
	and.b32  	%r3894, %r613, -2139062144;
	add.s32 	%r3895, %r3893, -33686018;
	xor.b32  	%r3896, %r3894, %r3895;
	xor.b32  	%r3897, %r3896, -2139062144;
	xor.b32  	%r3898, %r613, 33686018;
	xor.b32  	%r3899, %r3897, %r613;
	and.b32  	%r611, %r3899, %r3898;
	// begin inline asm
	prmt.b32 %r611, %r611, 0, 0xba98;
	// end inline asm
	// begin inline asm
	prmt.b32 %r613, %r613, 0, 0xba98;
	// end inline asm
	xor.b32  	%r3900, %r613, 2139062143;
	not.b32 	%r3901, %r611;
	and.b32  	%r3902, %r3897, %r3901;
	and.b32  	%r3903, %r3900, %r611;
	or.b32  	%r633, %r3903, %r3902;
	shr.u32 	%r616, %r604, 4;
	// begin inline asm
	lop3.b32 %r619, %r616, 50529027, 0, 234;

	// end inline asm
	or.b32  	%r3904, %r619, -2139062144;
	and.b32  	%r3905, %r619, -2139062144;
	add.s32 	%r3906, %r3904, -33686018;
	xor.b32  	%r3907, %r3905, %r3906;
	xor.b32  	%r3908, %r3907, -2139062144;
	xor.b32  	%r3909, %r619, 33686018;
	xor.b32  	%r3910, %r3908, %r619;
	and.b32  	%r617, %r3910, %r3909;
	// begin inline asm
	prmt.b32 %r617, %r617, 0, 0xba98;
	// end inline asm
	// begin inline asm
	prmt.b32 %r619, %r619, 0, 0xba98;
	// end inline asm
	xor.b32  	%r3911, %r619, 2139062143;
	not.b32 	%r3912, %r617;
	and.b32  	%r3913, %r3908, %r3912;
	and.b32  	%r3914, %r3911, %r617;
	or.b32  	%r637, %r3914, %r3913;
	shr.u32 	%r622, %r604, 6;
	// begin inline asm
	lop3.b32 %r625, %r622, 50529027, 0, 234;

	// end inline asm
	or.b32  	%r3915, %r625, -2139062144;
	and.b32  	%r3916, %r625, -2139062144;
	add.s32 	%r3917, %r3915, -33686018;
	xor.b32  	%r3918, %r3916, %r3917;
	xor.b32  	%r3919, %r3918, -2139062144;
	xor.b32  	%r3920, %r625, 33686018;
	xor.b32  	%r3921, %r3919, %r625;
	and.b32  	%r623, %r3921, %r3920;
	// begin inline asm
	prmt.b32 %r623, %r623, 0, 0xba98;
	// end inline asm
	// begin inline asm
	prmt.b32 %r625, %r625, 0, 0xba98;
	// end inline asm
	xor.b32  	%r3922, %r625, 2139062143;
	not.b32 	%r3923, %r623;
	and.b32  	%r3924, %r3919, %r3923;
	and.b32  	%r3925, %r3922, %r623;
	or.b32  	%r641, %r3925, %r3924;
	// begin inline asm
	dp4a.s32.s32 %r627, %r628, %r629, %r599;
	// end inline asm
	// begin inline asm
	dp4a.s32.s32 %r631, %r632, %r633, %r627;
	// end inline asm
	// begin inline asm
	dp4a.s32.s32 %r635, %r636, %r637, %r631;
	// end inline asm
	// begin inline asm
	dp4a.s32.s32 %r639, %r640, %r641, %r635;
	// end inline asm
	ld.global.nc.v4.u32 	{%r668, %r672, %r676, %r680}, [%rd9+2048];
	ld.global.nc.u32 	%r644, [%rd11+8192];
	// begin inline asm
	lop3.b32 %r647, %r644, 50529027, 0, 234;

	// end inline asm
	or.b32  	%r3926, %r647, -2139062144;
	and.b32  	%r3927, %r647, -2139062144;
	add.s32 	%r3928, %r3926, -33686018;
	xor.b32  	%r3929, %r3927, %r3928;
	xor.b32  	%r3930, %r3929, -2139062144;
	xor.b32  	%r3931, %r647, 33686018;
	xor.b32  	%r3932, %r3930, %r647;
	and.b32  	%r645, %r3932, %r3931;
	// begin inline asm
	prmt.b32 %r645, %r645, 0, 0xba98;
	// end inline asm
	// begin inline asm
	prmt.b32 %r647, %r647, 0, 0xba98;
	// end inline asm
	xor.b32  	%r3933, %r647, 2139062143;
	not.b32 	%r3934, %r645;
	and.b32  	%r3935, %r3930, %r3934;
	and.b32  	%r3936, %r3933, %r645;
	or.b32  	%r669, %r3936, %r3935;
	shr.u32 	%r650, %r644, 2;
	// begin inline asm
	lop3.b32 %r653, %r650, 50529027, 0, 234;

	// end inline asm
	or.b32  	%r3937, %r653, -2139062144;
	and.b32  	%r3938, %r653, -2139062144;
	add.s32 	%r3939, %r3937, -33686018;
	xor.b32  	%r3940, %r3938, %r3939;
	xor.b32  	%r3941, %r3940, -2139062144;
	xor.b32  	%r3942, %r653, 33686018;
	xor.b32  	%r3943, %r3941, %r653;
	and.b32  	%r651, %r3943, %r3942;
	// begin inline asm
	prmt.b32 %r651, %r651, 0, 0xba98;
	// end inline asm
	// begin inline asm
	prmt.b32 %r653, %r653, 0, 0xba98;
	// end inline asm
	xor.b32  	%r3944, %r653, 2139062143;
	not.b32 	%r3945, %r651;
	and.b32  	%r3946, %r3941, %r3945;
	and.b32  	%r3947, %r3944, %r651;
	or.b32  	%r673, %r3947, %r3946;
	shr.u32 	%r656, %r644, 4;
	// begin inline asm
	lop3.b32 %r659, %r656, 50529027, 0, 234;

	// end inline asm
	or.b32  	%r3948, %r659, -2139062144;
	and.b32  	%r3949, %r659, -2139062144;
	add.s32 	%r3950, %r3948, -33686018;
	xor.b32  	%r3951, %r3949, %r3950;
	xor.b32  	%r3952, %r3951, -2139062144;
	xor.b32  	%r3953, %r659, 33686018;
	xor.b32  	%r3954, %r3952, %r659;
	and.b32  	%r657, %r3954, %r3953;
	// begin inline asm
	prmt.b32 %r657, %r657, 0, 0xba98;
	// end inline asm
	// begin inline asm
	prmt.b32 %r659, %r659, 0, 0xba98;
	// end inline asm
	xor.b32  	%r3955, %r659, 2139062143;
	not.b32 	%r3956, %r657;
	and.b32  	%r3957, %r3952, %r3956;
	and.b32  	%r3958, %r3955, %r657;
	or.b32  	%r677, %r3958, %r3957;
	shr.u32 	%r662, %r644, 6;
	// begin inline asm
	lop3.b32 %r665, %r662, 50529027, 0, 234;

	// end inline asm
	or.b32  	%r3959, %r665, -2139062144;
	and.b32  	%r3960, %r665, -2139062144;
	add.s32 	%r3961, %r3959, -33686018;
	xor.b32  	%r3962, %r3960, %r3961;
	xor.b32  	%r3963, %r3962, -2139062144;
	xor.b32  	%r3964, %r665, 33686018;
	xor.b32  	%r3965, %r3963, %r665;
	and.b32  	%r663, %r3965, %r3964;
	// begin inline asm
	prmt.b32 %r663, %r663, 0, 0xba98;
	// end inline asm
	// begin inline asm
	prmt.b32 %r665, %r665, 0, 0xba98;
	// end inline asm
	xor.b32  	%r3966, %r665, 2139062143;
	not.b32 	%r3967, %r663;
	and.b32  	%r3968, %r3963, %r3967;
	and.b32  	%r3969, %r3966, %r663;
	or.b32  	%r681, %r3969, %r3968;
	// begin inline asm
	dp4a.s32.s32 %r667, %r668, %r669, %r639;
	// end inline asm
	// begin inline asm
	dp4a.s32.s32 %r671, %r672, %r673, %r667;
	// end inline asm
	// begin inline asm
	dp4a.s32.s32 %r675, %r676, %r677, %r671;
	// end inline asm
	// begin inline asm
	dp4a.s32.s32 %r679, %r680, %r681, %r675;
	// end inline asm
	ld.global.nc.v4.u32 	{%r708, %r712, %r716, %r720}, [%rd9+2176];
	ld.global.nc.u32 	%r684, [%rd11+8704];
	// begin inline asm
	lop3.b32 %r687, %r684, 50529027, 0, 234;

	// end inline asm
	or.b32  	%r3970, %r687, -2139062144;
	and.b32  	%r3971, %r687, -2139062144;
	add.s32 	%r3972, %r3970, -33686018;
	xor.b32  	%r3973, %r3971, %r3972;
	xor.b32  	%r3974, %r3973, -2139062144;
	xor.b32  	%r3975, %r687, 33686018;
	xor.b32  	%r3976, %r3974, %r687;
	and.b32  	%r685, %r3976, %r3975;
	// begin inline asm
	prmt.b32 %r685, %r685, 0, 0xba98;
	// end inline asm
	// begin inline asm
	prmt.b32 %r687, %r687, 0, 0xba98;
	// end inline asm
	xor.b32  	%r3977, %r687, 2139062143;
	not.b32 	%r3978, %r685;
	and.b32  	%r3979, %r3974, %r3978;
	and.b32  	%r3980, %r3977, %r685;
	or.b32  	%r709, %r3980, %r3979;
	shr.u32 	%r690, %r684, 2;
	// begin inline asm
	lop3.b32 %r693, %r690, 50529027, 0, 234;

	// end inline asm
	or.b32  	%r3981, %r693, -2139062144;
	and.b32  	%r3982, %r693, -2139062144;
	add.s32 	%r3983, %r3981, -33686018;
	xor.b32  	%r3984, %r3982, %r3983;
	xor.b32  	%r3985, %r3984, -2139062144;
	xor.b32  	%r3986, %r693, 33686018;
	xor.b32  	%r3987, %r3985, %r693;
	and.b32  	%r691, %r3987, %r3986;
	// begin inline asm
	prmt.b32 %r691, %r691, 0, 0xba98;
	// end inline asm
	// begin inline asm
	prmt.b32 %r693, %r693, 0, 0xba98;
	// end inline asm
	xor.b32  	%r3988, %r693, 2139062143;
	not.b32 	%r3989, %r691;
	and.b32  	%r3990, %r3985, %r3989;
	and.b32  	%r3991, %r3988, %r691;
	or.b32  	%r713, %r3991, %r3990;
	shr.u32 	%r696, %r684, 4;
	// begin inline asm
	lop3.b32 %r699, %r696, 50529027, 0, 234;

	// end inline asm
	or.b32  	%r3992, %r699, -2139062144;
	and.b32  	%r3993, %r699, -2139062144;
	add.s32 	%r3994, %r3992, -33686018;
	xor.b32  	%r3995, %r3993, %r3994;
	xor.b32  	%r3996, %r3995, -2139062144;
	xor.b32  	%r3997, %r699, 33686018;
	xor.b32  	%r3998, %r3996, %r699;
	and.b32  	%r697, %r3998, %r3997;
	// begin inline asm
	prmt.b32 %r697, %r697, 0, 0xba98;
	// end inline asm
	// begin inline asm
	prmt.b32 %r699, %r699, 0, 0xba98;
	// end inline asm
	xor.b32  	%r3999, %r699, 2139062143;
	not.b32 	%r4000, %r697;
	and.b32  	%r4001, %r3996, %r4000;
	and.b32  	%r4002, %r3999, %r697;
	or.b32  	%r717, %r4002, %r4001;
	shr.u32 	%r702, %r684, 6;
	// begin inline asm
	lop3.b32 %r705, %r702, 50529027, 0, 234;

	// end inline asm
	or.b32  	%r4003, %r705, -2139062144;
	and.b32  	%r4004, %r705, -2139062144;
	add.s32 	%r4005, %r4003, -33686018;
	xor.b32  	%r4006, %r4004, %r4005;
	xor.b32  	%r4007, %r4006, -2139062144;
	xor.b32  	%r4008, %r705, 33686018;
	xor.b32  	%r4009, %r4007, %r705;
	and.b32  	%r703, %r4009, %r4008;
	// begin inline asm
	prmt.b32 %r703, %r703, 0, 0xba98;
	// end inline asm
	// begin inline asm
	prmt.b32 %r705, %r705, 0, 0xba98;
	// end inline asm
	xor.b32  	%r4010, %r705, 2139062143;
	not.b32 	%r4011, %r703;
	and.b32  	%r4012, %r4007, %r4011;
	and.b32  	%r4013, %r4010, %r703;
	or.b32  	%r721, %r4013, %r4012;
	// begin inline asm
	dp4a.s32.s32 %r707, %r708, %r709, %r679;
	// end inline asm
	// begin inline asm
	dp4a.s32.s32 %r711, %r712, %r713, %r707;
	// end inline asm
	// begin inline asm
	dp4a.s32.s32 %r715, %r716, %r717, %r711;
	// end inline asm
	// begin inline asm
	dp4a.s32.s32 %r719, %r720, %r721, %r715;
	// end inline asm
	ld.global.nc.v4.u32 	{%r748, %r752, %r756, %r760}, [%rd9+2304];
	ld.global.nc.u32 	%r724, [%rd11+9216];
	// begin inline asm
	lop3.b32 %r727, %r724, 50529027, 0, 234;

	// end inline asm
	or.b32  	%r4014, %r727, -2139062144;
	and.b32  	%r4015, %r727, -2139062144;
	add.s32 	%r4016, %r4014, -33686018;
	xor.b32  	%r4017, %r4015, %r4016;
	xor.b32  	%r4018, %r4017, -2139062144;
	xor.b32  	%r4019, %r727, 33686018;
	xor.b32  	%r4020, %r4018, %r727;
	and.b32  	%r725, %r4020, %r4019;
	// begin inline asm
	prmt.b32 %r725, %r725, 0, 0xba98;
	// end inline asm
	// begin inline asm
	prmt.b32 %r727, %r727, 0, 0xba98;
	// end inline asm
	xor.b32  	%r4021, %r727, 2139062143;
	not.b32 	%r4022, %r725;
	and.b32  	%r4023, %r4018, %r4022;
	and.b32  	%r4024, %r4021, %r725;
	or.b32  	%r749, %r4024, %r4023;
	shr.u32 	%r730, %r724, 2;
	// begin inline asm
	lop3.b32 %r733, %r730, 50529027, 0, 234;

	// end inline asm
	or.b32  	%r4025, %r733, -2139062144;
	and.b32  	%r4026, %r733, -2139062144;
	add.s32 	%r4027, %r4025, -33686018;
	xor.b32  	%r4028, %r4026, %r4027;
	xor.b32  	%r4029, %r4028, -2139062144;
	xor.b32  	%r4030, %r733, 33686018;
	xor.b32  	%r4031, %r4029, %r733;
	and.b32  	%r731, %r4031, %r4030;
	// begin inline asm
	prmt.b32 %r731, %r731, 0, 0xba98;
	// end inline asm
	// begin inline asm
	prmt.b32 %r733, %r733, 0, 0xba98;
	// end inline asm
	xor.b32  	%r4032, %r733, 2139062143;
	not.b32 	%r4033, %r731;
	and.b32  	%r4034, %r4029, %r4033;
	and.b32  	%r4035, %r4032, %r731;
	or.b32  	%r753, %r4035, %r4034;
	shr.u32 	%r736, %r724, 4;
	// begin inline asm
	lop3.b32 %r739, %r736, 50529027, 0, 234;

	// end inline asm
	or.b32  	%r4036, %r739, -2139062144;
	and.b32  	%r4037, %r739, -2139062144;
	add.s32 	%r4038, %r4036, -33686018;
	xor.b32  	%r4039, %r4037, %r4038;
	xor.b32  	%r4040, %r4039, -2139062144;
	xor.b32  	%r4041, %r739, 33686018;
	xor.b32  	%r4042, %r4040, %r739;
	and.b32  	%r737, %r4042, %r4041;
	// begin inline asm
	prmt.b32 %r737, %r737, 0, 0xba98;
	// end inline asm
	// begin inline asm
	prmt.b32 %r739, %r739, 0, 0xba98;
	// end inline asm
	xor.b32  	%r4043, %r739, 2139062143;
	not.b32 	%r4044, %r737;
	and.b32  	%r4045, %r4040, %r4044;
	and.b32  	%r4046, %r4043, %r737;
	or.b32  	%r757, %r4046, %r4045;
	shr.u32 	%r742, %r724, 6;
	// begin inline asm
	lop3.b32 %r745, %r742, 50529027, 0, 234;

	// end inline asm
	or.b32  	%r4047, %r745, -2139062144;
	and.b32  	%r4048, %r745, -2139062144;
	add.s32 	%r4049, %r4047, -33686018;
	xor.b32  	%r4050, %r4048, %r4049;
	xor.b32  	%r4051, %r4050, -2139062144;
	xor.b32  	%r4052, %r745, 33686018;
	xor.b32  	%r4053, %r4051, %r745;
	and.b32  	%r743, %r4053, %r4052;
	// begin inline asm
	prmt.b32 %r743, %r743, 0, 0xba98;
	// end inline asm
	// begin inline asm
	prmt.b32 %r745, %r745, 0, 0xba98;
	// end inline asm
	xor.b32  	%r4054, %r745, 2139062143;
	not.b32 	%r4055, %r743;
	and.b32  	%r4056, %r4051, %r4055;
	and.b32  	%r4057, %r4054, %r743;
	or.b32  	%r761, %r4057, %r4056;
	// begin inline asm
	dp4a.s32.s32 %r747, %r748, %r749, %r719;
	// end inline asm
	// begin inline asm
	dp4a.s32.s32 %r751, %r752, %r753, %r747;
	// end inline asm
	// begin inline asm
	dp4a.s32.s32 %r755, %r756, %r757, %r751;
	// end inline asm
	// begin inline asm
	dp4a.s32.s32 %r759, %r760, %r761, %r755;
	// end inline asm
	ld.global.nc.v4.u32 	{%r788, %r792, %r796, %r800}, [%rd9+2432];
	ld.global.nc.u32 	%r764, [%rd11+9728];
	// begin inline asm
	lop3.b32 %r767, %r764, 50529027, 0, 234;

	// end inline asm
	or.b32  	%r4058, %r767, -2139062144;
	and.b32  	%r4059, %r767, -2139062144;
	add.s32 	%r4060, %r4058, -33686018;
	xor.b32  	%r4061, %r4059, %r4060;
	xor.b32  	%r4062, %r4061, -2139062144;
	xor.b32  	%r4063, %r767, 33686018;
	xor.b32  	%r4064, %r4062, %r767;
	and.b32  	%r765, %r4064, %r4063;
	// begin inline asm
	prmt.b32 %r765, %r765, 0, 0xba98;
	// end inline asm
	// begin inline asm
	prmt.b32 %r767, %r767, 0, 0xba98;
	// end inline asm
	xor.b32  	%r4065, %r767, 2139062143;
	not.b32 	%r4066, %r765;
	and.b32  	%r4067, %r4062, %r4066;
	and.b32  	%r4068, %r4065, %r765;
	or.b32  	%r789, %r4068, %r4067;
	shr.u32 	%r770, %r764, 2;
	// begin inline asm
	lop3.b32 %r773, %r770, 50529027, 0, 234;

	// end inline asm
	or.b32  	%r4069, %r773, -2139062144;
	and.b32  	%r4070, %r773, -2139062144;
	add.s32 	%r4071, %r4069, -33686018;
	xor.b32  	%r4072, %r4070, %r4071;
	xor.b32  	%r4073, %r4072, -2139062144;
	xor.b32  	%r4074, %r773, 33686018;
	xor.b32  	%r4075, %r4073, %r773;
	and.b32  	%r771, %r4075, %r4074;
	// begin inline asm
	prmt.b32 %r771, %r771, 0, 0xba98;
	// end inline asm
	// begin inline asm
	prmt.b32 %r773, %r773, 0, 0xba98;
	// end inline asm
	xor.b32  	%r4076, %r773, 2139062143;
	not.b32 	%r4077, %r771;
	and.b32  	%r4078, %r4073, %r4077;
	and.b32  	%r4079, %r4076, %r771;
	or.b32  	%r793, %r4079, %r4078;
	shr.u32 	%r776, %r764, 4;
	// begin inline asm
	lop3.b32 %r779, %r776, 50529027, 0, 234;

	// end inline asm
	or.b32  	%r4080, %r779, -2139062144;
	and.b32  	%r4081, %r779, -2139062144;
	add.s32 	%r4082, %r4080, -33686018;
	xor.b32  	%r4083, %r4081, %r4082;
	xor.b32  	%r4084, %r4083, -2139062144;
	xor.b32  	%r4085, %r779, 33686018;
	xor.b32  	%r4086, %r4084, %r779;
	and.b32  	%r777, %r4086, %r4085;
	// begin inline asm
	prmt.b32 %r777, %r777, 0, 0xba98;
	// end inline asm
	// begin inline asm
	prmt.b32 %r779, %r779, 0, 0xba98;
	// end inline asm
	xor.b32  	%r4087, %r779, 2139062143;
	not.b32 	%r4088, %r777;
	and.b32  	%r4089, %r4084, %r4088;
	and.b32  	%r4090, %r4087, %r777;
	or.b32  	%r797, %r4090, %r4089;
	shr.u32 	%r782, %r764, 6;
	// begin inline asm
	lop3.b32 %r785, %r782, 50529027, 0, 234;

	// end inline asm
	or.b32  	%r4091, %r785, -2139062144;
	and.b32  	%r4092, %r785, -2139062144;
	add.s32 	%r4093, %r4091, -33686018;
	xor.b32  	%r4094, %r4092, %r4093;
	xor.b32  	%r4095, %r4094, -2139062144;
	xor.b32  	%r4096, %r785, 33686018;
	xor.b32  	%r4097, %r4095, %r785;
	and.b32  	%r783, %r4097, %r4096;
	// begin inline asm
	prmt.b32 %r783, %r783, 0, 0xba98;
	// end inline asm
	// begin inline asm
	prmt.b32 %r785, %r785, 0, 0xba98;
	// end inline asm
	xor.b32  	%r4098, %r785, 2139062143;
	not.b32 	%r4099, %r783;
	and.b32  	%r4100, %r4095, %r4099;
	and.b32  	%r4101, %r4098, %r783;
	or.b32  	%r801, %r4101, %r4100;
	// begin inline asm
	dp4a.s32.s32 %r787, %r788, %r789, %r759;
	// end inline asm
	// begin inline asm
	dp4a.s32.s32 %r791, %r792, %r793, %r787;
	// end inline asm
	// begin inline asm
	dp4a.s32.s32 %r795, %r796, %r797, %r791;
	// end inline asm
	// begin inline asm
	dp4a.s32.s32 %r799, %r800, %r801, %r795;
	// end inline asm
	ld.global.nc.v4.u32 	{%r828, %r832, %r836, %r840}, [%rd9+2560];
	ld.global.nc.u32 	%r804, [%rd11+10240];
	// begin inline asm
	lop3.b32 %r807, %r804, 50529027, 0, 234;

	// end inline asm
	or.b32  	%r4102, %r807, -2139062144;
	and.b32  	%r4103, %r807, -2139062144;
	add.s32 	%r4104, %r4102, -33686018;
	xor.b32  	%r4105, %r4103, %r4104;
	xor.b32  	%r4106, %r4105, -2139062144;
	xor.b32  	%r4107, %r807, 33686018;
	xor.b32  	%r4108, %r4106, %r807;
	and.b32  	%r805, %r4108, %r4107;
	// begin inline asm
	prmt.b32 %r805, %r805, 0, 0xba98;
	// end inline asm
	// begin inline asm
	prmt.b32 %r807, %r807, 0, 0xba98;
	// end inline asm
	xor.b32  	%r4109, %r807, 2139062143;
	not.b32 	%r4110, %r805;
	and.b32  	%r4111, %r4106, %r4110;
	and.b32  	%r4112, %r4109, %r805;
	or.b32  	%r829, %r4112, %r4111;
	shr.u32 	%r810, %r804, 2;
	// begin inline asm
	lop3.b32 %r813, %r810, 50529027, 0, 234;

	// end inline asm
	or.b32  	%r4113, %r813, -2139062144;
	and.b32  	%r4114, %r813, -2139062144;
	add.s32 	%r4115, %r4113, -33686018;
	xor.b32  	%r4116, %r4114, %r4115;
	xor.b32  	%r4117, %r4116, -2139062144;
	xor.b32  	%r4118, %r813, 33686018;
	xor.b32  	%r4119, %r4117, %r813;
	and.b32  	%r811, %r4119, %r4118;
	// begin inline asm
	prmt.b32 %r811, %r811, 0, 0xba98;
	// end inline asm
	// begin inline asm
	prmt.b32 %r813, %r813, 0, 0xba98;
	// end inline asm
	xor.b32  	%r4120, %r813, 2139062143;
	not.b32 	%r4121, %r811;
	and.b32  	%r4122, %r4117, %r4121;
	and.b32  	%r4123, %r4120, %r811;
	or.b32  	%r833, %r4123, %r4122;
	shr.u32 	%r816, %r804, 4;
	// begin inline asm
	lop3.b32 %r819, %r816, 50529027, 0, 234;

	// end inline asm
	or.b32  	%r4124, %r819, -2139062144;
	and.b32  	%r4125, %r819, -2139062144;
	add.s32 	%r4126, %r4124, -33686018;
	xor.b32  	%r4127, %r4125, %r4126;
	xor.b32  	%r4128, %r4127, -2139062144;
	xor.b32  	%r4129, %r819, 33686018;
	xor.b32  	%r4130, %r4128, %r819;
	and.b32  	%r817, %r4130, %r4129;
	// begin inline asm
	prmt.b32 %r817, %r817, 0, 0xba98;
	// end inline asm
	// begin inline asm
	prmt.b32 %r819, %r819, 0, 0xba98;
	// end inline asm
	xor.b32  	%r4131, %r819, 2139062143;
	not.b32 	%r4132, %r817;
	and.b32  	%r4133, %r4128, %r4132;
	and.b32  	%r4134, %r4131, %r817;
	or.b32  	%r837, %r4134, %r4133;
	shr.u32 	%r822, %r804, 6;
	// begin inline asm
	lop3.b32 %r825, %r822, 50529027, 0, 234;

	// end inline asm
	or.b32  	%r4135, %r825, -2139062144;
	and.b32  	%r4136, %r825, -2139062144;
	add.s32 	%r4137, %r4135, -33686018;
	xor.b32  	%r4138, %r4136, %r4137;
	xor.b32  	%r4139, %r4138, -2139062144;
	xor.b32  	%r4140, %r825, 33686018;
	xor.b32  	%r4141, %r4139, %r825;
	and.b32  	%r823, %r4141, %r4140;
	// begin inline asm
	prmt.b32 %r823, %r823, 0, 0xba98;
	// end inline asm
	// begin inline asm
	prmt.b32 %r825, %r825, 0, 0xba98;
	// end inline asm
	xor.b32  	%r4142, %r825, 2139062143;
	not.b32 	%r4143, %r823;
	and.b32  	%r4144, %r4139, %r4143;
	and.b32  	%r4145, %r4142, %r823;
	or.b32  	%r841, %r4145, %r4144;
	// begin inline asm
	dp4a.s32.s32 %r827, %r828, %r829, %r799;
	// end inline asm
	// begin inline asm
	dp4a.s32.s32 %r831, %r832, %r833, %r827;
	// end inline asm
	// begin inline asm
	dp4a.s32.s32 %r835, %r836, %r837, %r831;
	// end inline asm
	// begin inline asm
	dp4a.s32.s32 %r839, %r840, %r841, %r835;
	// end inline asm
	ld.global.nc.v4.u32 	{%r868, %r872, %r876, %r880}, [%rd9+2688];
	ld.global.nc.u32 	%r844, [%rd11+10752];
	// begin inline asm
	lop3.b32 %r847, %r844, 50529027, 0, 234;

	// end inline asm
	or.b32  	%r4146, %r847, -2139062144;
	and.b32  	%r4147, %r847, -2139062144;
	add.s32 	%r4148, %r4146, -33686018;
	xor.b32  	%r4149, %r4147, %r4148;
	xor.b32  	%r4150, %r4149, -2139062144;
	xor.b32  	%r4151, %r847, 33686018;
	xor.b32  	%r4152, %r4150, %r847;
	and.b32  	%r845, %r4152, %r4151;
	// begin inline asm
	prmt.b32 %r845, %r845, 0, 0xba98;
	// end inline asm
	// begin inline asm
	prmt.b32 %r847, %r847, 0, 0xba98;
	// end inline asm
	xor.b32  	%r4153, %r847, 2139062143;
	not.b32 	%r4154, %r845;
	and.b32  	%r4155, %r4150, %r4154;
	and.b32  	%r4156, %r4153, %r845;
	or.b32  	%r869, %r4156, %r4155;
	shr.u32 	%r850, %r844, 2;
	// begin inline asm
	lop3.b32 %r853, %r850, 50529027, 0, 234;

	// end inline asm
	or.b32  	%r4157, %r853, -2139062144;
	and.b32  	%r4158, %r853, -2139062144;
	add.s32 	%r4159, %r4157, -33686018;
	xor.b32  	%r4160, %r4158, %r4159;
	xor.b32  	%r4161, %r4160, -2139062144;
	xor.b32  	%r4162, %r853, 33686018;
	xor.b32  	%r4163, %r4161, %r853;
	and.b32  	%r851, %r4163, %r4162;
	// begin inline asm
	prmt.b32 %r851, %r851, 0, 0xba98;
	// end inline asm
	// begin inline asm
	prmt.b32 %r853, %r853, 0, 0xba98;
	// end inline asm
	xor.b32  	%r4164, %r853, 2139062143;
	not.b32 	%r4165, %r851;
	and.b32  	%r4166, %r4161, %r4165;
	and.b32  	%r4167, %r4164, %r851;
	or.b32  	%r873, %r4167, %r4166;
	shr.u32 	%r856, %r844, 4;
	// begin inline asm
	lop3.b32 %r859, %r856, 50529027, 0, 234;

	// end inline asm
	or.b32  	%r4168, %r859, -2139062144;
	and.b32  	%r4169, %r859, -2139062144;
	add.s32 	%r4170, %r4168, -33686018;
	xor.b32  	%r4171, %r4169, %r4170;
	xor.b32  	%r4172, %r4171, -2139062144;
	xor.b32  	%r4173, %r859, 33686018;
	xor.b32  	%r4174, %r4172, %r859;
	and.b32  	%r857, %r4174, %r4173;
	// begin inline asm
	prmt.b32 %r857, %r857, 0, 0xba98;
	// end inline asm
	// begin inline asm
	prmt.b32 %r859, %r859, 0, 0xba98;
	// end inline asm
	xor.b32  	%r4175, %r859, 2139062143;
	not.b32 	%r4176, %r857;
	and.b32  	%r4177, %r4172, %r4176;
	and.b32  	%r4178, %r4175, %r857;
	or.b32  	%r877, %r4178, %r4177;
	shr.u32 	%r862, %r844, 6;
	// begin inline asm
	lop3.b32 %r865, %r862, 50529027, 0, 234;

	// end inline asm
	or.b32  	%r4179, %r865, -2139062144;
	and.b32  	%r4180, %r865, -2139062144;
	add.s32 	%r4181, %r4179, -33686018;
	xor.b32  	%r4182, %r4180, %r4181;
	xor.b32  	%r4183, %r4182, -2139062144;
	xor.b32  	%r4184, %r865, 33686018;
	xor.b32  	%r4185, %r4183, %r865;
	and.b32  	%r863, %r4185, %r4184;
	// begin inline asm
	prmt.b32 %r863, %r863, 0, 0xba98;
	// end inline asm
	// begin inline asm
	prmt.b32 %r865, %r865, 0, 0xba98;
	// end inline asm
	xor.b32  	%r4186, %r865, 2139062143;
	not.b32 	%r4187, %r863;
	and.b32  	%r4188, %r4183, %r4187;
	and.b32  	%r4189, %r4186, %r863;
	or.b32  	%r881, %r4189, %r4188;
	// begin inline asm
	dp4a.s32.s32 %r867, %r868, %r869, %r839;
	// end inline asm
	// begin inline asm
	dp4a.s32.s32 %r871, %r872, %r873, %r867;
	// end inline asm
	// begin inline asm
	dp4a.s32.s32 %r875, %r876, %r877, %r871;
	// end inline asm
	// begin inline asm
	dp4a.s32.s32 %r879, %r880, %r881, %r875;
	// end inline asm
	ld.global.nc.v4.u32 	{%r908, %r912, %r916, %r920}, [%rd9+2816];
	ld.global.nc.u32 	%r884, [%rd11+11264];
	// begin inline asm
	lop3.b32 %r887, %r884, 50529027, 0, 234;

	// end inline asm
	or.b32  	%r4190, %r887, -2139062144;
	and.b32  	%r4191, %r887, -2139062144;
	add.s32 	%r4192, %r4190, -33686018;
	xor.b32  	%r4193, %r4191, %r4192;
	xor.b32  	%r4194, %r4193, -2139062144;
	xor.b32  	%r4195, %r887, 33686018;
	xor.b32  	%r4196, %r4194, %r887;
	and.b32  	%r885, %r4196, %r4195;
	// begin inline asm
	prmt.b32 %r885, %r885, 0, 0xba98;
	// end inline asm
	// begin inline asm
	prmt.b32 %r887, %r887, 0, 0xba98;
	// end inline asm
	xor.b32  	%r4197, %r887, 2139062143;
	not.b32 	%r4198, %r885;
	and.b32  	%r4199, %r4194, %r4198;
	and.b32  	%r4200, %r4197, %r885;
	or.b32  	%r909, %r4200, %r4199;
	shr.u32 	%r890, %r884, 2;
	// begin inline asm
	lop3.b32 %r893, %r890, 50529027, 0, 234;

	// end inline asm
	or.b32  	%r4201, %r893, -2139062144;
	and.b32  	%r4202, %r893, -2139062144;
	add.s32 	%r4203, %r4201, -33686018;
	xor.b32  	%r4204, %r4202, %r4203;
	xor.b32  	%r4205, %r4204, -2139062144;
	xor.b32  	%r4206, %r893, 33686018;
	xor.b32  	%r4207, %r4205, %r893;
	and.b32  	%r891, %r4207, %r4206;
	// begin inline asm
	prmt.b32 %r891, %r891, 0, 0xba98;
	// end inline asm
	// begin inline asm
	prmt.b32 %r893, %r893, 0, 0xba98;
	// end inline asm
	xor.b32  	%r4208, %r893, 2139062143;
	not.b32 	%r4209, %r891;
	and.b32  	%r4210, %r4205, %r4209;
	and.b32  	%r4211, %r4208, %r891;
	or.b32  	%r913, %r4211, %r4210;
	shr.u32 	%r896, %r884, 4;
	// begin inline asm
	lop3.b32 %r899, %r896, 50529027, 0, 234;

	// end inline asm
	or.b32  	%r4212, %r899, -2139062144;
	and.b32  	%r4213, %r899, -2139062144;
	add.s32 	%r4214, %r4212, -33686018;
	xor.b32  	%r4215, %r4213, %r4214;
	xor.b32  	%r4216, %r4215, -2139062144;
	xor.b32  	%r4217, %r899, 33686018;
	xor.b32  	%r4218, %r4216, %r899;
	and.b32  	%r897, %r4218, %r4217;
	// begin inline asm
	prmt.b32 %r897, %r897, 0, 0xba98;
	// end inline asm
	// begin inline asm
	prmt.b32 %r899, %r899, 0, 0xba98;
	// end inline asm
	xor.b32  	%r4219, %r899, 2139062143;
	not.b32 	%r4220, %r897;
	and.b32  	%r4221, %r4216, %r4220;
	and.b32  	%r4222, %r4219, %r897;
	or.b32  	%r917, %r4222, %r4221;
	shr.u32 	%r902, %r884, 6;
	// begin inline asm
	lop3.b32 %r905, %r902, 50529027, 0, 234;

	// end inline asm
	or.b32  	%r4223, %r905, -2139062144;
	and.b32  	%r4224, %r905, -2139062144;
	add.s32 	%r4225, %r4223, -33686018;
	xor.b32  	%r4226, %r4224, %r4225;
	xor.b32  	%r4227, %r4226, -2139062144;
	xor.b32  	%r4228, %r905, 33686018;
	xor.b32  	%r4229, %r4227, %r905;
	and.b32  	%r903, %r4229, %r4228;
	// begin inline asm
	prmt.b32 %r903, %r903, 0, 0xba98;
	// end inline asm
	// begin inline asm
	prmt.b32 %r905, %r905, 0, 0xba98;
	// end inline asm
	xor.b32  	%r4230, %r905, 2139062143;
	not.b32 	%r4231, %r903;
	and.b32  	%r4232, %r4227, %r4231;
	and.b32  	%r4233, %r4230, %r903;
	or.b32  	%r921, %r4233, %r4232;
	// begin inline asm
	dp4a.s32.s32 %r907, %r908, %r909, %r879;
	// end inline asm
	// begin inline asm
	dp4a.s32.s32 %r911, %r912, %r913, %r907;
	// end inline asm
	// begin inline asm
	dp4a.s32.s32 %r915, %r916, %r917, %r911;
	// end inline asm
	// begin inline asm
	dp4a.s32.s32 %r919, %r920, %r921, %r915;
	// end inline asm
	ld.global.nc.v4.u32 	{%r948, %r952, %r956, %r960}, [%rd9+2944];
	ld.global.nc.u32 	%r924, [%rd11+11776];
	// begin inline asm
	lop3.b32 %r927, %r924, 50529027, 0, 234;

	// end inline asm
	or.b32  	%r4234, %r927, -2139062144;
	and.b32  	%r4235, %r927, -2139062144;
	add.s32 	%r4236, %r4234, -33686018;
	xor.b32  	%r4237, %r4235, %r4236;
	xor.b32  	%r4238, %r4237, -2139062144;
	xor.b32  	%r4239, %r927, 33686018;
	xor.b32  	%r4240, %r4238, %r927;
	and.b32  	%r925, %r4240, %r4239;
	// begin inline asm
	prmt.b32 %r925, %r925, 0, 0xba98;
	// end inline asm
	// begin inline asm
	prmt.b32 %r927, %r927, 0, 0xba98;
	// end inline asm
	xor.b32  	%r4241, %r927, 2139062143;
	not.b32 	%r4242, %r925;
	and.b32  	%r4243, %r4238, %r4242;
	and.b32  	%r4244, %r4241, %r925;
	or.b32  	%r949, %r4244, %r4243;
	shr.u32 	%r930, %r924, 2;
	// begin inline asm
	lop3.b32 %r933, %r930, 50529027, 0, 234;

	// end inline asm
	or.b32  	%r4245, %r933, -2139062144;
	and.b32  	%r4246, %r933, -2139062144;
	add.s32 	%r4247, %r4245, -33686018;
	xor.b32  	%r4248, %r4246, %r4247;
	xor.b32  	%r4249, %r4248, -2139062144;
	xor.b32  	%r4250, %r933, 33686018;
	xor.b32  	%r4251, %r4249, %r933;
	and.b32  	%r931, %r4251, %r4250;
	// begin inline asm
	prmt.b32 %r931, %r931, 0, 0xba98;
	// end inline asm
	// begin inline asm
	prmt.b32 %r933, %r933, 0, 0xba98;
	// end inline asm
	xor.b32  	%r4252, %r933, 2139062143;
	not.b32 	%r4253, %r931;
	and.b32  	%r4254, %r4249, %r4253;
	and.b32  	%r4255, %r4252, %r931;
	or.b32  	%r953, %r4255, %r4254;
	shr.u32 	%r936, %r924, 4;
	// begin inline asm
	lop3.b32 %r939, %r936, 50529027, 0, 234;

	// end inline asm
	or.b32  	%r4256, %r939, -2139062144;
	and.b32  	%r4257, %r939, -2139062144;
	add.s32 	%r4258, %r4256, -33686018;
	xor.b32  	%r4259, %r4257, %r4258;
	xor.b32  	%r4260, %r4259, -2139062144;
	xor.b32  	%r4261, %r939, 33686018;
	xor.b32  	%r4262, %r4260, %r939;
	and.b32  	%r937, %r4262, %r4261;
	// begin inline asm
	prmt.b32 %r937, %r937, 0, 0xba98;
	// end inline asm
	// begin inline asm
	prmt.b32 %r939, %r939, 0, 0xba98;
	// end inline asm
	xor.b32  	%r4263, %r939, 2139062143;
	not.b32 	%r4264, %r937;
	and.b32  	%r4265, %r4260, %r4264;
	and.b32  	%r4266, %r4263, %r937;
	or.b32  	%r957, %r4266, %r4265;
	shr.u32 	%r942, %r924, 6;
	// begin inline asm
	lop3.b32 %r945, %r942, 50529027, 0, 234;

	// end inline asm
	or.b32  	%r4267, %r945, -2139062144;
	and.b32  	%r4268, %r945, -2139062144;
	add.s32 	%r4269, %r4267, -33686018;
	xor.b32  	%r4270, %r4268, %r4269;
	xor.b32  	%r4271, %r4270, -2139062144;
	xor.b32  	%r4272, %r945, 33686018;
	xor.b32  	%r4273, %r4271, %r945;
	and.b32  	%r943, %r4273, %r4272;
	// begin inline asm
	prmt.b32 %r943, %r943, 0, 0xba98;
	// end inline asm
	// begin inline asm
	prmt.b32 %r945, %r945, 0, 0xba98;
	// end inline asm
	xor.b32  	%r4274, %r945, 2139062143;
	not.b32 	%r4275, %r943;
	and.b32  	%r4276, %r4271, %r4275;
	and.b32  	%r4277, %r4274, %r943;
	or.b32  	%r961, %r4277, %r4276;
	// begin inline asm
	dp4a.s32.s32 %r947, %r948, %r949, %r919;
	// end inline asm
	// begin inline asm
	dp4a.s32.s32 %r951, %r952, %r953, %r947;
	// end inline asm
	// begin inline asm
	dp4a.s32.s32 %r955, %r956, %r957, %r951;
	// end inline asm
	// begin inline asm
	dp4a.s32.s32 %r959, %r960, %r961, %r955;
	// end inline asm
	ld.global.nc.v4.u32 	{%r988, %r992, %r996, %r1000}, [%rd9+3072];
	ld.global.nc.u32 	%r964, [%rd11+12288];
	// begin inline asm
	lop3.b32 %r967, %r964, 50529027, 0, 234;

	// end inline asm
	or.b32  	%r4278, %r967, -2139062144;
	and.b32  	%r4279, %r967, -2139062144;
	add.s32 	%r4280, %r4278, -33686018;
	xor.b32  	%r4281, %r4279, %r4280;
	xor.b32  	%r4282, %r4281, -2139062144;
	xor.b32  	%r4283, %r967, 33686018;
	xor.b32  	%r4284, %r4282, %r967;
	and.b32  	%r965, %r4284, %r4283;
	// begin inline asm
	prmt.b32 %r965, %r965, 0, 0xba98;
	// end inline asm
	// begin inline asm
	prmt.b32 %r967, %r967, 0, 0xba98;
	// end inline asm
	xor.b32  	%r4285, %r967, 2139062143;
	not.b32 	%r4286, %r965;
	and.b32  	%r4287, %r4282, %r4286;
	and.b32  	%r4288, %r4285, %r965;
	or.b32  	%r989, %r4288, %r4287;
	shr.u32 	%r970, %r964, 2;
	// begin inline asm
	lop3.b32 %r973, %r970, 50529027, 0, 234;

	// end inline asm
	or.b32  	%r4289, %r973, -2139062144;
	and.b32  	%r4290, %r973, -2139062144;
	add.s32 	%r4291, %r4289, -33686018;
	xor.b32  	%r4292, %r4290, %r4291;
	xor.b32  	%r4293, %r4292, -2139062144;
	xor.b32  	%r4294, %r973, 33686018;
	xor.b32  	%r4295, %r4293, %r973;
	and.b32  	%r971, %r4295, %r4294;
	// begin inline asm
	prmt.b32 %r971, %r971, 0, 0xba98;
	// end inline asm
	// begin inline asm
	prmt.b32 %r973, %r973, 0, 0xba98;
	// end inline asm
	xor.b32  	%r4296, %r973, 2139062143;
	not.b32 	%r4297, %r971;
	and.b32  	%r4298, %r4293, %r4297;
	and.b32  	%r4299, %r4296, %r971;
	or.b32  	%r993, %r4299, %r4298;
	shr.u32 	%r976, %r964, 4;
	// begin inline asm
	lop3.b32 %r979, %r976, 50529027, 0, 234;

	// end inline asm
	or.b32  	%r4300, %r979, -2139062144;
	and.b32  	%r4301, %r979, -2139062144;
	add.s32 	%r4302, %r4300, -33686018;
	xor.b32  	%r4303, %r4301, %r4302;
	xor.b32  	%r4304, %r4303, -2139062144;
	xor.b32  	%r4305, %r979, 33686018;
	xor.b32  	%r4306, %r4304, %r979;
	and.b32  	%r977, %r4306, %r4305;
	// begin inline asm
	prmt.b32 %r977, %r977, 0, 0xba98;
	// end inline asm
	// begin inline asm
	prmt.b32 %r979, %r979, 0, 0xba98;
	// end inline asm
	xor.b32  	%r4307, %r979, 2139062143;
	not.b32 	%r4308, %r977;
	and.b32  	%r4309, %r4304, %r4308;
	and.b32  	%r4310, %r4307, %r977;
	or.b32  	%r997, %r4310, %r4309;
	shr.u32 	%r982, %r964, 6;
	// begin inline asm
	lop3.b32 %r985, %r982, 50529027, 0, 234;

	// end inline asm
	or.b32  	%r4311, %r985, -2139062144;
	and.b32  	%r4312, %r985, -2139062144;
	add.s32 	%r4313, %r4311, -33686018;
	xor.b32  	%r4314, %r4312, %r4313;
	xor.b32  	%r4315, %r4314, -2139062144;
	xor.b32  	%r4316, %r985, 33686018;
	xor.b32  	%r4317, %r4315, %r985;
	and.b32  	%r983, %r4317, %r4316;
	// begin inline asm
	prmt.b32 %r983, %r983, 0, 0xba98;
	// end inline asm
	// begin inline asm
	prmt.b32 %r985, %r985, 0, 0xba98;
	// end inline asm
	xor.b32  	%r4318, %r985, 2139062143;
	not.b32 	%r4319, %r983;
	and.b32  	%r4320, %r4315, %r4319;
	and.b32  	%r4321, %r4318, %r983;
	or.b32  	%r1001, %r4321, %r4320;
	// begin inline asm
	dp4a.s32.s32 %r987, %r988, %r989, %r959;
	// end inline asm
	// begin inline asm
	dp4a.s32.s32 %r991, %r992, %r993, %r987;
	// end inline asm
	// begin inline asm
	dp4a.s32.s32 %r995, %r996, %r997, %r991;
	// end inline asm
	// begin inline asm
	dp4a.s32.s32 %r999, %r1000, %r1001, %r995;
	// end inline asm
	ld.global.nc.v4.u32 	{%r1028, %r1032, %r1036, %r1040}, [%rd9+3200];
	ld.global.nc.u32 	%r1004, [%rd11+12800];
	// begin inline asm
	lop3.b32 %r1007, %r1004, 50529027, 0, 234;

	// end inline asm
	or.b32  	%r4322, %r1007, -2139062144;
	and.b32  	%r4323, %r1007, -2139062144;
	add.s32 	%r4324, %r4322, -33686018;
	xor.b32  	%r4325, %r4323, %r4324;
	xor.b32  	%r4326, %r4325, -2139062144;
	xor.b32  	%r4327, %r1007, 33686018;
	xor.b32  	%r4328, %r4326, %r1007;
	and.b32  	%r1005, %r4328, %r4327;
	// begin inline asm
	prmt.b32 %r1005, %r1005, 0, 0xba98;
	// end inline asm
	// begin inline asm
	prmt.b32 %r1007, %r1007, 0, 0xba98;
	// end inline asm
	xor.b32  	%r4329, %r1007, 2139062143;
	not.b32 	%r4330, %r1005;
	and.b32  	%r4331, %r4326, %r4330;
	and.b32  	%r4332, %r4329, %r1005;
	or.b32  	%r1029, %r4332, %r4331;
	shr.u32 	%r1010, %r1004, 2;
	// begin inline asm
	lop3.b32 %r1013, %r1010, 50529027, 0, 234;

	// end inline asm
	or.b32  	%r4333, %r1013, -2139062144;
	and.b32  	%r4334, %r1013, -2139062144;
	add.s32 	%r4335, %r4333, -33686018;
	xor.b32  	%r4336, %r4334, %r4335;
	xor.b32  	%r4337, %r4336, -2139062144;
	xor.b32  	%r4338, %r1013, 33686018;
	xor.b32  	%r4339, %r4337, %r1013;
	and.b32  	%r1011, %r4339, %r4338;
	// begin inline asm
	prmt.b32 %r1011, %r1011, 0, 0xba98;
	// end inline asm
	// begin inline asm
	prmt.b32 %r1013, %r1013, 0, 0xba98;
	// end inline asm
	xor.b32  	%r4340, %r1013, 2139062143;
	not.b32 	%r4341, %r1011;
	and.b32  	%r4342, %r4337, %r4341;
	and.b32  	%r4343, %r4340, %r1011;
	or.b32  	%r1033, %r4343, %r4342;
	shr.u32 	%r1016, %r1004, 4;
	// begin inline asm
	lop3.b32 %r1019, %r1016, 50529027, 0, 234;

	// end inline asm
	or.b32  	%r4344, %r1019, -2139062144;
	and.b32  	%r4345, %r1019, -2139062144;
	add.s32 	%r4346, %r4344, -33686018;
	xor.b32  	%r4347, %r4345, %r4346;
	xor.b32  	%r4348, %r4347, -2139062144;
	xor.b32  	%r4349, %r1019, 33686018;
	xor.b32  	%r4350, %r4348, %r1019;
	and.b32  	%r1017, %r4350, %r4349;
	// begin inline asm
	prmt.b32 %r1017, %r1017, 0, 0xba98;
	// end inline asm
	// begin inline asm
	prmt.b32 %r1019, %r1019, 0, 0xba98;
	// end inline asm
	xor.b32  	%r4351, %r1019, 2139062143;
	not.b32 	%r4352, %r1017;
	and.b32  	%r4353, %r4348, %r4352;
	and.b32  	%r4354, %r4351, %r1017;
	or.b32  	%r1037, %r4354, %r4353;
	shr.u32 	%r1022, %r1004, 6;
	// begin inline asm
	lop3.b32 %r1025, %r1022, 50529027, 0, 234;

	// end inline asm
	or.b32  	%r4355, %r1025, -2139062144;
	and.b32  	%r4356, %r1025, -2139062144;
	add.s32 	%r4357, %r4355, -33686018;
	xor.b32  	%r4358, %r4356, %r4357;
	xor.b32  	%r4359, %r4358, -2139062144;
	xor.b32  	%r4360, %r1025, 33686018;
	xor.b32  	%r4361, %r4359, %r1025;
	and.b32  	%r1023, %r4361, %r4360;
	// begin inline asm
	prmt.b32 %r1023, %r1023, 0, 0xba98;
	// end inline asm
	// begin inline asm
	prmt.b32 %r1025, %r1025, 0, 0xba98;
	// end inline asm
	xor.b32  	%r4362, %r1025, 2139062143;
	not.b32 	%r4363, %r1023;
	and.b32  	%r4364, %r4359, %r4363;
	and.b32  	%r4365, %r4362, %r1023;
	or.b32  	%r1041, %r4365, %r4364;
	// begin inline asm
	dp4a.s32.s32 %r1027, %r1028, %r1029, %r999;
	// end inline asm
	// begin inline asm
	dp4a.s32.s32 %r1031, %r1032, %r1033, %r1027;
	// end inline asm
	// begin inline asm
	dp4a.s32.s32 %r1035, %r1036, %r1037, %r1031;
	// end inline asm
	// begin inline asm
	dp4a.s32.s32 %r1039, %r1040, %r1041, %r1035;
	// end inline asm
	ld.global.nc.v4.u32 	{%r1068, %r1072, %r1076, %r1080}, [%rd9+3328];
	ld.global.nc.u32 	%r1044, [%rd11+13312];
	// begin inline asm
	lop3.b32 %r1047, %r1044, 50529027, 0, 234;

	// end inline asm
	or.b32  	%r4366, %r1047, -2139062144;
	and.b32  	%r4367, %r1047, -2139062144;
	add.s32 	%r4368, %r4366, -33686018;
	xor.b32  	%r4369, %r4367, %r4368;
	xor.b32  	%r4370, %r4369, -2139062144;
	xor.b32  	%r4371, %r1047, 33686018;
	xor.b32  	%r4372, %r4370, %r1047;
	and.b32  	%r1045, %r4372, %r4371;
	// begin inline asm
	prmt.b32 %r1045, %r1045, 0, 0xba98;
	// end inline asm
	// begin inline asm
	prmt.b32 %r1047, %r1047, 0, 0xba98;
	// end inline asm
	xor.b32  	%r4373, %r1047, 2139062143;
	not.b32 	%r4374, %r1045;
	and.b32  	%r4375, %r4370, %r4374;
	and.b32  	%r4376, %r4373, %r1045;
	or.b32  	%r1069, %r4376, %r4375;
	shr.u32 	%r1050, %r1044, 2;
	// begin inline asm
	lop3.b32 %r1053, %r1050, 50529027, 0, 234;

	// end inline asm
	or.b32  	%r4377, %r1053, -2139062144;
	and.b32  	%r4378, %r1053, -2139062144;
	add.s32 	%r4379, %r4377, -33686018;
	xor.b32  	%r4380, %r4378, %r4379;
	xor.b32  	%r4381, %r4380, -2139062144;
	xor.b32  	%r4382, %r1053, 33686018;
	xor.b32  	%r4383, %r4381, %r1053;
	and.b32  	%r1051, %r4383, %r4382;
	// begin inline asm
	prmt.b32 %r1051, %r1051, 0, 0xba98;
	// end inline asm
	// begin inline asm
	prmt.b32 %r1053, %r1053, 0, 0xba98;
	// end inline asm
	xor.b32  	%r4384, %r1053, 2139062143;
	not.b32 	%r4385, %r1051;
	and.b32  	%r4386, %r4381, %r4385;
	and.b32  	%r4387, %r4384, %r1051;
	or.b32  	%r1073, %r4387, %r4386;
	shr.u32 	%r1056, %r1044, 4;
	// begin inline asm
	lop3.b32 %r1059, %r1056, 50529027, 0, 234;

	// end inline asm
	or.b32  	%r4388, %r1059, -2139062144;
	and.b32  	%r4389, %r1059, -2139062144;
	add.s32 	%r4390, %r4388, -33686018;
	xor.b32  	%r4391, %r4389, %r4390;
	xor.b32  	%r4392, %r4391, -2139062144;
	xor.b32  	%r4393, %r1059, 33686018;
	xor.b32  	%r4394, %r4392, %r1059;
	and.b32  	%r1057, %r4394, %r4393;
	// begin inline asm
	prmt.b32 %r1057, %r1057, 0, 0xba98;
	// end inline asm
	// begin inline asm
	prmt.b32 %r1059, %r1059, 0, 0xba98;
	// end inline asm
	xor.b32  	%r4395, %r1059, 2139062143;
	not.b32 	%r4396, %r1057;
	and.b32  	%r4397, %r4392, %r4396;
	and.b32  	%r4398, %r4395, %r1057;
	or.b32  	%r1077, %r4398, %r4397;
	shr.u32 	%r1062, %r1044, 6;
	// begin inline asm
	lop3.b32 %r1065, %r1062, 50529027, 0, 234;

	// end inline asm
	or.b32  	%r4399, %r1065, -2139062144;
	and.b32  	%r4400, %r1065, -2139062144;
	add.s32 	%r4401, %r4399, -33686018;
	xor.b32  	%r4402, %r4400, %r4401;
	xor.b32  	%r4403, %r4402, -2139062144;
	xor.b32  	%r4404, %r1065, 33686018;
	xor.b32  	%r4405, %r4403, %r1065;
	and.b32  	%r1063, %r4405, %r4404;
	// begin inline asm
	prmt.b32 %r1063, %r1063, 0, 0xba98;
	// end inline asm
	// begin inline asm
	prmt.b32 %r1065, %r1065, 0, 0xba98;
	// end inline asm
	xor.b32  	%r4406, %r1065, 2139062143;
	not.b32 	%r4407, %r1063;
	and.b32  	%r4408, %r4403, %r4407;
	and.b32  	%r4409, %r4406, %r1063;
	or.b32  	%r1081, %r4409, %r4408;
	// begin inline asm
	dp4a.s32.s32 %r1067, %r1068, %r1069, %r1039;
	// end inline asm
	// begin inline asm
	dp4a.s32.s32 %r1071, %r1072, %r1073, %r1067;
	// end inline asm
	// begin inline asm
	dp4a.s32.s32 %r1075, %r1076, %r1077, %r1071;
	// end inline asm
	// begin inline asm
	dp4a.s32.s32 %r1079, %r1080, %r1081, %r1075;
	// end inline asm
	ld.global.nc.v4.u32 	{%r1108, %r1112, %r1116, %r1120}, [%rd9+3456];
	ld.global.nc.u32 	%r1084, [%rd11+13824];
	// begin inline asm
	lop3.b32 %r1087, %r1084, 50529027, 0, 234;

	// end inline asm
	or.b32  	%r4410, %r1087, -2139062144;
	and.b32  	%r4411, %r1087, -2139062144;
	add.s32 	%r4412, %r4410, -33686018;
	xor.b32  	%r4413, %r4411, %r4412;
	xor.b32  	%r4414, %r4413, -2139062144;
	xor.b32  	%r4415, %r1087, 33686018;
	xor.b32  	%r4416, %r4414, %r1087;
	and.b32  	%r1085, %r4416, %r4415;
	// begin inline asm
	prmt.b32 %r1085, %r1085, 0, 0xba98;
	// end inline asm
	// begin inline asm
	prmt.b32 %r1087, %r1087, 0, 0xba98;
	// end inline asm
	xor.b32  	%r4417, %r1087, 2139062143;
	not.b32 	%r4418, %r1085;
	and.b32  	%r4419, %r4414, %r4418;
	and.b32  	%r4420, %r4417, %r1085;
	or.b32  	%r1109, %r4420, %r4419;
	shr.u32 	%r1090, %r1084, 2;
	// begin inline asm
	lop3.b32 %r1093, %r1090, 50529027, 0, 234;

	// end inline asm
	or.b32  	%r4421, %r1093, -2139062144;
	and.b32  	%r4422, %r1093, -2139062144;
	add.s32 	%r4423, %r4421, -33686018;
	xor.b32  	%r4424, %r4422, %r4423;
	xor.b32  	%r4425, %r4424, -2139062144;
	xor.b32  	%r4426, %r1093, 33686018;
	xor.b32  	%r4427, %r4425, %r1093;
	and.b32  	%r1091, %r4427, %r4426;
	// begin inline asm
	prmt.b32 %r1091, %r1091, 0, 0xba98;
	// end inline asm
	// begin inline asm
	prmt.b32 %r1093, %r1093, 0, 0xba98;
	// end inline asm
	xor.b32  	%r4428, %r1093, 2139062143;
	not.b32 	%r4429, %r1091;
	and.b32  	%r4430, %r4425, %r4429;
	and.b32  	%r4431, %r4428, %r1091;
	or.b32  	%r1113, %r4431, %r4430;
	shr.u32 	%r1096, %r1084, 4;
	// begin inline asm
	lop3.b32 %r1099, %r1096, 50529027, 0, 234;

	// end inline asm
	or.b32  	%r4432, %r1099, -2139062144;
	and.b32  	%r4433, %r1099, -2139062144;
	add.s32 	%r4434, %r4432, -33686018;
	xor.b32  	%r4435, %r4433, %r4434;
	xor.b32  	%r4436, %r4435, -2139062144;
	xor.b32  	%r4437, %r1099, 33686018;
	xor.b32  	%r4438, %r4436, %r1099;
	and.b32  	%r1097, %r4438, %r4437;
	// begin inline asm
	prmt.b32 %r1097, %r1097, 0, 0xba98;
	// end inline asm
	// begin inline asm
	prmt.b32 %r1099, %r1099, 0, 0xba98;
	// end inline asm
	xor.b32  	%r4439, %r1099, 2139062143;
	not.b32 	%r4440, %r1097;
	and.b32  	%r4441, %r4436, %r4440;
	and.b32  	%r4442, %r4439, %r1097;
	or.b32  	%r1117, %r4442, %r4441;
	shr.u32 	%r1102, %r1084, 6;
	// begin inline asm
	lop3.b32 %r1105, %r1102, 50529027, 0, 234;

	// end inline asm
	or.b32  	%r4443, %r1105, -2139062144;
	and.b32  	%r4444, %r1105, -2139062144;
	add.s32 	%r4445, %r4443, -33686018;
	xor.b32  	%r4446, %r4444, %r4445;
	xor.b32  	%r4447, %r4446, -2139062144;
	xor.b32  	%r4448, %r1105, 33686018;
	xor.b32  	%r4449, %r4447, %r1105;
	and.b32  	%r1103, %r4449, %r4448;
	// begin inline asm
	prmt.b32 %r1103, %r1103, 0, 0xba98;
	// end inline asm
	// begin inline asm
	prmt.b32 %r1105, %r1105, 0, 0xba98;
	// end inline asm
	xor.b32  	%r4450, %r1105, 2139062143;
	not.b32 	%r4451, %r1103;
	and.b32  	%r4452, %r4447, %r4451;
	and.b32  	%r4453, %r4450, %r1103;
	or.b32  	%r1121, %r4453, %r4452;
	// begin inline asm
	dp4a.s32.s32 %r1107, %r1108, %r1109, %r1079;
	// end inline asm
	// begin inline asm
	dp4a.s32.s32 %r1111, %r1112, %r1113, %r1107;
	// end inline asm
	// begin inline asm
	dp4a.s32.s32 %r1115, %r1116, %r1117, %r1111;
	// end inline asm
	// begin inline asm
	dp4a.s32.s32 %r1119, %r1120, %r1121, %r1115;
	// end inline asm
	ld.global.nc.v4.u32 	{%r1148, %r1152, %r1156, %r1160}, [%rd9+3584];
	ld.global.nc.u32 	%r1124, [%rd11+14336];
	// begin inline asm
	lop3.b32 %r1127, %r1124, 50529027, 0, 234;

	// end inline asm
	or.b32  	%r4454, %r1127, -2139062144;
	and.b32  	%r4455, %r1127, -2139062144;
	add.s32 	%r4456, %r4454, -33686018;
	xor.b32  	%r4457, %r4455, %r4456;
	xor.b32  	%r4458, %r4457, -2139062144;
	xor.b32  	%r4459, %r1127, 33686018;
	xor.b32  	%r4460, %r4458, %r1127;
	and.b32  	%r1125, %r4460, %r4459;
	// begin inline asm
	prmt.b32 %r1125, %r1125, 0, 0xba98;
	// end inline asm
	// begin inline asm
	prmt.b32 %r1127, %r1127, 0, 0xba98;
	// end inline asm
	xor.b32  	%r4461, %r1127, 2139062143;
	not.b32 	%r4462, %r1125;
	and.b32  	%r4463, %r4458, %r4462;
	and.b32  	%r4464, %r4461, %r1125;
	or.b32  	%r1149, %r4464, %r4463;
	shr.u32 	%r1130, %r1124, 2;
	// begin inline asm
	lop3.b32 %r1133, %r1130, 50529027, 0, 234;

	// end inline asm
	or.b32  	%r4465, %r1133, -2139062144;
	and.b32  	%r4466, %r1133, -2139062144;
	add.s32 	%r4467, %r4465, -33686018;
	xor.b32  	%r4468, %r4466, %r4467;
	xor.b32  	%r4469, %r4468, -2139062144;
	xor.b32  	%r4470, %r1133, 33686018;
	xor.b32  	%r4471, %r4469, %r1133;
	and.b32  	%r1131, %r4471, %r4470;
	// begin inline asm
	prmt.b32 %r1131, %r1131, 0, 0xba98;
	// end inline asm
	// begin inline asm
	prmt.b32 %r1133, %r1133, 0, 0xba98;
	// end inline asm
	xor.b32  	%r4472, %r1133, 2139062143;
	not.b32 	%r4473, %r1131;
	and.b32  	%r4474, %r4469, %r4473;
	and.b32  	%r4475, %r4472, %r1131;
	or.b32  	%r1153, %r4475, %r4474;
	shr.u32 	%r1136, %r1124, 4;
	// begin inline asm
	lop3.b32 %r1139, %r1136, 50529027, 0, 234;

	// end inline asm
	or.b32  	%r4476, %r1139, -2139062144;
	and.b32  	%r4477, %r1139, -2139062144;
	add.s32 	%r4478, %r4476, -33686018;
	xor.b32  	%r4479, %r4477, %r4478;
	xor.b32  	%r4480, %r4479, -2139062144;
	xor.b32  	%r4481, %r1139, 33686018;
	xor.b32  	%r4482, %r4480, %r1139;
	and.b32  	%r1137, %r4482, %r4481;
	// begin inline asm
	prmt.b32 %r1137, %r1137, 0, 0xba98;
	// end inline asm
	// begin inline asm
	prmt.b32 %r1139, %r1139, 0, 0xba98;
	// end inline asm
	xor.b32  	%r4483, %r1139, 2139062143;
	not.b32 	%r4484, %r1137;
	and.b32  	%r4485, %r4480, %r4484;
	and.b32  	%r4486, %r4483, %r1137;
	or.b32  	%r1157, %r4486, %r4485;
	shr.u32 	%r1142, %r1124, 6;
	// begin inline asm
	lop3.b32 %r1145, %r1142, 50529027, 0, 234;

	// end inline asm
	or.b32  	%r4487, %r1145, -2139062144;
	and.b32  	%r4488, %r1145, -2139062144;
	add.s32 	%r4489, %r4487, -33686018;
	xor.b32  	%r4490, %r4488, %r4489;
	xor.b32  	%r4491, %r4490, -2139062144;
	xor.b32  	%r4492, %r1145, 33686018;
	xor.b32  	%r4493, %r4491, %r1145;
	and.b32  	%r1143, %r4493, %r4492;
	// begin inline asm
	prmt.b32 %r1143, %r1143, 0, 0xba98;
	// end inline asm
	// begin inline asm
	prmt.b32 %r1145, %r1145, 0, 0xba98;
	// end inline asm
	xor.b32  	%r4494, %r1145, 2139062143;
	not.b32 	%r4495, %r1143;
	and.b32  	%r4496, %r4491, %r4495;
	and.b32  	%r4497, %r4494, %r1143;
	or.b32  	%r1161, %r4497, %r4496;
	// begin inline asm
	dp4a.s32.s32 %r1147, %r1148, %r1149, %r1119;
	// end inline asm
	// begin inline asm
	dp4a.s32.s32 %r1151, %r1152, %r1153, %r1147;
	// end inline asm
	// begin inline asm
	dp4a.s32.s32 %r1155, %r1156, %r1157, %r1151;
	// end inline asm
	// begin inline asm
	dp4a.s32.s32 %r1159, %r1160, %r1161, %r1155;
	// end inline asm
	ld.global.nc.v4.u32 	{%r1188, %r1192, %r1196, %r1200}, [%rd9+3712];
	ld.global.nc.u32 	%r1164, [%rd11+14848];
	// begin inline asm
	lop3.b32 %r1167, %r1164, 50529027, 0, 234;

	// end inline asm
	or.b32  	%r4498, %r1167, -2139062144;
	and.b32  	%r4499, %r1167, -2139062144;
	add.s32 	%r4500, %r4498, -33686018;
	xor.b32  	%r4501, %r4499, %r4500;
	xor.b32  	%r4502, %r4501, -2139062144;
	xor.b32  	%r4503, %r1167, 33686018;
	xor.b32  	%r4504, %r4502, %r1167;
	and.b32  	%r1165, %r4504, %r4503;
	// begin inline asm
	prmt.b32 %r1165, %r1165, 0, 0xba98;
	// end inline asm
	// begin inline asm
	prmt.b32 %r1167, %r1167, 0, 0xba98;
	// end inline asm
	xor.b32  	%r4505, %r1167, 2139062143;
	not.b32 	%r4506, %r1165;
	and.b32  	%r4507, %r4502, %r4506;
	and.b32  	%r4508, %r4505, %r1165;
	or.b32  	%r1189, %r4508, %r4507;
	shr.u32 	%r1170, %r1164, 2;
	// begin inline asm
	lop3.b32 %r1173, %r1170, 50529027, 0, 234;

	// end inline asm
	or.b32  	%r4509, %r1173, -2139062144;
	and.b32  	%r4510, %r1173, -2139062144;
	add.s32 	%r4511, %r4509, -33686018;
	xor.b32  	%r4512, %r4510, %r4511;
	xor.b32  	%r4513, %r4512, -2139062144;
	xor.b32  	%r4514, %r1173, 33686018;
	xor.b32  	%r4515, %r4513, %r1173;
	and.b32  	%r1171, %r4515, %r4514;
	// begin inline asm
	prmt.b32 %r1171, %r1171, 0, 0xba98;
	// end inline asm
	// begin inline asm
	prmt.b32 %r1173, %r1173, 0, 0xba98;
	// end inline asm
	xor.b32  	%r4516, %r1173, 2139062143;
	not.b32 	%r4517, %r1171;
	and.b32  	%r4518, %r4513, %r4517;
	and.b32  	%r4519, %r4516, %r1171;
	or.b32  	%r1193, %r4519, %r4518;
	shr.u32 	%r1176, %r1164, 4;
	// begin inline asm
	lop3.b32 %r1179, %r1176, 50529027, 0, 234;

	// end inline asm
	or.b32  	%r4520, %r1179, -2139062144;
	and.b32  	%r4521, %r1179, -2139062144;
	add.s32 	%r4522, %r4520, -33686018;
	xor.b32  	%r4523, %r4521, %r4522;
	xor.b32  	%r4524, %r4523, -2139062144;
	xor.b32  	%r4525, %r1179, 33686018;
	xor.b32  	%r4526, %r4524, %r1179;
	and.b32  	%r1177, %r4526, %r4525;
	// begin inline asm
	prmt.b32 %r1177, %r1177, 0, 0xba98;
	// end inline asm
	// begin inline asm
	prmt.b32 %r1179, %r1179, 0, 0xba98;
	// end inline asm
	xor.b32  	%r4527, %r1179, 2139062143;
	not.b32 	%r4528, %r1177;
	and.b32  	%r4529, %r4524, %r4528;
	and.b32  	%r4530, %r4527, %r1177;
	or.b32  	%r1197, %r4530, %r4529;
	shr.u32 	%r1182, %r1164, 6;
	// begin inline asm
	lop3.b32 %r1185, %r1182, 50529027, 0, 234;

	// end inline asm
	or.b32  	%r4531, %r1185, -2139062144;
	and.b32  	%r4532, %r1185, -2139062144;
	add.s32 	%r4533, %r4531, -33686018;
	xor.b32  	%r4534, %r4532, %r4533;
	xor.b32  	%r4535, %r4534, -2139062144;
	xor.b32  	%r4536, %r1185, 33686018;
	xor.b32  	%r4537, %r4535, %r1185;
	and.b32  	%r1183, %r4537, %r4536;
	// begin inline asm
	prmt.b32 %r1183, %r1183, 0, 0xba98;
	// end inline asm
	// begin inline asm
	prmt.b32 %r1185, %r1185, 0, 0xba98;
	// end inline asm
	xor.b32  	%r4538, %r1185, 2139062143;
	not.b32 	%r4539, %r1183;
	and.b32  	%r4540, %r4535, %r4539;
	and.b32  	%r4541, %r4538, %r1183;
	or.b32  	%r1201, %r4541, %r4540;
	// begin inline asm
	dp4a.s32.s32 %r1187, %r1188, %r1189, %r1159;
	// end inline asm
	// begin inline asm
	dp4a.s32.s32 %r1191, %r1192, %r1193, %r1187;
	// end inline asm
	// begin inline asm
	dp4a.s32.s32 %r1195, %r1196, %r1197, %r1191;
	// end inline asm
	// begin inline asm
	dp4a.s32.s32 %r1199, %r1200, %r1201, %r1195;
	// end inline asm
	ld.global.nc.v4.u32 	{%r1228, %r1232, %r1236, %r1240}, [%rd9+3840];
	ld.global.nc.u32 	%r1204, [%rd11+15360];
	// begin inline asm
	lop3.b32 %r1207, %r1204, 50529027, 0, 234;

	// end inline asm
	or.b32  	%r4542, %r1207, -2139062144;
	and.b32  	%r4543, %r1207, -2139062144;
	add.s32 	%r4544, %r4542, -33686018;
	xor.b32  	%r4545, %r4543, %r4544;
	xor.b32  	%r4546, %r4545, -2139062144;
	xor.b32  	%r4547, %r1207, 33686018;
	xor.b32  	%r4548, %r4546, %r1207;
	and.b32  	%r1205, %r4548, %r4547;
	// begin inline asm
	prmt.b32 %r1205, %r1205, 0, 0xba98;
	// end inline asm
	// begin inline asm
	prmt.b32 %r1207, %r1207, 0, 0xba98;
	// end inline asm
	xor.b32  	%r4549, %r1207, 2139062143;
	not.b32 	%r4550, %r1205;
	and.b32  	%r4551, %r4546, %r4550;
	and.b32  	%r4552, %r4549, %r1205;
	or.b32  	%r1229, %r4552, %r4551;
	shr.u32 	%r1210, %r1204, 2;
	// begin inline asm
	lop3.b32 %r1213, %r1210, 50529027, 0, 234;

	// end inline asm
	or.b32  	%r4553, %r1213, -2139062144;
	and.b32  	%r4554, %r1213, -2139062144;
	add.s32 	%r4555, %r4553, -33686018;
	xor.b32  	%r4556, %r4554, %r4555;
	xor.b32  	%r4557, %r4556, -2139062144;
	xor.b32  	%r4558, %r1213, 33686018;
	xor.b32  	%r4559, %r4557, %r1213;
	and.b32  	%r1211, %r4559, %r4558;
	// begin inline asm
	prmt.b32 %r1211, %r1211, 0, 0xba98;
	// end inline asm
	// begin inline asm
	prmt.b32 %r1213, %r1213, 0, 0xba98;
	// end inline asm
	xor.b32  	%r4560, %r1213, 2139062143;
	not.b32 	%r4561, %r1211;
	and.b32  	%r4562, %r4557, %r4561;
	and.b32  	%r4563, %r4560, %r1211;
	or.b32  	%r1233, %r4563, %r4562;
	shr.u32 	%r1216, %r1204, 4;
	// begin inline asm
	lop3.b32 %r1219, %r1216, 50529027, 0, 234;

	// end inline asm
	or.b32  	%r4564, %r1219, -2139062144;
	and.b32  	%r4565, %r1219, -2139062144;
	add.s32 	%r4566, %r4564, -33686018;
	xor.b32  	%r4567, %r4565, %r4566;
	xor.b32  	%r4568, %r4567, -2139062144;
	xor.b32  	%r4569, %r1219, 33686018;
	xor.b32  	%r4570, %r4568, %r1219;
	and.b32  	%r1217, %r4570, %r4569;
	// begin inline asm
	prmt.b32 %r1217, %r1217, 0, 0xba98;
	// end inline asm
	// begin inline asm
	prmt.b32 %r1219, %r1219, 0, 0xba98;
	// end inline asm
	xor.b32  	%r4571, %r1219, 2139062143;
	not.b32 	%r4572, %r1217;
	and.b32  	%r4573, %r4568, %r4572;
	and.b32  	%r4574, %r4571, %r1217;
	or.b32  	%r1237, %r4574, %r4573;
	shr.u32 	%r1222, %r1204, 6;
	// begin inline asm
	lop3.b32 %r1225, %r1222, 50529027, 0, 234;

	// end inline asm
	or.b32  	%r4575, %r1225, -2139062144;
	and.b32  	%r4576, %r1225, -2139062144;
	add.s32 	%r4577, %r4575, -33686018;
	xor.b32  	%r4578, %r4576, %r4577;
	xor.b32  	%r4579, %r4578, -2139062144;
	xor.b32  	%r4580, %r1225, 33686018;
	xor.b32  	%r4581, %r4579, %r1225;
	and.b32  	%r1223, %r4581, %r4580;
	// begin inline asm
	prmt.b32 %r1223, %r1223, 0, 0xba98;
	// end inline asm
	// begin inline asm
	prmt.b32 %r1225, %r1225, 0, 0xba98;
	// end inline asm
	xor.b32  	%r4582, %r1225, 2139062143;
	not.b32 	%r4583, %r1223;
	and.b32  	%r4584, %r4579, %r4583;
	and.b32  	%r4585, %r4582, %r1223;
	or.b32  	%r1241, %r4585, %r4584;
	// begin inline asm
	dp4a.s32.s32 %r1227, %r1228, %r1229, %r1199;
	// end inline asm
	// begin inline asm
	dp4a.s32.s32 %r1231, %r1232, %r1233, %r1227;
	// end inline asm
	// begin inline asm
	dp4a.s32.s32 %r1235, %r1236, %r1237, %r1231;
	// end inline asm
	// begin inline asm
	dp4a.s32.s32 %r1239, %r1240, %r1241, %r1235;
	// end inline asm
	ld.global.nc.v4.u32 	{%r1268, %r1272, %r1276, %r1280}, [%rd9+3968];
	ld.global.nc.u32 	%r1244, [%rd11+15872];
	// begin inline asm
	lop3.b32 %r1247, %r1244, 50529027, 0, 234;

	// end inline asm
	or.b32  	%r4586, %r1247, -2139062144;
	and.b32  	%r4587, %r1247, -2139062144;
	add.s32 	%r4588, %r4586, -33686018;
	xor.b32  	%r4589, %r4587, %r4588;
	xor.b32  	%r4590, %r4589, -2139062144;
	xor.b32  	%r4591, %r1247, 33686018;
	xor.b32  	%r4592, %r4590, %r1247;
	and.b32  	%r1245, %r4592, %r4591;
	// begin inline asm
	prmt.b32 %r1245, %r1245, 0, 0xba98;
	// end inline asm
	// begin inline asm
	prmt.b32 %r1247, %r1247, 0, 0xba98;
	// end inline asm
	xor.b32  	%r4593, %r1247, 2139062143;
	not.b32 	%r4594, %r1245;
	and.b32  	%r4595, %r4590, %r4594;
	and.b32  	%r4596, %r4593, %r1245;
	or.b32  	%r1269, %r4596, %r4595;
	shr.u32 	%r1250, %r1244, 2;
	// begin inline asm
	lop3.b32 %r1253, %r1250, 50529027, 0, 234;

	// end inline asm
	or.b32  	%r4597, %r1253, -2139062144;
	and.b32  	%r4598, %r1253, -2139062144;
	add.s32 	%r4599, %r4597, -33686018;
	xor.b32  	%r4600, %r4598, %r4599;
	xor.b32  	%r4601, %r4600, -2139062144;
	xor.b32  	%r4602, %r1253, 33686018;
	xor.b32  	%r4603, %r4601, %r1253;
	and.b32  	%r1251, %r4603, %r4602;
	// begin inline asm
	prmt.b32 %r1251, %r1251, 0, 0xba98;
	// end inline asm
	// begin inline asm
	prmt.b32 %r1253, %r1253, 0, 0xba98;
	// end inline asm
	xor.b32  	%r4604, %r1253, 2139062143;
	not.b32 	%r4605, %r1251;
	and.b32  	%r4606, %r4601, %r4605;
	and.b32  	%r4607, %r4604, %r1251;
	or.b32  	%r1273, %r4607, %r4606;
	shr.u32 	%r1256, %r1244, 4;
	// begin inline asm
	lop3.b32 %r1259, %r1256, 50529027, 0, 234;

	// end inline asm
	or.b32  	%r4608, %r1259, -2139062144;
	and.b32  	%r4609, %r1259, -2139062144;
	add.s32 	%r4610, %r4608, -33686018;
	xor.b32  	%r4611, %r4609, %r4610;
	xor.b32  	%r4612, %r4611, -2139062144;
	xor.b32  	%r4613, %r1259, 33686018;
	xor.b32  	%r4614, %r4612, %r1259;
	and.b32  	%r1257, %r4614, %r4613;
	// begin inline asm
	prmt.b32 %r1257, %r1257, 0, 0xba98;
	// end inline asm
	// begin inline asm
	prmt.b32 %r1259, %r1259, 0, 0xba98;
	// end inline asm
	xor.b32  	%r4615, %r1259, 2139062143;
	not.b32 	%r4616, %r1257;
	and.b32  	%r4617, %r4612, %r4616;
	and.b32  	%r4618, %r4615, %r1257;
	or.b32  	%r1277, %r4618, %r4617;
	shr.u32 	%r1262, %r1244, 6;
	// begin inline asm
	lop3.b32 %r1265, %r1262, 50529027, 0, 234;

	// end inline asm
	or.b32  	%r4619, %r1265, -2139062144;
	and.b32  	%r4620, %r1265, -2139062144;
	add.s32 	%r4621, %r4619, -33686018;
	xor.b32  	%r4622, %r4620, %r4621;
	xor.b32  	%r4623, %r4622, -2139062144;
	xor.b32  	%r4624, %r1265, 33686018;
	xor.b32  	%r4625, %r4623, %r1265;
	and.b32  	%r1263, %r4625, %r4624;
	// begin inline asm
	prmt.b32 %r1263, %r1263, 0, 0xba98;
	// end inline asm
	// begin inline asm
	prmt.b32 %r1265, %r1265, 0, 0xba98;
	// end inline asm
	xor.b32  	%r4626, %r1265, 2139062143;
	not.b32 	%r4627, %r1263;
	and.b32  	%r4628, %r4623, %r4627;
	and.b32  	%r4629, %r4626, %r1263;
	or.b32  	%r1281, %r4629, %r4628;
	// begin inline asm
	dp4a.s32.s32 %r1267, %r1268, %r1269, %r1239;
	// end inline asm
	// begin inline asm
	dp4a.s32.s32 %r1271, %r1272, %r1273, %r1267;
	// end inline asm
	// begin inline asm
	dp4a.s32.s32 %r1275, %r1276, %r1277, %r1271;
	// end inline asm
	// begin inline asm
	dp4a.s32.s32 %r1279, %r1280, %r1281, %r1275;
	// end inline asm
	ld.global.nc.v4.u32 	{%r1308, %r1312, %r1316, %r1320}, [%rd9+4096];
	ld.global.nc.u32 	%r1284, [%rd11+16384];
	// begin inline asm
	lop3.b32 %r1287, %r1284, 50529027, 0, 234;

	// end inline asm
	or.b32  	%r4630, %r1287, -2139062144;
	and.b32  	%r4631, %r1287, -2139062144;
	add.s32 	%r4632, %r4630, -33686018;
	xor.b32  	%r4633, %r4631, %r4632;
	xor.b32  	%r4634, %r4633, -2139062144;
	xor.b32  	%r4635, %r1287, 33686018;
	xor.b32  	%r4636, %r4634, %r1287;
	and.b32  	%r1285, %r4636, %r4635;
	// begin inline asm
	prmt.b32 %r1285, %r1285, 0, 0xba98;
	// end inline asm
	// begin inline asm
	prmt.b32 %r1287, %r1287, 0, 0xba98;
	// end inline asm
	xor.b32  	%r4637, %r1287, 2139062143;
	not.b32 	%r4638, %r1285;
	and.b32  	%r4639, %r4634, %r4638;
	and.b32  	%r4640, %r4637, %r1285;
	or.b32  	%r1309, %r4640, %r4639;
	shr.u32 	%r1290, %r1284, 2;
	// begin inline asm
	lop3.b32 %r1293, %r1290, 50529027, 0, 234;

	// end inline asm
	or.b32  	%r4641, %r1293, -2139062144;
	and.b32  	%r4642, %r1293, -2139062144;
	add.s32 	%r4643, %r4641, -33686018;
	xor.b32  	%r4644, %r4642, %r4643;
	xor.b32  	%r4645, %r4644, -2139062144;
	xor.b32  	%r4646, %r1293, 33686018;
	xor.b32  	%r4647, %r4645, %r1293;
	and.b32  	%r1291, %r4647, %r4646;
	// begin inline asm
	prmt.b32 %r1291, %r1291, 0, 0xba98;
	// end inline asm
	// begin inline asm
	prmt.b32 %r1293, %r1293, 0, 0xba98;
	// end inline asm
	xor.b32  	%r4648, %r1293, 2139062143;
	not.b32 	%r4649, %r1291;
	and.b32  	%r4650, %r4645, %r4649;
	and.b32  	%r4651, %r4648, %r1291;
	or.b32  	%r1313, %r4651, %r4650;
	shr.u32 	%r1296, %r1284, 4;
	// begin inline asm
	lop3.b32 %r1299, %r1296, 50529027, 0, 234;

	// end inline asm
	or.b32  	%r4652, %r1299, -2139062144;
	and.b32  	%r4653, %r1299, -2139062144;
	add.s32 	%r4654, %r4652, -33686018;
	xor.b32  	%r4655, %r4653, %r4654;
	xor.b32  	%r4656, %r4655, -2139062144;
	xor.b32  	%r4657, %r1299, 33686018;
	xor.b32  	%r4658, %r4656, %r1299;
	and.b32  	%r1297, %r4658, %r4657;
	// begin inline asm
	prmt.b32 %r1297, %r1297, 0, 0xba98;
	// end inline asm
	// begin inline asm
	prmt.b32 %r1299, %r1299, 0, 0xba98;
	// end inline asm
	xor.b32  	%r4659, %r1299, 2139062143;
	not.b32 	%r4660, %r1297;
	and.b32  	%r4661, %r4656, %r4660;
	and.b32  	%r4662, %r4659, %r1297;
	or.b32  	%r1317, %r4662, %r4661;
	shr.u32 	%r1302, %r1284, 6;
	// begin inline asm
	lop3.b32 %r1305, %r1302, 50529027, 0, 234;

	// end inline asm
	or.b32  	%r4663, %r1305, -2139062144;
	and.b32  	%r4664, %r1305, -2139062144;
	add.s32 	%r4665, %r4663, -33686018;
	xor.b32  	%r4666, %r4664, %r4665;
	xor.b32  	%r4667, %r4666, -2139062144;
	xor.b32  	%r4668, %r1305, 33686018;
	xor.b32  	%r4669, %r4667, %r1305;
	and.b32  	%r1303, %r4669, %r4668;
	// begin inline asm
	prmt.b32 %r1303, %r1303, 0, 0xba98;
	// end inline asm
	// begin inline asm
	prmt.b32 %r1305, %r1305, 0, 0xba98;
	// end inline asm
	xor.b32  	%r4670, %r1305, 2139062143;
	not.b32 	%r4671, %r1303;
	and.b32  	%r4672, %r4667, %r4671;
	and.b32  	%r4673, %r4670, %r1303;
	or.b32  	%r1321, %r4673, %r4672;
	// begin inline asm
	dp4a.s32.s32 %r1307, %r1308, %r1309, %r1279;
	// end inline asm
	// begin inline asm
	dp4a.s32.s32 %r1311, %r1312, %r1313, %r1307;
	// end inline asm
	// begin inline asm
	dp4a.s32.s32 %r1315, %r1316, %r1317, %r1311;
	// end inline asm
	// begin inline asm
	dp4a.s32.s32 %r1319, %r1320, %r1321, %r1315;
	// end inline asm
	ld.global.nc.v4.u32 	{%r1348, %r1352, %r1356, %r1360}, [%rd9+4224];
	ld.global.nc.u32 	%r1324, [%rd11+16896];
	// begin inline asm
	lop3.b32 %r1327, %r1324, 50529027, 0, 234;

	// end inline asm
	or.b32  	%r4674, %r1327, -2139062144;
	and.b32  	%r4675, %r1327, -2139062144;
	add.s32 	%r4676, %r4674, -33686018;
	xor.b32  	%r4677, %r4675, %r4676;
	xor.b32  	%r4678, %r4677, -2139062144;
	xor.b32  	%r4679, %r1327, 33686018;
	xor.b32  	%r4680, %r4678, %r1327;
	and.b32  	%r1325, %r4680, %r4679;
	// begin inline asm
	prmt.b32 %r1325, %r1325, 0, 0xba98;
	// end inline asm
	// begin inline asm
	prmt.b32 %r1327, %r1327, 0, 0xba98;
	// end inline asm
	xor.b32  	%r4681, %r1327, 2139062143;
	not.b32 	%r4682, %r1325;
	and.b32  	%r4683, %r4678, %r4682;
	and.b32  	%r4684, %r4681, %r1325;
	or.b32  	%r1349, %r4684, %r4683;
	shr.u32 	%r1330, %r1324, 2;
	// begin inline asm
	lop3.b32 %r1333, %r1330, 50529027, 0, 234;

	// end inline asm
	or.b32  	%r4685, %r1333, -2139062144;
	and.b32  	%r4686, %r1333, -2139062144;
	add.s32 	%r4687, %r4685, -33686018;
	xor.b32  	%r4688, %r4686, %r4687;
	xor.b32  	%r4689, %r4688, -2139062144;
	xor.b32  	%r4690, %r1333, 33686018;
	xor.b32  	%r4691, %r4689, %r1333;
	and.b32  	%r1331, %r4691, %r4690;
	// begin inline asm
	prmt.b32 %r1331, %r1331, 0, 0xba98;
	// end inline asm
	// begin inline asm
	prmt.b32 %r1333, %r1333, 0, 0xba98;
	// end inline asm
	xor.b32  	%r4692, %r1333, 2139062143;
	not.b32 	%r4693, %r1331;
	and.b32  	%r4694, %r4689, %r4693;
	and.b32  	%r4695, %r4692, %r1331;
	or.b32  	%r1353, %r4695, %r4694;
	shr.u32 	%r1336, %r1324, 4;
	// begin inline asm
	lop3.b32 %r1339, %r1336, 50529027, 0, 234;

	// end inline asm
	or.b32  	%r4696, %r1339, -2139062144;
	and.b32  	%r4697, %r1339, -2139062144;
	add.s32 	%r4698, %r4696, -33686018;
	xor.b32  	%r4699, %r4697, %r4698;
	xor.b32  	%r4700, %r4699, -2139062144;
	xor.b32  	%r4701, %r1339, 33686018;
	xor.b32  	%r4702, %r4700, %r1339;
	and.b32  	%r1337, %r4702, %r4701;
	// begin inline asm
	prmt.b32 %r1337, %r1337, 0, 0xba98;
	// end inline asm
	// begin inline asm
	prmt.b32 %r1339, %r1339, 0, 0xba98;
	// end inline asm
	xor.b32  	%r4703, %r1339, 2139062143;
	not.b32 	%r4704, %r1337;
	and.b32  	%r4705, %r4700, %r4704;
	and.b32  	%r4706, %r4703, %r1337;
	or.b32  	%r1357, %r4706, %r4705;
	shr.u32 	%r1342, %r1324, 6;
	// begin inline asm
	lop3.b32 %r1345, %r1342, 50529027, 0, 234;

	// end inline asm
	or.b32  	%r4707, %r1345, -2139062144;
	and.b32  	%r4708, %r1345, -2139062144;
	add.s32 	%r4709, %r4707, -33686018;
	xor.b32  	%r4710, %r4708, %r4709;
	xor.b32  	%r4711, %r4710, -2139062144;
	xor.b32  	%r4712, %r1345, 33686018;
	xor.b32  	%r4713, %r4711, %r1345;
	and.b32  	%r1343, %r4713, %r4712;
	// begin inline asm
	prmt.b32 %r1343, %r1343, 0, 0xba98;
	// end inline asm
	// begin inline asm
	prmt.b32 %r1345, %r1345, 0, 0xba98;
	// end inline asm
	xor.b32  	%r4714, %r1345, 2139062143;
	not.b32 	%r4715, %r1343;
	and.b32  	%r4716, %r4711, %r4715;
	and.b32  	%r4717, %r4714, %r1343;
	or.b32  	%r1361, %r4717, %r4716;
	// begin inline asm
	dp4a.s32.s32 %r1347, %r1348, %r1349, %r1319;
	// end inline asm
	// begin inline asm
	dp4a.s32.s32 %r1351, %r1352, %r1353, %r1347;
	// end inline asm
	// begin inline asm
	dp4a.s32.s32 %r1355, %r1356, %r1357, %r1351;
	// end inline asm
	// begin inline asm
	dp4a.s32.s32 %r1359, %r1360, %r1361, %r1355;
	// end inline asm
	ld.global.nc.v4.u32 	{%r1388, %r1392, %r1396, %r1400}, [%rd9+4352];
	ld.global.nc.u32 	%r1364, [%rd11+17408];
	// begin inline asm
	lop3.b32 %r1367, %r1364, 50529027, 0, 234;

	// end inline asm
	or.b32  	%r4718, %r1367, -2139062144;
	and.b32  	%r4719, %r1367, -2139062144;
	add.s32 	%r4720, %r4718, -33686018;
	xor.b32  	%r4721, %r4719, %r4720;
	xor.b32  	%r4722, %r4721, -2139062144;
	xor.b32  	%r4723, %r1367, 33686018;
	xor.b32  	%r4724, %r4722, %r1367;
	and.b32  	%r1365, %r4724, %r4723;
	// begin inline asm
	prmt.b32 %r1365, %r1365, 0, 0xba98;
	// end inline asm
	// begin inline asm
	prmt.b32 %r1367, %r1367, 0, 0xba98;
	// end inline asm
	xor.b32  	%r4725, %r1367, 2139062143;
	not.b32 	%r4726, %r1365;
	and.b32  	%r4727, %r4722, %r4726;
	and.b32  	%r4728, %r4725, %r1365;
	or.b32  	%r1389, %r4728, %r4727;
	shr.u32 	%r1370, %r1364, 2;
	// begin inline asm
	lop3.b32 %r1373, %r1370, 50529027, 0, 234;

	// end inline asm
	or.b32  	%r4729, %r1373, -2139062144;
	and.b32  	%r4730, %r1373, -2139062144;
	add.s32 	%r4731, %r4729, -33686018;
	xor.b32  	%r4732, %r4730, %r4731;
	xor.b32  	%r4733, %r4732, -2139062144;
	xor.b32  	%r4734, %r1373, 33686018;
	xor.b32  	%r4735, %r4733, %r1373;
	and.b32  	%r1371, %r4735, %r4734;
	// begin inline asm
	prmt.b32 %r1371, %r1371, 0, 0xba98;
	// end inline asm
	// begin inline asm
	prmt.b32 %r1373, %r1373, 0, 0xba98;
	// end inline asm
	xor.b32  	%r4736, %r1373, 2139062143;
	not.b32 	%r4737, %r1371;
	and.b32  	%r4738, %r4733, %r4737;
	and.b32  	%r4739, %r4736, %r1371;
	or.b32  	%r1393, %r4739, %r4738;
	shr.u32 	%r1376, %r1364, 4;
	// begin inline asm
	lop3.b32 %r1379, %r1376, 50529027, 0, 234;

	// end inline asm
	or.b32  	%r4740, %r1379, -2139062144;
	and.b32  	%r4741, %r1379, -2139062144;
	add.s32 	%r4742, %r4740, -33686018;
	xor.b32  	%r4743, %r4741, %r4742;
	xor.b32  	%r4744, %r4743, -2139062144;
	xor.b32  	%r4745, %r1379, 33686018;
	xor.b32  	%r4746, %r4744, %r1379;
	and.b32  	%r1377, %r4746, %r4745;
	// begin inline asm
	prmt.b32 %r1377, %r1377, 0, 0xba98;
	// end inline asm
	// begin inline asm
	prmt.b32 %r1379, %r1379, 0, 0xba98;
	// end inline asm
	xor.b32  	%r4747, %r1379, 2139062143;
	not.b32 	%r4748, %r1377;
	and.b32  	%r4749, %r4744, %r4748;
	and.b32  	%r4750, %r4747, %r1377;
	or.b32  	%r1397, %r4750, %r4749;
	shr.u32 	%r1382, %r1364, 6;
	// begin inline asm
	lop3.b32 %r1385, %r1382, 50529027, 0, 234;

	// end inline asm
	or.b32  	%r4751, %r1385, -2139062144;
	and.b32  	%r4752, %r1385, -2139062144;
	add.s32 	%r4753, %r4751, -33686018;
	xor.b32  	%r4754, %r4752, %r4753;
	xor.b32  	%r4755, %r4754, -2139062144;
	xor.b32  	%r4756, %r1385, 33686018;
	xor.b32  	%r4757, %r4755, %r1385;
	and.b32  	%r1383, %r4757, %r4756;
	// begin inline asm
	prmt.b32 %r1383, %r1383, 0, 0xba98;
	// end inline asm
	// begin inline asm
	prmt.b32 %r1385, %r1385, 0, 0xba98;
	// end inline asm
	xor.b32  	%r4758, %r1385, 2139062143;
	not.b32 	%r4759, %r1383;
	and.b32  	%r4760, %r4755, %r4759;
	and.b32  	%r4761, %r4758, %r1383;
	or.b32  	%r1401, %r4761, %r4760;
	// begin inline asm
	dp4a.s32.s32 %r1387, %r1388, %r1389, %r1359;
	// end inline asm
	// begin inline asm
	dp4a.s32.s32 %r1391, %r1392, %r1393, %r1387;
	// end inline asm
	// begin inline asm
	dp4a.s32.s32 %r1395, %r1396, %r1397, %r1391;
	// end inline asm
	// begin inline asm
	dp4a.s32.s32 %r1399, %r1400, %r1401, %r1395;
	// end inline asm
	ld.global.nc.v4.u32 	{%r1428, %r1432, %r1436, %r1440}, [%rd9+4480];
	ld.global.nc.u32 	%r1404, [%rd11+17920];
	// begin inline asm
	lop3.b32 %r1407, %r1404, 50529027, 0, 234;

	// end inline asm
	or.b32  	%r4762, %r1407, -2139062144;
	and.b32  	%r4763, %r1407, -2139062144;
	add.s32 	%r4764, %r4762, -33686018;
	xor.b32  	%r4765, %r4763, %r4764;
	xor.b32  	%r4766, %r4765, -2139062144;
	xor.b32  	%r4767, %r1407, 33686018;
	xor.b32  	%r4768, %r4766, %r1407;
	and.b32  	%r1405, %r4768, %r4767;
	// begin inline asm
	prmt.b32 %r1405, %r1405, 0, 0xba98;
	// end inline asm
	// begin inline asm
	prmt.b32 %r1407, %r1407, 0, 0xba98;
	// end inline asm
	xor.b32  	%r4769, %r1407, 2139062143;
	not.b32 	%r4770, %r1405;
	and.b32  	%r4771, %r4766, %r4770;
	and.b32  	%r4772, %r4769, %r1405;
	or.b32  	%r1429, %r4772, %r4771;
	shr.u32 	%r1410, %r1404, 2;
	// begin inline asm
	lop3.b32 %r1413, %r1410, 50529027, 0, 234;

	// end inline asm
	or.b32  	%r4773, %r1413, -2139062144;
	and.b32  	%r4774, %r1413, -2139062144;
	add.s32 	%r4775, %r4773, -33686018;
	xor.b32  	%r4776, %r4774, %r4775;
	xor.b32  	%r4777, %r4776, -2139062144;
	xor.b32  	%r4778, %r1413, 33686018;
	xor.b32  	%r4779, %r4777, %r1413;
	and.b32  	%r1411, %r4779, %r4778;
	// begin inline asm
	prmt.b32 %r1411, %r1411, 0, 0xba98;
	// end inline asm
	// begin inline asm
	prmt.b32 %r1413, %r1413, 0, 0xba98;
	// end inline asm
	xor.b32  	%r4780, %r1413, 2139062143;
	not.b32 	%r4781, %r1411;
	and.b32  	%r4782, %r4777, %r4781;
	and.b32  	%r4783, %r4780, %r1411;
	or.b32  	%r1433, %r4783, %r4782;
	shr.u32 	%r1416, %r1404, 4;
	// begin inline asm
	lop3.b32 %r1419, %r1416, 50529027, 0, 234;

	// end inline asm
	or.b32  	%r4784, %r1419, -2139062144;
	and.b32  	%r4785, %r1419, -2139062144;
	add.s32 	%r4786, %r4784, -33686018;
	xor.b32  	%r4787, %r4785, %r4786;
	xor.b32  	%r4788, %r4787, -2139062144;
	xor.b32  	%r4789, %r1419, 33686018;
	xor.b32  	%r4790, %r4788, %r1419;
	and.b32  	%r1417, %r4790, %r4789;
	// begin inline asm
	prmt.b32 %r1417, %r1417, 0, 0xba98;
	// end inline asm
	// begin inline asm
	prmt.b32 %r1419, %r1419, 0, 0xba98;
	// end inline asm
	xor.b32  	%r4791, %r1419, 2139062143;
	not.b32 	%r4792, %r1417;
	and.b32  	%r4793, %r4788, %r4792;
	and.b32  	%r4794, %r4791, %r1417;
	or.b32  	%r1437, %r4794, %r4793;
	shr.u32 	%r1422, %r1404, 6;
	// begin inline asm
	lop3.b32 %r1425, %r1422, 50529027, 0, 234;

	// end inline asm
	or.b32  	%r4795, %r1425, -2139062144;
	and.b32  	%r4796, %r1425, -2139062144;
	add.s32 	%r4797, %r4795, -33686018;
	xor.b32  	%r4798, %r4796, %r4797;
	xor.b32  	%r4799, %r4798, -2139062144;
	xor.b32  	%r4800, %r1425, 33686018;
	xor.b32  	%r4801, %r4799, %r1425;
	and.b32  	%r1423, %r4801, %r4800;
	// begin inline asm
	prmt.b32 %r1423, %r1423, 0, 0xba98;
	// end inline asm
	// begin inline asm
	prmt.b32 %r1425, %r1425, 0, 0xba98;
	// end inline asm
	xor.b32  	%r4802, %r1425, 2139062143;
	not.b32 	%r4803, %r1423;
	and.b32  	%r4804, %r4799, %r4803;
	and.b32  	%r4805, %r4802, %r1423;
	or.b32  	%r1441, %r4805, %r4804;
	// begin inline asm
	dp4a.s32.s32 %r1427, %r1428, %r1429, %r1399;
	// end inline asm
	// begin inline asm
	dp4a.s32.s32 %r1431, %r1432, %r1433, %r1427;
	// end inline asm
	// begin inline asm
	dp4a.s32.s32 %r1435, %r1436, %r1437, %r1431;
	// end inline asm
	// begin inline asm
	dp4a.s32.s32 %r1439, %r1440, %r1441, %r1435;
	// end inline asm
	ld.global.nc.v4.u32 	{%r1468, %r1472, %r1476, %r1480}, [%rd9+4608];
	ld.global.nc.u32 	%r1444, [%rd11+18432];
	// begin inline asm
	lop3.b32 %r1447, %r1444, 50529027, 0, 234;

	// end inline asm
	or.b32  	%r4806, %r1447, -2139062144;
	and.b32  	%r4807, %r1447, -2139062144;
	add.s32 	%r4808, %r4806, -33686018;
	xor.b32  	%r4809, %r4807, %r4808;
	xor.b32  	%r4810, %r4809, -2139062144;
	xor.b32  	%r4811, %r1447, 33686018;
	xor.b32  	%r4812, %r4810, %r1447;
	and.b32  	%r1445, %r4812, %r4811;
	// begin inline asm
	prmt.b32 %r1445, %r1445, 0, 0xba98;
	// end inline asm
	// begin inline asm
	prmt.b32 %r1447, %r1447, 0, 0xba98;
	// end inline asm
	xor.b32  	%r4813, %r1447, 2139062143;
	not.b32 	%r4814, %r1445;
	and.b32  	%r4815, %r4810, %r4814;
	and.b32  	%r4816, %r4813, %r1445;
	or.b32  	%r1469, %r4816, %r4815;
	shr.u32 	%r1450, %r1444, 2;
	// begin inline asm
	lop3.b32 %r1453, %r1450, 50529027, 0, 234;

	// end inline asm
	or.b32  	%r4817, %r1453, -2139062144;
	and.b32  	%r4818, %r1453, -2139062144;
	add.s32 	%r4819, %r4817, -33686018;
	xor.b32  	%r4820, %r4818, %r4819;
	xor.b32  	%r4821, %r4820, -2139062144;
	xor.b32  	%r4822, %r1453, 33686018;
	xor.b32  	%r4823, %r4821, %r1453;
	and.b32  	%r1451, %r4823, %r4822;
	// begin inline asm
	prmt.b32 %r1451, %r1451, 0, 0xba98;
	// end inline asm
	// begin inline asm
	prmt.b32 %r1453, %r1453, 0, 0xba98;
	// end inline asm
	xor.b32  	%r4824, %r1453, 2139062143;
	not.b32 	%r4825, %r1451;
	and.b32  	%r4826, %r4821, %r4825;
	and.b32  	%r4827, %r4824, %r1451;
	or.b32  	%r1473, %r4827, %r4826;
	shr.u32 	%r1456, %r1444, 4;
	// begin inline asm
	lop3.b32 %r1459, %r1456, 50529027, 0, 234;

	// end inline asm
	or.b32  	%r4828, %r1459, -2139062144;
	and.b32  	%r4829, %r1459, -2139062144;
	add.s32 	%r4830, %r4828, -33686018;
	xor.b32  	%r4831, %r4829, %r4830;
	xor.b32  	%r4832, %r4831, -2139062144;
	xor.b32  	%r4833, %r1459, 33686018;
	xor.b32  	%r4834, %r4832, %r1459;
	and.b32  	%r1457, %r4834, %r4833;
	// begin inline asm
	prmt.b32 %r1457, %r1457, 0, 0xba98;
	// end inline asm
	// begin inline asm
	prmt.b32 %r1459, %r1459, 0, 0xba98;
	// end inline asm
	xor.b32  	%r4835, %r1459, 2139062143;
	not.b32 	%r4836, %r1457;
	and.b32  	%r4837, %r4832, %r4836;
	and.b32  	%r4838, %r4835, %r1457;
	or.b32  	%r1477, %r4838, %r4837;
	shr.u32 	%r1462, %r1444, 6;
	// begin inline asm
	lop3.b32 %r1465, %r1462, 50529027, 0, 234;

	// end inline asm
	or.b32  	%r4839, %r1465, -2139062144;
	and.b32  	%r4840, %r1465, -2139062144;
	add.s32 	%r4841, %r4839, -33686018;
	xor.b32  	%r4842, %r4840, %r4841;
	xor.b32  	%r4843, %r4842, -2139062144;
	xor.b32  	%r4844, %r1465, 33686018;
	xor.b32  	%r4845, %r4843, %r1465;
	and.b32  	%r1463, %r4845, %r4844;
	// begin inline asm
	prmt.b32 %r1463, %r1463, 0, 0xba98;
	// end inline asm
	// begin inline asm
	prmt.b32 %r1465, %r1465, 0, 0xba98;
	// end inline asm
	xor.b32  	%r4846, %r1465, 2139062143;
	not.b32 	%r4847, %r1463;
	and.b32  	%r4848, %r4843, %r4847;
	and.b32  	%r4849, %r4846, %r1463;
	or.b32  	%r1481, %r4849, %r4848;
	// begin inline asm
	dp4a.s32.s32 %r1467, %r1468, %r1469, %r1439;
	// end inline asm
	// begin inline asm
	dp4a.s32.s32 %r1471, %r1472, %r1473, %r1467;
	// end inline asm
	// begin inline asm
	dp4a.s32.s32 %r1475, %r1476, %r1477, %r1471;
	// end inline asm
	// begin inline asm
	dp4a.s32.s32 %r1479, %r1480, %r1481, %r1475;
	// end inline asm
	ld.global.nc.v4.u32 	{%r1508, %r1512, %r1516, %r1520}, [%rd9+4736];
	ld.global.nc.u32 	%r1484, [%rd11+18944];
	// begin inline asm
	lop3.b32 %r1487, %r1484, 50529027, 0, 234;

	// end inline asm
	or.b32  	%r4850, %r1487, -2139062144;
	and.b32  	%r4851, %r1487, -2139062144;
	add.s32 	%r4852, %r4850, -33686018;
	xor.b32  	%r4853, %r4851, %r4852;
	xor.b32  	%r4854, %r4853, -2139062144;
	xor.b32  	%r4855, %r1487, 33686018;
	xor.b32  	%r4856, %r4854, %r1487;
	and.b32  	%r1485, %r4856, %r4855;
	// begin inline asm
	prmt.b32 %r1485, %r1485, 0, 0xba98;
	// end inline asm
	// begin inline asm
	prmt.b32 %r1487, %r1487, 0, 0xba98;
	// end inline asm
	xor.b32  	%r4857, %r1487, 2139062143;
	not.b32 	%r4858, %r1485;
	and.b32  	%r4859, %r4854, %r4858;
	and.b32  	%r4860, %r4857, %r1485;
	or.b32  	%r1509, %r4860, %r4859;
	shr.u32 	%r1490, %r1484, 2;
	// begin inline asm
	lop3.b32 %r1493, %r1490, 50529027, 0, 234;

	// end inline asm
	or.b32  	%r4861, %r1493, -2139062144;
	and.b32  	%r4862, %r1493, -2139062144;
	add.s32 	%r4863, %r4861, -33686018;
	xor.b32  	%r4864, %r4862, %r4863;
	xor.b32  	%r4865, %r4864, -2139062144;
	xor.b32  	%r4866, %r1493, 33686018;
	xor.b32  	%r4867, %r4865, %r1493;
	and.b32  	%r1491, %r4867, %r4866;
	// begin inline asm
	prmt.b32 %r1491, %r1491, 0, 0xba98;
	// end inline asm
	// begin inline asm
	prmt.b32 %r1493, %r1493, 0, 0xba98;
	// end inline asm
	xor.b32  	%r4868, %r1493, 2139062143;
	not.b32 	%r4869, %r1491;
	and.b32  	%r4870, %r4865, %r4869;
	and.b32  	%r4871, %r4868, %r1491;
	or.b32  	%r1513, %r4871, %r4870;
	shr.u32 	%r1496, %r1484, 4;
	// begin inline asm
	lop3.b32 %r1499, %r1496, 50529027, 0, 234;

	// end inline asm
	or.b32  	%r4872, %r1499, -2139062144;
	and.b32  	%r4873, %r1499, -2139062144;
	add.s32 	%r4874, %r4872, -33686018;
	xor.b32  	%r4875, %r4873, %r4874;
	xor.b32  	%r4876, %r4875, -2139062144;
	xor.b32  	%r4877, %r1499, 33686018;
	xor.b32  	%r4878, %r4876, %r1499;
	and.b32  	%r1497, %r4878, %r4877;
	// begin inline asm
	prmt.b32 %r1497, %r1497, 0, 0xba98;
	// end inline asm
	// begin inline asm
	prmt.b32 %r1499, %r1499, 0, 0xba98;
	// end inline asm
	xor.b32  	%r4879, %r1499, 2139062143;
	not.b32 	%r4880, %r1497;
	and.b32  	%r4881, %r4876, %r4880;
	and.b32  	%r4882, %r4879, %r1497;
	or.b32  	%r1517, %r4882, %r4881;
	shr.u32 	%r1502, %r1484, 6;
	// begin inline asm
	lop3.b32 %r1505, %r1502, 50529027, 0, 234;

	// end inline asm
	or.b32  	%r4883, %r1505, -2139062144;
	and.b32  	%r4884, %r1505, -2139062144;
	add.s32 	%r4885, %r4883, -33686018;
	xor.b32  	%r4886, %r4884, %r4885;
	xor.b32  	%r4887, %r4886, -2139062144;
	xor.b32  	%r4888, %r1505, 33686018;
	xor.b32  	%r4889, %r4887, %r1505;
	and.b32  	%r1503, %r4889, %r4888;
	// begin inline asm
	prmt.b32 %r1503, %r1503, 0, 0xba98;
	// end inline asm
	// begin inline asm
	prmt.b32 %r1505, %r1505, 0, 0xba98;
	// end inline asm
	xor.b32  	%r4890, %r1505, 2139062143;
	not.b32 	%r4891, %r1503;
	and.b32  	%r4892, %r4887, %r4891;
	and.b32  	%r4893, %r4890, %r1503;
	or.b32  	%r1521, %r4893, %r4892;
	// begin inline asm
	dp4a.s32.s32 %r1507, %r1508, %r1509, %r1479;
	// end inline asm
	// begin inline asm
	dp4a.s32.s32 %r1511, %r1512, %r1513, %r1507;
	// end inline asm
	// begin inline asm
	dp4a.s32.s32 %r1515, %r1516, %r1517, %r1511;
	// end inline asm
	// begin inline asm
	dp4a.s32.s32 %r1519, %r1520, %r1521, %r1515;
	// end inline asm
	ld.global.nc.v4.u32 	{%r1548, %r1552, %r1556, %r1560}, [%rd9+4864];
	ld.global.nc.u32 	%r1524, [%rd11+19456];
	// begin inline asm
	lop3.b32 %r1527, %r1524, 50529027, 0, 234;

	// end inline asm
	or.b32  	%r4894, %r1527, -2139062144;
	and.b32  	%r4895, %r1527, -2139062144;
	add.s32 	%r4896, %r4894, -33686018;
	xor.b32  	%r4897, %r4895, %r4896;
	xor.b32  	%r4898, %r4897, -2139062144;
	xor.b32  	%r4899, %r1527, 33686018;
	xor.b32  	%r4900, %r4898, %r1527;
	and.b32  	%r1525, %r4900, %r4899;
	// begin inline asm
	prmt.b32 %r1525, %r1525, 0, 0xba98;
	// end inline asm
	// begin inline asm
	prmt.b32 %r1527, %r1527, 0, 0xba98;
	// end inline asm
	xor.b32  	%r4901, %r1527, 2139062143;
	not.b32 	%r4902, %r1525;
	and.b32  	%r4903, %r4898, %r4902;
	and.b32  	%r4904, %r4901, %r1525;
	or.b32  	%r1549, %r4904, %r4903;
	shr.u32 	%r1530, %r1524, 2;
	// begin inline asm
	lop3.b32 %r1533, %r1530, 50529027, 0, 234;

	// end inline asm
	or.b32  	%r4905, %r1533, -2139062144;
	and.b32  	%r4906, %r1533, -2139062144;
	add.s32 	%r4907, %r4905, -33686018;
	xor.b32  	%r4908, %r4906, %r4907;
	xor.b32  	%r4909, %r4908, -2139062144;
	xor.b32  	%r4910, %r1533, 33686018;
	xor.b32  	%r4911, %r4909, %r1533;
	and.b32  	%r1531, %r4911, %r4910;
	// begin inline asm
	prmt.b32 %r1531, %r1531, 0, 0xba98;
	// end inline asm
	// begin inline asm
	prmt.b32 %r1533, %r1533, 0, 0xba98;
	// end inline asm
	xor.b32  	%r4912, %r1533, 2139062143;
	not.b32 	%r4913, %r1531;
	and.b32  	%r4914, %r4909, %r4913;
	and.b32  	%r4915, %r4912, %r1531;
	or.b32  	%r1553, %r4915, %r4914;
	shr.u32 	%r1536, %r1524, 4;
	// begin inline asm
	lop3.b32 %r1539, %r1536, 50529027, 0, 234;

	// end inline asm
	or.b32  	%r4916, %r1539, -2139062144;
	and.b32  	%r4917, %r1539, -2139062144;
	add.s32 	%r4918, %r4916, -33686018;
	xor.b32  	%r4919, %r4917, %r4918;
	xor.b32  	%r4920, %r4919, -2139062144;
	xor.b32  	%r4921, %r1539, 33686018;
	xor.b32  	%r4922, %r4920, %r1539;
	and.b32  	%r1537, %r4922, %r4921;
	// begin inline asm
	prmt.b32 %r1537, %r1537, 0, 0xba98;
	// end inline asm
	// begin inline asm
	prmt.b32 %r1539, %r1539, 0, 0xba98;
	// end inline asm
	xor.b32  	%r4923, %r1539, 2139062143;
	not.b32 	%r4924, %r1537;
	and.b32  	%r4925, %r4920, %r4924;
	and.b32  	%r4926, %r4923, %r1537;
	or.b32  	%r1557, %r4926, %r4925;
	shr.u32 	%r1542, %r1524, 6;
	// begin inline asm
	lop3.b32 %r1545, %r1542, 50529027, 0, 234;

	// end inline asm
	or.b32  	%r4927, %r1545, -2139062144;
	and.b32  	%r4928, %r1545, -2139062144;
	add.s32 	%r4929, %r4927, -33686018;
	xor.b32  	%r4930, %r4928, %r4929;
	xor.b32  	%r4931, %r4930, -2139062144;
	xor.b32  	%r4932, %r1545, 33686018;
	xor.b32  	%r4933, %r4931, %r1545;
	and.b32  	%r1543, %r4933, %r4932;
	// begin inline asm
	prmt.b32 %r1543, %r1543, 0, 0xba98;
	// end inline asm
	// begin inline asm
	prmt.b32 %r1545, %r1545, 0, 0xba98;
	// end inline asm
	xor.b32  	%r4934, %r1545, 2139062143;
	not.b32 	%r4935, %r1543;
	and.b32  	%r4936, %r4931, %r4935;
	and.b32  	%r4937, %r4934, %r1543;
	or.b32  	%r1561, %r4937, %r4936;
	// begin inline asm
	dp4a.s32.s32 %r1547, %r1548, %r1549, %r1519;
	// end inline asm
	// begin inline asm
	dp4a.s32.s32 %r1551, %r1552, %r1553, %r1547;
	// end inline asm
	// begin inline asm
	dp4a.s32.s32 %r1555, %r1556, %r1557, %r1551;
	// end inline asm
	// begin inline asm
	dp4a.s32.s32 %r1559, %r1560, %r1561, %r1555;
	// end inline asm
	ld.global.nc.v4.u32 	{%r1588, %r1592, %r1596, %r1600}, [%rd9+4992];
	ld.global.nc.u32 	%r1564, [%rd11+19968];
	// begin inline asm
	lop3.b32 %r1567, %r1564, 50529027, 0, 234;

	// end inline asm
	or.b32  	%r4938, %r1567, -2139062144;
	and.b32  	%r4939, %r1567, -2139062144;
	add.s32 	%r4940, %r4938, -33686018;
	xor.b32  	%r4941, %r4939, %r4940;
	xor.b32  	%r4942, %r4941, -2139062144;
	xor.b32  	%r4943, %r1567, 33686018;
	xor.b32  	%r4944, %r4942, %r1567;
	and.b32  	%r1565, %r4944, %r4943;
	// begin inline asm
	prmt.b32 %r1565, %r1565, 0, 0xba98;
	// end inline asm
	// begin inline asm
	prmt.b32 %r1567, %r1567, 0, 0xba98;
	// end inline asm
	xor.b32  	%r4945, %r1567, 2139062143;
	not.b32 	%r4946, %r1565;
	and.b32  	%r4947, %r4942, %r4946;
	and.b32  	%r4948, %r4945, %r1565;
	or.b32  	%r1589, %r4948, %r4947;
	shr.u32 	%r1570, %r1564, 2;
	// begin inline asm
	lop3.b32 %r1573, %r1570, 50529027, 0, 234;

	// end inline asm
	or.b32  	%r4949, %r1573, -2139062144;
	and.b32  	%r4950, %r1573, -2139062144;
	add.s32 	%r4951, %r4949, -33686018;
	xor.b32  	%r4952, %r4950, %r4951;
	xor.b32  	%r4953, %r4952, -2139062144;
	xor.b32  	%r4954, %r1573, 33686018;
	xor.b32  	%r4955, %r4953, %r1573;
	and.b32  	%r1571, %r4955, %r4954;
	// begin inline asm
	prmt.b32 %r1571, %r1571, 0, 0xba98;
	// end inline asm
	// begin inline asm
	prmt.b32 %r1573, %r1573, 0, 0xba98;
	// end inline asm
	xor.b32  	%r4956, %r1573, 2139062143;
	not.b32 	%r4957, %r1571;
	and.b32  	%r4958, %r4953, %r4957;
	and.b32  	%r4959, %r4956, %r1571;
	or.b32  	%r1593, %r4959, %r4958;
	shr.u32 	%r1576, %r1564, 4;
	// begin inline asm
	lop3.b32 %r1579, %r1576, 50529027, 0, 234;

	// end inline asm
	or.b32  	%r4960, %r1579, -2139062144;
	and.b32  	%r4961, %r1579, -2139062144;
	add.s32 	%r4962, %r4960, -33686018;
	xor.b32  	%r4963, %r4961, %r4962;
	xor.b32  	%r4964, %r4963, -2139062144;
	xor.b32  	%r4965, %r1579, 33686018;
	xor.b32  	%r4966, %r4964, %r1579;
	and.b32  	%r1577, %r4966, %r4965;
	// begin inline asm
	prmt.b32 %r1577, %r1577, 0, 0xba98;
	// end inline asm
	// begin inline asm
	prmt.b32 %r1579, %r1579, 0, 0xba98;
	// end inline asm
	xor.b32  	%r4967, %r1579, 2139062143;
	not.b32 	%r4968, %r1577;
	and.b32  	%r4969, %r4964, %r4968;
	and.b32  	%r4970, %r4967, %r1577;
	or.b32  	%r1597, %r4970, %r4969;
	shr.u32 	%r1582, %r1564, 6;
	// begin inline asm
	lop3.b32 %r1585, %r1582, 50529027, 0, 234;

	// end inline asm
	or.b32  	%r4971, %r1585, -2139062144;
	and.b32  	%r4972, %r1585, -2139062144;
	add.s32 	%r4973, %r4971, -33686018;
	xor.b32  	%r4974, %r4972, %r4973;
	xor.b32  	%r4975, %r4974, -2139062144;
	xor.b32  	%r4976, %r1585, 33686018;
	xor.b32  	%r4977, %r4975, %r1585;
	and.b32  	%r1583, %r4977, %r4976;
	// begin inline asm
	prmt.b32 %r1583, %r1583, 0, 0xba98;
	// end inline asm
	// begin inline asm
	prmt.b32 %r1585, %r1585, 0, 0xba98;
	// end inline asm
	xor.b32  	%r4978, %r1585, 2139062143;
	not.b32 	%r4979, %r1583;
	and.b32  	%r4980, %r4975, %r4979;
	and.b32  	%r4981, %r4978, %r1583;
	or.b32  	%r1601, %r4981, %r4980;
	// begin inline asm
	dp4a.s32.s32 %r1587, %r1588, %r1589, %r1559;
	// end inline asm
	// begin inline asm
	dp4a.s32.s32 %r1591, %r1592, %r1593, %r1587;
	// end inline asm
	// begin inline asm
	dp4a.s32.s32 %r1595, %r1596, %r1597, %r1591;
	// end inline asm
	// begin inline asm
	dp4a.s32.s32 %r1599, %r1600, %r1601, %r1595;
	// end inline asm
	ld.global.nc.v4.u32 	{%r1628, %r1632, %r1636, %r1640}, [%rd9+5120];
	ld.global.nc.u32 	%r1604, [%rd11+20480];
	// begin inline asm
	lop3.b32 %r1607, %r1604, 50529027, 0, 234;

	// end inline asm
	or.b32  	%r4982, %r1607, -2139062144;
	and.b32  	%r4983, %r1607, -2139062144;
	add.s32 	%r4984, %r4982, -33686018;
	xor.b32  	%r4985, %r4983, %r4984;
	xor.b32  	%r4986, %r4985, -2139062144;
	xor.b32  	%r4987, %r1607, 33686018;
	xor.b32  	%r4988, %r4986, %r1607;
	and.b32  	%r1605, %r4988, %r4987;
	// begin inline asm
	prmt.b32 %r1605, %r1605, 0, 0xba98;
	// end inline asm
	// begin inline asm
	prmt.b32 %r1607, %r1607, 0, 0xba98;
	// end inline asm
	xor.b32  	%r4989, %r1607, 2139062143;
	not.b32 	%r4990, %r1605;
	and.b32  	%r4991, %r4986, %r4990;
	and.b32  	%r4992, %r4989, %r1605;
	or.b32  	%r1629, %r4992, %r4991;
	shr.u32 	%r1610, %r1604, 2;
	// begin inline asm
	lop3.b32 %r1613, %r1610, 50529027, 0, 234;

	// end inline asm
	or.b32  	%r4993, %r1613, -2139062144;
	and.b32  	%r4994, %r1613, -2139062144;
	add.s32 	%r4995, %r4993, -33686018;
	xor.b32  	%r4996, %r4994, %r4995;
	xor.b32  	%r4997, %r4996, -2139062144;
	xor.b32  	%r4998, %r1613, 33686018;
	xor.b32  	%r4999, %r4997, %r1613;
	and.b32  	%r1611, %r4999, %r4998;
	// begin inline asm
	prmt.b32 %r1611, %r1611, 0, 0xba98;
	// end inline asm
	// begin inline asm
	prmt.b32 %r1613, %r1613, 0, 0xba98;
	// end inline asm
	xor.b32  	%r5000, %r1613, 2139062143;
	not.b32 	%r5001, %r1611;
	and.b32  	%r5002, %r4997, %r5001;
	and.b32  	%r5003, %r5000, %r1611;
	or.b32  	%r1633, %r5003, %r5002;
	shr.u32 	%r1616, %r1604, 4;
	// begin inline asm
	lop3.b32 %r1619, %r1616, 50529027, 0, 234;

	// end inline asm
	or.b32  	%r5004, %r1619, -2139062144;
	and.b32  	%r5005, %r1619, -2139062144;
	add.s32 	%r5006, %r5004, -33686018;
	xor.b32  	%r5007, %r5005, %r5006;
	xor.b32  	%r5008, %r5007, -2139062144;
	xor.b32  	%r5009, %r1619, 33686018;
	xor.b32  	%r5010, %r5008, %r1619;
	and.b32  	%r1617, %r5010, %r5009;
	// begin inline asm
	prmt.b32 %r1617, %r1617, 0, 0xba98;
	// end inline asm
	// begin inline asm
	prmt.b32 %r1619, %r1619, 0, 0xba98;
	// end inline asm
	xor.b32  	%r5011, %r1619, 2139062143;
	not.b32 	%r5012, %r1617;
	and.b32  	%r5013, %r5008, %r5012;
	and.b32  	%r5014, %r5011, %r1617;
	or.b32  	%r1637, %r5014, %r5013;
	shr.u32 	%r1622, %r1604, 6;
	// begin inline asm
	lop3.b32 %r1625, %r1622, 50529027, 0, 234;

	// end inline asm
	or.b32  	%r5015, %r1625, -2139062144;
	and.b32  	%r5016, %r1625, -2139062144;
	add.s32 	%r5017, %r5015, -33686018;
	xor.b32  	%r5018, %r5016, %r5017;
	xor.b32  	%r5019, %r5018, -2139062144;
	xor.b32  	%r5020, %r1625, 33686018;
	xor.b32  	%r5021, %r5019, %r1625;
	and.b32  	%r1623, %r5021, %r5020;
	// begin inline asm
	prmt.b32 %r1623, %r1623, 0, 0xba98;
	// end inline asm
	// begin inline asm
	prmt.b32 %r1625, %r1625, 0, 0xba98;
	// end inline asm
	xor.b32  	%r5022, %r1625, 2139062143;
	not.b32 	%r5023, %r1623;
	and.b32  	%r5024, %r5019, %r5023;
	and.b32  	%r5025, %r5022, %r1623;
	or.b32  	%r1641, %r5025, %r5024;
	// begin inline asm
	dp4a.s32.s32 %r1627, %r1628, %r1629, %r1599;
	// end inline asm
	// begin inline asm
	dp4a.s32.s32 %r1631, %r1632, %r1633, %r1627;
	// end inline asm
	// begin inline asm
	dp4a.s32.s32 %r1635, %r1636, %r1637, %r1631;
	// end inline asm
	// begin inline asm
	dp4a.s32.s32 %r1639, %r1640, %r1641, %r1635;
	// end inline asm
	ld.global.nc.v4.u32 	{%r1668, %r1672, %r1676, %r1680}, [%rd9+5248];
	ld.global.nc.u32 	%r1644, [%rd11+20992];
	// begin inline asm
	lop3.b32 %r1647, %r1644, 50529027, 0, 234;

	// end inline asm
	or.b32  	%r5026, %r1647, -2139062144;
	and.b32  	%r5027, %r1647, -2139062144;
	add.s32 	%r5028, %r5026, -33686018;
	xor.b32  	%r5029, %r5027, %r5028;
	xor.b32  	%r5030, %r5029, -2139062144;
	xor.b32  	%r5031, %r1647, 33686018;
	xor.b32  	%r5032, %r5030, %r1647;
	and.b32  	%r1645, %r5032, %r5031;
	// begin inline asm
	prmt.b32 %r1645, %r1645, 0, 0xba98;
	// end inline asm
	// begin inline asm
	prmt.b32 %r1647, %r1647, 0, 0xba98;
	// end inline asm
	xor.b32  	%r5033, %r1647, 2139062143;
	not.b32 	%r5034, %r1645;
	and.b32  	%r5035, %r5030, %r5034;
	and.b32  	%r5036, %r5033, %r1645;
	or.b32  	%r1669, %r5036, %r5035;
	shr.u32 	%r1650, %r1644, 2;
	// begin inline asm
	lop3.b32 %r1653, %r1650, 50529027, 0, 234;

	// end inline asm
	or.b32  	%r5037, %r1653, -2139062144;
	and.b32  	%r5038, %r1653, -2139062144;
	add.s32 	%r5039, %r5037, -33686018;
	xor.b32  	%r5040, %r5038, %r5039;
	xor.b32  	%r5041, %r5040, -2139062144;
	xor.b32  	%r5042, %r1653, 33686018;
	xor.b32  	%r5043, %r5041, %r1653;
	and.b32  	%r1651, %r5043, %r5042;
	// begin inline asm
	prmt.b32 %r1651, %r1651, 0, 0xba98;
	// end inline asm
	// begin inline asm
	prmt.b32 %r1653, %r1653, 0, 0xba98;
	// end inline asm
	xor.b32  	%r5044, %r1653, 2139062143;
	not.b32 	%r5045, %r1651;
	and.b32  	%r5046, %r5041, %r5045;
	and.b32  	%r5047, %r5044, %r1651;
	or.b32  	%r1673, %r5047, %r5046;
	shr.u32 	%r1656, %r1644, 4;
	// begin inline asm
	lop3.b32 %r1659, %r1656, 50529027, 0, 234;

	// end inline asm
	or.b32  	%r5048, %r1659, -2139062144;
	and.b32  	%r5049, %r1659, -2139062144;
	add.s32 	%r5050, %r5048, -33686018;
	xor.b32  	%r5051, %r5049, %r5050;
	xor.b32  	%r5052, %r5051, -2139062144;
	xor.b32  	%r5053, %r1659, 33686018;
	xor.b32  	%r5054, %r5052, %r1659;
	and.b32  	%r1657, %r5054, %r5053;
	// begin inline asm
	prmt.b32 %r1657, %r1657, 0, 0xba98;
	// end inline asm
	// begin inline asm
	prmt.b32 %r1659, %r1659, 0, 0xba98;
	// end inline asm
	xor.b32  	%r5055, %r1659, 2139062143;
	not.b32 	%r5056, %r1657;
	and.b32  	%r5057, %r5052, %r5056;
	and.b32  	%r5058, %r5055, %r1657;
	or.b32  	%r1677, %r5058, %r5057;
	shr.u32 	%r1662, %r1644, 6;
	// begin inline asm
	lop3.b32 %r1665, %r1662, 50529027, 0, 234;

	// end inline asm
	or.b32  	%r5059, %r1665, -2139062144;
	and.b32  	%r5060, %r1665, -2139062144;
	add.s32 	%r5061, %r5059, -33686018;
	xor.b32  	%r5062, %r5060, %r5061;
	xor.b32  	%r5063, %r5062, -2139062144;
	xor.b32  	%r5064, %r1665, 33686018;
	xor.b32  	%r5065, %r5063, %r1665;
	and.b32  	%r1663, %r5065, %r5064;
	// begin inline asm
	prmt.b32 %r1663, %r1663, 0, 0xba98;
	// end inline asm
	// begin inline asm
	prmt.b32 %r1665, %r1665, 0, 0xba98;
	// end inline asm
	xor.b32  	%r5066, %r1665, 2139062143;
	not.b32 	%r5067, %r1663;
	and.b32  	%r5068, %r5063, %r5067;
	and.b32  	%r5069, %r5066, %r1663;
	or.b32  	%r1681, %r5069, %r5068;
	// begin inline asm
	dp4a.s32.s32 %r1667, %r1668, %r1669, %r1639;
	// end inline asm
	// begin inline asm
	dp4a.s32.s32 %r1671, %r1672, %r1673, %r1667;
	// end inline asm
	// begin inline asm
	dp4a.s32.s32 %r1675, %r1676, %r1677, %r1671;
	// end inline asm
	// begin inline asm
	dp4a.s32.s32 %r1679, %r1680, %r1681, %r1675;
	// end inline asm
	ld.global.nc.v4.u32 	{%r1708, %r1712, %r1716, %r1720}, [%rd9+5376];
	ld.global.nc.u32 	%r1684, [%rd11+21504];
	// begin inline asm
	lop3.b32 %r1687, %r1684, 50529027, 0, 234;

	// end inline asm
	or.b32  	%r5070, %r1687, -2139062144;
	and.b32  	%r5071, %r1687, -2139062144;
	add.s32 	%r5072, %r5070, -33686018;
	xor.b32  	%r5073, %r5071, %r5072;
	xor.b32  	%r5074, %r5073, -2139062144;
	xor.b32  	%r5075, %r1687, 33686018;
	xor.b32  	%r5076, %r5074, %r1687;
	and.b32  	%r1685, %r5076, %r5075;
	// begin inline asm
	prmt.b32 %r1685, %r1685, 0, 0xba98;
	// end inline asm
	// begin inline asm
	prmt.b32 %r1687, %r1687, 0, 0xba98;
	// end inline asm
	xor.b32  	%r5077, %r1687, 2139062143;
	not.b32 	%r5078, %r1685;
	and.b32  	%r5079, %r5074, %r5078;
	and.b32  	%r5080, %r5077, %r1685;
	or.b32  	%r1709, %r5080, %r5079;
	shr.u32 	%r1690, %r1684, 2;
	// begin inline asm
	lop3.b32 %r1693, %r1690, 50529027, 0, 234;

	// end inline asm
	or.b32  	%r5081, %r1693, -2139062144;
	and.b32  	%r5082, %r1693, -2139062144;
	add.s32 	%r5083, %r5081, -33686018;
	xor.b32  	%r5084, %r5082, %r5083;
	xor.b32  	%r5085, %r5084, -2139062144;
	xor.b32  	%r5086, %r1693, 33686018;
	xor.b32  	%r5087, %r5085, %r1693;
	and.b32  	%r1691, %r5087, %r5086;
	// begin inline asm
	prmt.b32 %r1691, %r1691, 0, 0xba98;
	// end inline asm
	// begin inline asm
	prmt.b32 %r1693, %r1693, 0, 0xba98;
	// end inline asm
	xor.b32  	%r5088, %r1693, 2139062143;
	not.b32 	%r5089, %r1691;
	and.b32  	%r5090, %r5085, %r5089;
	and.b32  	%r5091, %r5088, %r1691;
	or.b32  	%r1713, %r5091, %r5090;
	shr.u32 	%r1696, %r1684, 4;
	// begin inline asm
	lop3.b32 %r1699, %r1696, 50529027, 0, 234;

	// end inline asm
	or.b32  	%r5092, %r1699, -2139062144;
	and.b32  	%r5093, %r1699, -2139062144;
	add.s32 	%r5094, %r5092, -33686018;
	xor.b32  	%r5095, %r5093, %r5094;
	xor.b32  	%r5096, %r5095, -2139062144;
	xor.b32  	%r5097, %r1699, 33686018;
	xor.b32  	%r5098, %r5096, %r1699;
	and.b32  	%r1697, %r5098, %r5097;
	// begin inline asm
	prmt.b32 %r1697, %r1697, 0, 0xba98;
	// end inline asm
	// begin inline asm
	prmt.b32 %r1699, %r1699, 0, 0xba98;
	// end inline asm
	xor.b32  	%r5099, %r1699, 2139062143;
	not.b32 	%r5100, %r1697;
	and.b32  	%r5101, %r5096, %r5100;
	and.b32  	%r5102, %r5099, %r1697;
	or.b32  	%r1717, %r5102, %r5101;
	shr.u32 	%r1702, %r1684, 6;
	// begin inline asm
	lop3.b32 %r1705, %r1702, 50529027, 0, 234;

	// end inline asm
	or.b32  	%r5103, %r1705, -2139062144;
	and.b32  	%r5104, %r1705, -2139062144;
	add.s32 	%r5105, %r5103, -33686018;
	xor.b32  	%r5106, %r5104, %r5105;
	xor.b32  	%r5107, %r5106, -2139062144;
	xor.b32  	%r5108, %r1705, 33686018;
	xor.b32  	%r5109, %r5107, %r1705;
	and.b32  	%r1703, %r5109, %r5108;
	// begin inline asm
	prmt.b32 %r1703, %r1703, 0, 0xba98;
	// end inline asm
	// begin inline asm
	prmt.b32 %r1705, %r1705, 0, 0xba98;
	// end inline asm
	xor.b32  	%r5110, %r1705, 2139062143;
	not.b32 	%r5111, %r1703;
	and.b32  	%r5112, %r5107, %r5111;
	and.b32  	%r5113, %r5110, %r1703;
	or.b32  	%r1721, %r5113, %r5112;
	// begin inline asm
	dp4a.s32.s32 %r1707, %r1708, %r1709, %r1679;
	// end inline asm
	// begin inline asm
	dp4a.s32.s32 %r1711, %r1712, %r1713, %r1707;
	// end inline asm
	// begin inline asm
	dp4a.s32.s32 %r1715, %r1716, %r1717, %r1711;
	// end inline asm
	// begin inline asm
	dp4a.s32.s32 %r1719, %r1720, %r1721, %r1715;
	// end inline asm
	ld.global.nc.v4.u32 	{%r1748, %r1752, %r1756, %r1760}, [%rd9+5504];
	ld.global.nc.u32 	%r1724, [%rd11+22016];
	// begin inline asm
	lop3.b32 %r1727, %r1724, 50529027, 0, 234;

	// end inline asm
	or.b32  	%r5114, %r1727, -2139062144;
	and.b32  	%r5115, %r1727, -2139062144;
	add.s32 	%r5116, %r5114, -33686018;
	xor.b32  	%r5117, %r5115, %r5116;
	xor.b32  	%r5118, %r5117, -2139062144;
	xor.b32  	%r5119, %r1727, 33686018;
	xor.b32  	%r5120, %r5118, %r1727;
	and.b32  	%r1725, %r5120, %r5119;
	// begin inline asm
	prmt.b32 %r1725, %r1725, 0, 0xba98;
	// end inline asm
	// begin inline asm
	prmt.b32 %r1727, %r1727, 0, 0xba98;
	// end inline asm
	xor.b32  	%r5121, %r1727, 2139062143;
	not.b32 	%r5122, %r1725;
	and.b32  	%r5123, %r5118, %r5122;
	and.b32  	%r5124, %r5121, %r1725;
	or.b32  	%r1749, %r5124, %r5123;
	shr.u32 	%r1730, %r1724, 2;
	// begin inline asm
	lop3.b32 %r1733, %r1730, 50529027, 0, 234;

	// end inline asm
	or.b32  	%r5125, %r1733, -2139062144;
	and.b32  	%r5126, %r1733, -2139062144;
	add.s32 	%r5127, %r5125, -33686018;
	xor.b32  	%r5128, %r5126, %r5127;
	xor.b32  	%r5129, %r5128, -2139062144;
	xor.b32  	%r5130, %r1733, 33686018;
	xor.b32  	%r5131, %r5129, %r1733;
	and.b32  	%r1731, %r5131, %r5130;
	// begin inline asm
	prmt.b32 %r1731, %r1731, 0, 0xba98;
	// end inline asm
	// begin inline asm
	prmt.b32 %r1733, %r1733, 0, 0xba98;
	// end inline asm
	xor.b32  	%r5132, %r1733, 2139062143;
	not.b32 	%r5133, %r1731;
	and.b32  	%r5134, %r5129, %r5133;
	and.b32  	%r5135, %r5132, %r1731;
	or.b32  	%r1753, %r5135, %r5134;
	shr.u32 	%r1736, %r1724, 4;
	// begin inline asm
	lop3.b32 %r1739, %r1736, 50529027, 0, 234;

	// end inline asm
	or.b32  	%r5136, %r1739, -2139062144;
	and.b32  	%r5137, %r1739, -2139062144;
	add.s32 	%r5138, %r5136, -33686018;
	xor.b32  	%r5139, %r5137, %r5138;
	xor.b32  	%r5140, %r5139, -2139062144;
	xor.b32  	%r5141, %r1739, 33686018;
	xor.b32  	%r5142, %r5140, %r1739;
	and.b32  	%r1737, %r5142, %r5141;
	// begin inline asm
	prmt.b32 %r1737, %r1737, 0, 0xba98;
	// end inline asm
	// begin inline asm
	prmt.b32 %r1739, %r1739, 0, 0xba98;
	// end inline asm
	xor.b32  	%r5143, %r1739, 2139062143;
	not.b32 	%r5144, %r1737;
	and.b32  	%r5145, %r5140, %r5144;
	and.b32  	%r5146, %r5143, %r1737;
	or.b32  	%r1757, %r5146, %r5145;
	shr.u32 	%r1742, %r1724, 6;
	// begin inline asm
	lop3.b32 %r1745, %r1742, 50529027, 0, 234;

	// end inline asm
	or.b32  	%r5147, %r1745, -2139062144;
	and.b32  	%r5148, %r1745, -2139062144;
	add.s32 	%r5149, %r5147, -33686018;
	xor.b32  	%r5150, %r5148, %r5149;
	xor.b32  	%r5151, %r5150, -2139062144;
	xor.b32  	%r5152, %r1745, 33686018;
	xor.b32  	%r5153, %r5151, %r1745;
	and.b32  	%r1743, %r5153, %r5152;
	// begin inline asm
	prmt.b32 %r1743, %r1743, 0, 0xba98;
	// end inline asm
	// begin inline asm
	prmt.b32 %r1745, %r1745, 0, 0xba98;
	// end inline asm
	xor.b32  	%r5154, %r1745, 2139062143;
	not.b32 	%r5155, %r1743;
	and.b32  	%r5156, %r5151, %r5155;
	and.b32  	%r5157, %r5154, %r1743;
	or.b32  	%r1761, %r5157, %r5156;
	// begin inline asm
	dp4a.s32.s32 %r1747, %r1748, %r1749, %r1719;
	// end inline asm
	// begin inline asm
	dp4a.s32.s32 %r1751, %r1752, %r1753, %r1747;
	// end inline asm
	// begin inline asm
	dp4a.s32.s32 %r1755, %r1756, %r1757, %r1751;
	// end inline asm
	// begin inline asm
	dp4a.s32.s32 %r1759, %r1760, %r1761, %r1755;
	// end inline asm
	ld.global.nc.v4.u32 	{%r1788, %r1792, %r1796, %r1800}, [%rd9+5632];
	ld.global.nc.u32 	%r1764, [%rd11+22528];
	// begin inline asm
	lop3.b32 %r1767, %r1764, 50529027, 0, 234;

	// end inline asm
	or.b32  	%r5158, %r1767, -2139062144;
	and.b32  	%r5159, %r1767, -2139062144;
	add.s32 	%r5160, %r5158, -33686018;
	xor.b32  	%r5161, %r5159, %r5160;
	xor.b32  	%r5162, %r5161, -2139062144;
	xor.b32  	%r5163, %r1767, 33686018;
	xor.b32  	%r5164, %r5162, %r1767;
	and.b32  	%r1765, %r5164, %r5163;
	// begin inline asm
	prmt.b32 %r1765, %r1765, 0, 0xba98;
	// end inline asm
	// begin inline asm
	prmt.b32 %r1767, %r1767, 0, 0xba98;
	// end inline asm
	xor.b32  	%r5165, %r1767, 2139062143;
	not.b32 	%r5166, %r1765;
	and.b32  	%r5167, %r5162, %r5166;
	and.b32  	%r5168, %r5165, %r1765;
	or.b32  	%r1789, %r5168, %r5167;
	shr.u32 	%r1770, %r1764, 2;
	// begin inline asm
	lop3.b32 %r1773, %r1770, 50529027, 0, 234;

	// end inline asm
	or.b32  	%r5169, %r1773, -2139062144;
	and.b32  	%r5170, %r1773, -2139062144;
	add.s32 	%r5171, %r5169, -33686018;
	xor.b32  	%r5172, %r5170, %r5171;
	xor.b32  	%r5173, %r5172, -2139062144;
	xor.b32  	%r5174, %r1773, 33686018;
	xor.b32  	%r5175, %r5173, %r1773;
	and.b32  	%r1771, %r5175, %r5174;
	// begin inline asm
	prmt.b32 %r1771, %r1771, 0, 0xba98;
	// end inline asm
	// begin inline asm
	prmt.b32 %r1773, %r1773, 0, 0xba98;
	// end inline asm
	xor.b32  	%r5176, %r1773, 2139062143;
	not.b32 	%r5177, %r1771;
	and.b32  	%r5178, %r5173, %r5177;
	and.b32  	%r5179, %r5176, %r1771;
	or.b32  	%r1793, %r5179, %r5178;
	shr.u32 	%r1776, %r1764, 4;
	// begin inline asm
	lop3.b32 %r1779, %r1776, 50529027, 0, 234;

	// end inline asm
	or.b32  	%r5180, %r1779, -2139062144;
	and.b32  	%r5181, %r1779, -2139062144;
	add.s32 	%r5182, %r5180, -33686018;
	xor.b32  	%r5183, %r5181, %r5182;
	xor.b32  	%r5184, %r5183, -2139062144;
	xor.b32  	%r5185, %r1779, 33686018;
	xor.b32  	%r5186, %r5184, %r1779;
	and.b32  	%r1777, %r5186, %r5185;
	// begin inline asm
	prmt.b32 %r1777, %r1777, 0, 0xba98;
	// end inline asm
	// begin inline asm
	prmt.b32 %r1779, %r1779, 0, 0xba98;
	// end inline asm
	xor.b32  	%r5187, %r1779, 2139062143;
	not.b32 	%r5188, %r1777;
	and.b32  	%r5189, %r5184, %r5188;
	and.b32  	%r5190, %r5187, %r1777;
	or.b32  	%r1797, %r5190, %r5189;
	shr.u32 	%r1782, %r1764, 6;
	// begin inline asm
	lop3.b32 %r1785, %r1782, 50529027, 0, 234;

	// end inline asm
	or.b32  	%r5191, %r1785, -2139062144;
	and.b32  	%r5192, %r1785, -2139062144;
	add.s32 	%r5193, %r5191, -33686018;
	xor.b32  	%r5194, %r5192, %r5193;
	xor.b32  	%r5195, %r5194, -2139062144;
	xor.b32  	%r5196, %r1785, 33686018;
	xor.b32  	%r5197, %r5195, %r1785;
	and.b32  	%r1783, %r5197, %r5196;
	// begin inline asm
	prmt.b32 %r1783, %r1783, 0, 0xba98;
	// end inline asm
	// begin inline asm
	prmt.b32 %r1785, %r1785, 0, 0xba98;
	// end inline asm
	xor.b32  	%r5198, %r1785, 2139062143;
	not.b32 	%r5199, %r1783;
	and.b32  	%r5200, %r5195, %r5199;
	and.b32  	%r5201, %r5198, %r1783;
	or.b32  	%r1801, %r5201, %r5200;
	// begin inline asm
	dp4a.s32.s32 %r1787, %r1788, %r1789, %r1759;
	// end inline asm
	// begin inline asm
	dp4a.s32.s32 %r1791, %r1792, %r1793, %r1787;
	// end inline asm
	// begin inline asm
	dp4a.s32.s32 %r1795, %r1796, %r1797, %r1791;
	// end inline asm
	// begin inline asm
	dp4a.s32.s32 %r1799, %r1800, %r1801, %r1795;
	// end inline asm
	ld.global.nc.v4.u32 	{%r1828, %r1832, %r1836, %r1840}, [%rd9+5760];
	ld.global.nc.u32 	%r1804, [%rd11+23040];
	// begin inline asm
	lop3.b32 %r1807, %r1804, 50529027, 0, 234;

	// end inline asm
	or.b32  	%r5202, %r1807, -2139062144;
	and.b32  	%r5203, %r1807, -2139062144;
	add.s32 	%r5204, %r5202, -33686018;
	xor.b32  	%r5205, %r5203, %r5204;
	xor.b32  	%r5206, %r5205, -2139062144;
	xor.b32  	%r5207, %r1807, 33686018;
	xor.b32  	%r5208, %r5206, %r1807;
	and.b32  	%r1805, %r5208, %r5207;
	// begin inline asm
	prmt.b32 %r1805, %r1805, 0, 0xba98;
	// end inline asm
	// begin inline asm
	prmt.b32 %r1807, %r1807, 0, 0xba98;
	// end inline asm
	xor.b32  	%r5209, %r1807, 2139062143;
	not.b32 	%r5210, %r1805;
	and.b32  	%r5211, %r5206, %r5210;
	and.b32  	%r5212, %r5209, %r1805;
	or.b32  	%r1829, %r5212, %r5211;
	shr.u32 	%r1810, %r1804, 2;
	// begin inline asm
	lop3.b32 %r1813, %r1810, 50529027, 0, 234;

	// end inline asm
	or.b32  	%r5213, %r1813, -2139062144;
	and.b32  	%r5214, %r1813, -2139062144;
	add.s32 	%r5215, %r5213, -33686018;
	xor.b32  	%r5216, %r5214, %r5215;
	xor.b32  	%r5217, %r5216, -2139062144;
	xor.b32  	%r5218, %r1813, 33686018;
	xor.b32  	%r5219, %r5217, %r1813;
	and.b32  	%r1811, %r5219, %r5218;
	// begin inline asm
	prmt.b32 %r1811, %r1811, 0, 0xba98;
	// end inline asm
	// begin inline asm
	prmt.b32 %r1813, %r1813, 0, 0xba98;
	// end inline asm
	xor.b32  	%r5220, %r1813, 2139062143;
	not.b32 	%r5221, %r1811;
	and.b32  	%r5222, %r5217, %r5221;
	and.b32  	%r5223, %r5220, %r1811;
	or.b32  	%r1833, %r5223, %r5222;
	shr.u32 	%r1816, %r1804, 4;
	// begin inline asm
	lop3.b32 %r1819, %r1816, 50529027, 0, 234;

	// end inline asm
	or.b32  	%r5224, %r1819, -2139062144;
	and.b32  	%r5225, %r1819, -2139062144;
	add.s32 	%r5226, %r5224, -33686018;
	xor.b32  	%r5227, %r5225, %r5226;
	xor.b32  	%r5228, %r5227, -2139062144;
	xor.b32  	%r5229, %r1819, 33686018;
	xor.b32  	%r5230, %r5228, %r1819;
	and.b32  	%r1817, %r5230, %r5229;
	// begin inline asm
	prmt.b32 %r1817, %r1817, 0, 0xba98;
	// end inline asm
	// begin inline asm
	prmt.b32 %r1819, %r1819, 0, 0xba98;
	// end inline asm
	xor.b32  	%r5231, %r1819, 2139062143;
	not.b32 	%r5232, %r1817;
	and.b32  	%r5233, %r5228, %r5232;
	and.b32  	%r5234, %r5231, %r1817;
	or.b32  	%r1837, %r5234, %r5233;
	shr.u32 	%r1822, %r1804, 6;
	// begin inline asm
	lop3.b32 %r1825, %r1822, 50529027, 0, 234;

	// end inline asm
	or.b32  	%r5235, %r1825, -2139062144;
	and.b32  	%r5236, %r1825, -2139062144;
	add.s32 	%r5237, %r5235, -33686018;
	xor.b32  	%r5238, %r5236, %r5237;
	xor.b32  	%r5239, %r5238, -2139062144;
	xor.b32  	%r5240, %r1825, 33686018;
	xor.b32  	%r5241, %r5239, %r1825;
	and.b32  	%r1823, %r5241, %r5240;
	// begin inline asm
	prmt.b32 %r1823, %r1823, 0, 0xba98;
	// end inline asm
	// begin inline asm
	prmt.b32 %r1825, %r1825, 0, 0xba98;
	// end inline asm
	xor.b32  	%r5242, %r1825, 2139062143;
	not.b32 	%r5243, %r1823;
	and.b32  	%r5244, %r5239, %r5243;
	and.b32  	%r5245, %r5242, %r1823;
	or.b32  	%r1841, %r5245, %r5244;
	// begin inline asm
	dp4a.s32.s32 %r1827, %r1828, %r1829, %r1799;
	// end inline asm
	// begin inline asm
	dp4a.s32.s32 %r1831, %r1832, %r1833, %r1827;
	// end inline asm
	// begin inline asm
	dp4a.s32.s32 %r1835, %r1836, %r1837, %r1831;
	// end inline asm
	// begin inline asm
	dp4a.s32.s32 %r1839, %r1840, %r1841, %r1835;
	// end inline asm
	ld.global.nc.v4.u32 	{%r1868, %r1872, %r1876, %r1880}, [%rd9+5888];
	ld.global.nc.u32 	%r1844, [%rd11+23552];
	// begin inline asm
	lop3.b32 %r1847, %r1844, 50529027, 0, 234;

	// end inline asm
	or.b32  	%r5246, %r1847, -2139062144;
	and.b32  	%r5247, %r1847, -2139062144;
	add.s32 	%r5248, %r5246, -33686018;
	xor.b32  	%r5249, %r5247, %r5248;
	xor.b32  	%r5250, %r5249, -2139062144;
	xor.b32  	%r5251, %r1847, 33686018;
	xor.b32  	%r5252, %r5250, %r1847;
	and.b32  	%r1845, %r5252, %r5251;
	// begin inline asm
	prmt.b32 %r1845, %r1845, 0, 0xba98;
	// end inline asm
	// begin inline asm
	prmt.b32 %r1847, %r1847, 0, 0xba98;
	// end inline asm
	xor.b32  	%r5253, %r1847, 2139062143;
	not.b32 	%r5254, %r1845;
	and.b32  	%r5255, %r5250, %r5254;
	and.b32  	%r5256, %r5253, %r1845;
	or.b32  	%r1869, %r5256, %r5255;
	shr.u32 	%r1850, %r1844, 2;
	// begin inline asm
	lop3.b32 %r1853, %r1850, 50529027, 0, 234;

	// end inline asm
	or.b32  	%r5257, %r1853, -2139062144;
	and.b32  	%r5258, %r1853, -2139062144;
	add.s32 	%r5259, %r5257, -33686018;
	xor.b32  	%r5260, %r5258, %r5259;
	xor.b32  	%r5261, %r5260, -2139062144;
	xor.b32  	%r5262, %r1853, 33686018;
	xor.b32  	%r5263, %r5261, %r1853;
	and.b32  	%r1851, %r5263, %r5262;
	// begin inline asm
	prmt.b32 %r1851, %r1851, 0, 0xba98;
	// end inline asm
	// begin inline asm
	prmt.b32 %r1853, %r1853, 0, 0xba98;
	// end inline asm
	xor.b32  	%r5264, %r1853, 2139062143;
	not.b32 	%r5265, %r1851;
	and.b32  	%r5266, %r5261, %r5265;
	and.b32  	%r5267, %r5264, %r1851;
	or.b32  	%r1873, %r5267, %r5266;
	shr.u32 	%r1856, %r1844, 4;
	// begin inline asm
	lop3.b32 %r1859, %r1856, 50529027, 0, 234;

	// end inline asm
	or.b32  	%r5268, %r1859, -2139062144;
	and.b32  	%r5269, %r1859, -2139062144;
	add.s32 	%r5270, %r5268, -33686018;
	xor.b32  	%r5271, %r5269, %r5270;
	xor.b32  	%r5272, %r5271, -2139062144;
	xor.b32  	%r5273, %r1859, 33686018;
	xor.b32  	%r5274, %r5272, %r1859;
	and.b32  	%r1857, %r5274, %r5273;
	// begin inline asm
	prmt.b32 %r1857, %r1857, 0, 0xba98;
	// end inline asm
	// begin inline asm
	prmt.b32 %r1859, %r1859, 0, 0xba98;
	// end inline asm
	xor.b32  	%r5275, %r1859, 2139062143;
	not.b32 	%r5276, %r1857;
	and.b32  	%r5277, %r5272, %r5276;
	and.b32  	%r5278, %r5275, %r1857;
	or.b32  	%r1877, %r5278, %r5277;
	shr.u32 	%r1862, %r1844, 6;
	// begin inline asm
	lop3.b32 %r1865, %r1862, 50529027, 0, 234;

	// end inline asm
	or.b32  	%r5279, %r1865, -2139062144;
	and.b32  	%r5280, %r1865, -2139062144;
	add.s32 	%r5281, %r5279, -33686018;
	xor.b32  	%r5282, %r5280, %r5281;
	xor.b32  	%r5283, %r5282, -2139062144;
	xor.b32  	%r5284, %r1865, 33686018;
	xor.b32  	%r5285, %r5283, %r1865;
	and.b32  	%r1863, %r5285, %r5284;
	// begin inline asm
	prmt.b32 %r1863, %r1863, 0, 0xba98;
	// end inline asm
	// begin inline asm
	prmt.b32 %r1865, %r1865, 0, 0xba98;
	// end inline asm
	xor.b32  	%r5286, %r1865, 2139062143;
	not.b32 	%r5287, %r1863;
	and.b32  	%r5288, %r5283, %r5287;
	and.b32  	%r5289, %r5286, %r1863;
	or.b32  	%r1881, %r5289, %r5288;
	// begin inline asm
	dp4a.s32.s32 %r1867, %r1868, %r1869, %r1839;
	// end inline asm
	// begin inline asm
	dp4a.s32.s32 %r1871, %r1872, %r1873, %r1867;
	// end inline asm
	// begin inline asm
	dp4a.s32.s32 %r1875, %r1876, %r1877, %r1871;
	// end inline asm
	// begin inline asm
	dp4a.s32.s32 %r1879, %r1880, %r1881, %r1875;
	// end inline asm
	ld.global.nc.v4.u32 	{%r1908, %r1912, %r1916, %r1920}, [%rd9+6016];
	ld.global.nc.u32 	%r1884, [%rd11+24064];
	// begin inline asm
	lop3.b32 %r1887, %r1884, 50529027, 0, 234;

	// end inline asm
	or.b32  	%r5290, %r1887, -2139062144;
	and.b32  	%r5291, %r1887, -2139062144;
	add.s32 	%r5292, %r5290, -33686018;
	xor.b32  	%r5293, %r5291, %r5292;
	xor.b32  	%r5294, %r5293, -2139062144;
	xor.b32  	%r5295, %r1887, 33686018;
	xor.b32  	%r5296, %r5294, %r1887;
	and.b32  	%r1885, %r5296, %r5295;
	// begin inline asm
	prmt.b32 %r1885, %r1885, 0, 0xba98;
	// end inline asm
	// begin inline asm
	prmt.b32 %r1887, %r1887, 0, 0xba98;
	// end inline asm
	xor.b32  	%r5297, %r1887, 2139062143;
	not.b32 	%r5298, %r1885;
	and.b32  	%r5299, %r5294, %r5298;
	and.b32  	%r5300, %r5297, %r1885;
	or.b32  	%r1909, %r5300, %r5299;
	shr.u32 	%r1890, %r1884, 2;
	// begin inline asm
	lop3.b32 %r1893, %r1890, 50529027, 0, 234;

	// end inline asm
	or.b32  	%r5301, %r1893, -2139062144;
	and.b32  	%r5302, %r1893, -2139062144;
	add.s32 	%r5303, %r5301, -33686018;
	xor.b32  	%r5304, %r5302, %r5303;
	xor.b32  	%r5305, %r5304, -2139062144;
	xor.b32  	%r5306, %r1893, 33686018;
	xor.b32  	%r5307, %r5305, %r1893;
	and.b32  	%r1891, %r5307, %r5306;
	// begin inline asm
	prmt.b32 %r1891, %r1891, 0, 0xba98;
	// end inline asm
	// begin inline asm
	prmt.b32 %r1893, %r1893, 0, 0xba98;
	// end inline asm
	xor.b32  	%r5308, %r1893, 2139062143;
	not.b32 	%r5309, %r1891;
	and.b32  	%r5310, %r5305, %r5309;
	and.b32  	%r5311, %r5308, %r1891;
	or.b32  	%r1913, %r5311, %r5310;
	shr.u32 	%r1896, %r1884, 4;
	// begin inline asm
	lop3.b32 %r1899, %r1896, 50529027, 0, 234;

	// end inline asm
	or.b32  	%r5312, %r1899, -2139062144;
	and.b32  	%r5313, %r1899, -2139062144;
	add.s32 	%r5314, %r5312, -33686018;
	xor.b32  	%r5315, %r5313, %r5314;
	xor.b32  	%r5316, %r5315, -2139062144;
	xor.b32  	%r5317, %r1899, 33686018;
	xor.b32  	%r5318, %r5316, %r1899;
	and.b32  	%r1897, %r5318, %r5317;
	// begin inline asm
	prmt.b32 %r1897, %r1897, 0, 0xba98;
	// end inline asm
	// begin inline asm
	prmt.b32 %r1899, %r1899, 0, 0xba98;
	// end inline asm
	xor.b32  	%r5319, %r1899, 2139062143;
	not.b32 	%r5320, %r1897;
	and.b32  	%r5321, %r5316, %r5320;
	and.b32  	%r5322, %r5319, %r1897;
	or.b32  	%r1917, %r5322, %r5321;
	shr.u32 	%r1902, %r1884, 6;
	// begin inline asm
	lop3.b32 %r1905, %r1902, 50529027, 0, 234;

	// end inline asm
	or.b32  	%r5323, %r1905, -2139062144;
	and.b32  	%r5324, %r1905, -2139062144;
	add.s32 	%r5325, %r5323, -33686018;
	xor.b32  	%r5326, %r5324, %r5325;
	xor.b32  	%r5327, %r5326, -2139062144;
	xor.b32  	%r5328, %r1905, 33686018;
	xor.b32  	%r5329, %r5327, %r1905;
	and.b32  	%r1903, %r5329, %r5328;
	// begin inline asm
	prmt.b32 %r1903, %r1903, 0, 0xba98;
	// end inline asm
	// begin inline asm
	prmt.b32 %r1905, %r1905, 0, 0xba98;
	// end inline asm
	xor.b32  	%r5330, %r1905, 2139062143;
	not.b32 	%r5331, %r1903;
	and.b32  	%r5332, %r5327, %r5331;
	and.b32  	%r5333, %r5330, %r1903;
	or.b32  	%r1921, %r5333, %r5332;
	// begin inline asm
	dp4a.s32.s32 %r1907, %r1908, %r1909, %r1879;
	// end inline asm
	// begin inline asm
	dp4a.s32.s32 %r1911, %r1912, %r1913, %r1907;
	// end inline asm
	// begin inline asm
	dp4a.s32.s32 %r1915, %r1916, %r1917, %r1911;
	// end inline asm
	// begin inline asm
	dp4a.s32.s32 %r1919, %r1920, %r1921, %r1915;
	// end inline asm
	ld.global.nc.v4.u32 	{%r1948, %r1952, %r1956, %r1960}, [%rd9+6144];
	ld.global.nc.u32 	%r1924, [%rd11+24576];
	// begin inline asm
	lop3.b32 %r1927, %r1924, 50529027, 0, 234;

	// end inline asm
	or.b32  	%r5334, %r1927, -2139062144;
	and.b32  	%r5335, %r1927, -2139062144;
	add.s32 	%r5336, %r5334, -33686018;
	xor.b32  	%r5337, %r5335, %r5336;
	xor.b32  	%r5338, %r5337, -2139062144;
	xor.b32  	%r5339, %r1927, 33686018;
	xor.b32  	%r5340, %r5338, %r1927;
	and.b32  	%r1925, %r5340, %r5339;
	// begin inline asm
	prmt.b32 %r1925, %r1925, 0, 0xba98;
	// end inline asm
	// begin inline asm
	prmt.b32 %r1927, %r1927, 0, 0xba98;
	// end inline asm
	xor.b32  	%r5341, %r1927, 2139062143;
	not.b32 	%r5342, %r1925;
	and.b32  	%r5343, %r5338, %r5342;
	and.b32  	%r5344, %r5341, %r1925;
	or.b32  	%r1949, %r5344, %r5343;
	shr.u32 	%r1930, %r1924, 2;
	// begin inline asm
	lop3.b32 %r1933, %r1930, 50529027, 0, 234;

	// end inline asm
	or.b32  	%r5345, %r1933, -2139062144;
	and.b32  	%r5346, %r1933, -2139062144;
	add.s32 	%r5347, %r5345, -33686018;
	xor.b32  	%r5348, %r5346, %r5347;
	xor.b32  	%r5349, %r5348, -2139062144;
	xor.b32  	%r5350, %r1933, 33686018;
	xor.b32  	%r5351, %r5349, %r1933;
	and.b32  	%r1931, %r5351, %r5350;
	// begin inline asm
	prmt.b32 %r1931, %r1931, 0, 0xba98;
	// end inline asm
	// begin inline asm
	prmt.b32 %r1933, %r1933, 0, 0xba98;
	// end inline asm
	xor.b32  	%r5352, %r1933, 2139062143;
	not.b32 	%r5353, %r1931;
	and.b32  	%r5354, %r5349, %r5353;
	and.b32  	%r5355, %r5352, %r1931;
	or.b32  	%r1953, %r5355, %r5354;
	shr.u32 	%r1936, %r1924, 4;
	// begin inline asm
	lop3.b32 %r1939, %r1936, 50529027, 0, 234;

	// end inline asm
	or.b32  	%r5356, %r1939, -2139062144;
	and.b32  	%r5357, %r1939, -2139062144;
	add.s32 	%r5358, %r5356, -33686018;
	xor.b32  	%r5359, %r5357, %r5358;
	xor.b32  	%r5360, %r5359, -2139062144;
	xor.b32  	%r5361, %r1939, 33686018;
	xor.b32  	%r5362, %r5360, %r1939;
	and.b32  	%r1937, %r5362, %r5361;
	// begin inline asm
	prmt.b32 %r1937, %r1937, 0, 0xba98;
	// end inline asm
	// begin inline asm
	prmt.b32 %r1939, %r1939, 0, 0xba98;
	// end inline asm
	xor.b32  	%r5363, %r1939, 2139062143;
	not.b32 	%r5364, %r1937;
	and.b32  	%r5365, %r5360, %r5364;
	and.b32  	%r5366, %r5363, %r1937;
	or.b32  	%r1957, %r5366, %r5365;
	shr.u32 	%r1942, %r1924, 6;
	// begin inline asm
	lop3.b32 %r1945, %r1942, 50529027, 0, 234;

	// end inline asm
	or.b32  	%r5367, %r1945, -2139062144;
	and.b32  	%r5368, %r1945, -2139062144;
	add.s32 	%r5369, %r5367, -33686018;
	xor.b32  	%r5370, %r5368, %r5369;
	xor.b32  	%r5371, %r5370, -2139062144;
	xor.b32  	%r5372, %r1945, 33686018;
	xor.b32  	%r5373, %r5371, %r1945;
	and.b32  	%r1943, %r5373, %r5372;
	// begin inline asm
	prmt.b32 %r1943, %r1943, 0, 0xba98;
	// end inline asm
	// begin inline asm
	prmt.b32 %r1945, %r1945, 0, 0xba98;
	// end inline asm
	xor.b32  	%r5374, %r1945, 2139062143;
	not.b32 	%r5375, %r1943;
	and.b32  	%r5376, %r5371, %r5375;
	and.b32  	%r5377, %r5374, %r1943;
	or.b32  	%r1961, %r5377, %r5376;
	// begin inline asm
	dp4a.s32.s32 %r1947, %r1948, %r1949, %r1919;
	// end inline asm
	// begin inline asm
	dp4a.s32.s32 %r1951, %r1952, %r1953, %r1947;
	// end inline asm
	// begin inline asm
	dp4a.s32.s32 %r1955, %r1956, %r1957, %r1951;
	// end inline asm
	// begin inline asm
	dp4a.s32.s32 %r1959, %r1960, %r1961, %r1955;
	// end inline asm
	ld.global.nc.v4.u32 	{%r1988, %r1992, %r1996, %r2000}, [%rd9+6272];
	ld.global.nc.u32 	%r1964, [%rd11+25088];
	// begin inline asm
	lop3.b32 %r1967, %r1964, 50529027, 0, 234;

	// end inline asm
	or.b32  	%r5378, %r1967, -2139062144;
	and.b32  	%r5379, %r1967, -2139062144;
	add.s32 	%r5380, %r5378, -33686018;
	xor.b32  	%r5381, %r5379, %r5380;
	xor.b32  	%r5382, %r5381, -2139062144;
	xor.b32  	%r5383, %r1967, 33686018;
	xor.b32  	%r5384, %r5382, %r1967;
	and.b32  	%r1965, %r5384, %r5383;
	// begin inline asm
	prmt.b32 %r1965, %r1965, 0, 0xba98;
	// end inline asm
	// begin inline asm
	prmt.b32 %r1967, %r1967, 0, 0xba98;
	// end inline asm
	xor.b32  	%r5385, %r1967, 2139062143;
	not.b32 	%r5386, %r1965;
	and.b32  	%r5387, %r5382, %r5386;
	and.b32  	%r5388, %r5385, %r1965;
	or.b32  	%r1989, %r5388, %r5387;
	shr.u32 	%r1970, %r1964, 2;
	// begin inline asm
	lop3.b32 %r1973, %r1970, 50529027, 0, 234;

	// end inline asm
	or.b32  	%r5389, %r1973, -2139062144;
	and.b32  	%r5390, %r1973, -2139062144;
	add.s32 	%r5391, %r5389, -33686018;
	xor.b32  	%r5392, %r5390, %r5391;
	xor.b32  	%r5393, %r5392, -2139062144;
	xor.b32  	%r5394, %r1973, 33686018;
	xor.b32  	%r5395, %r5393, %r1973;
	and.b32  	%r1971, %r5395, %r5394;
	// begin inline asm
	prmt.b32 %r1971, %r1971, 0, 0xba98;
	// end inline asm
	// begin inline asm
	prmt.b32 %r1973, %r1973, 0, 0xba98;
	// end inline asm
	xor.b32  	%r5396, %r1973, 2139062143;
	not.b32 	%r5397, %r1971;
	and.b32  	%r5398, %r5393, %r5397;
	and.b32  	%r5399, %r5396, %r1971;
	or.b32  	%r1993, %r5399, %r5398;
	shr.u32 	%r1976, %r1964, 4;
	// begin inline asm
	lop3.b32 %r1979, %r1976, 50529027, 0, 234;

	// end inline asm
	or.b32  	%r5400, %r1979, -2139062144;
	and.b32  	%r5401, %r1979, -2139062144;
	add.s32 	%r5402, %r5400, -33686018;
	xor.b32  	%r5403, %r5401, %r5402;
	xor.b32  	%r5404, %r5403, -2139062144;
	xor.b32  	%r5405, %r1979, 33686018;
	xor.b32  	%r5406, %r5404, %r1979;
	and.b32  	%r1977, %r5406, %r5405;
	// begin inline asm
	prmt.b32 %r1977, %r1977, 0, 0xba98;
	// end inline asm
	// begin inline asm
	prmt.b32 %r1979, %r1979, 0, 0xba98;
	// end inline asm
	xor.b32  	%r5407, %r1979, 2139062143;
	not.b32 	%r5408, %r1977;
	and.b32  	%r5409, %r5404, %r5408;
	and.b32  	%r5410, %r5407, %r1977;
	or.b32  	%r1997, %r5410, %r5409;
	shr.u32 	%r1982, %r1964, 6;
	// begin inline asm
	lop3.b32 %r1985, %r1982, 50529027, 0, 234;

	// end inline asm
	or.b32  	%r5411, %r1985, -2139062144;
	and.b32  	%r5412, %r1985, -2139062144;
	add.s32 	%r5413, %r5411, -33686018;
	xor.b32  	%r5414, %r5412, %r5413;
	xor.b32  	%r5415, %r5414, -2139062144;
	xor.b32  	%r5416, %r1985, 33686018;
	xor.b32  	%r5417, %r5415, %r1985;
	and.b32  	%r1983, %r5417, %r5416;
	// begin inline asm
	prmt.b32 %r1983, %r1983, 0, 0xba98;
	// end inline asm
	// begin inline asm
	prmt.b32 %r1985, %r1985, 0, 0xba98;
	// end inline asm
	xor.b32  	%r5418, %r1985, 2139062143;
	not.b32 	%r5419, %r1983;
	and.b32  	%r5420, %r5415, %r5419;
	and.b32  	%r5421, %r5418, %r1983;
	or.b32  	%r2001, %r5421, %r5420;
	// begin inline asm
	dp4a.s32.s32 %r1987, %r1988, %r1989, %r1959;
	// end inline asm
	// begin inline asm
	dp4a.s32.s32 %r1991, %r1992, %r1993, %r1987;
	// end inline asm
	// begin inline asm
	dp4a.s32.s32 %r1995, %r1996, %r1997, %r1991;
	// end inline asm
	// begin inline asm
	dp4a.s32.s32 %r1999, %r2000, %r2001, %r1995;
	// end inline asm
	ld.global.nc.v4.u32 	{%r2028, %r2032, %r2036, %r2040}, [%rd9+6400];
	ld.global.nc.u32 	%r2004, [%rd11+25600];
	// begin inline asm
	lop3.b32 %r2007, %r2004, 50529027, 0, 234;

	// end inline asm
	or.b32  	%r5422, %r2007, -2139062144;
	and.b32  	%r5423, %r2007, -2139062144;
	add.s32 	%r5424, %r5422, -33686018;
	xor.b32  	%r5425, %r5423, %r5424;
	xor.b32  	%r5426, %r5425, -2139062144;
	xor.b32  	%r5427, %r2007, 33686018;
	xor.b32  	%r5428, %r5426, %r2007;
	and.b32  	%r2005, %r5428, %r5427;
	// begin inline asm
	prmt.b32 %r2005, %r2005, 0, 0xba98;
	// end inline asm
	// begin inline asm
	prmt.b32 %r2007, %r2007, 0, 0xba98;
	// end inline asm
	xor.b32  	%r5429, %r2007, 2139062143;
	not.b32 	%r5430, %r2005;
	and.b32  	%r5431, %r5426, %r5430;
	and.b32  	%r5432, %r5429, %r2005;
	or.b32  	%r2029, %r5432, %r5431;
	shr.u32 	%r2010, %r2004, 2;
	// begin inline asm
	lop3.b32 %r2013, %r2010, 50529027, 0, 234;

	// end inline asm
	or.b32  	%r5433, %r2013, -2139062144;
	and.b32  	%r5434, %r2013, -2139062144;
	add.s32 	%r5435, %r5433, -33686018;
	xor.b32  	%r5436, %r5434, %r5435;
	xor.b32  	%r5437, %r5436, -2139062144;
	xor.b32  	%r5438, %r2013, 33686018;
	xor.b32  	%r5439, %r5437, %r2013;
	and.b32  	%r2011, %r5439, %r5438;
	// begin inline asm
	prmt.b32 %r2011, %r2011, 0, 0xba98;
	// end inline asm
	// begin inline asm
	prmt.b32 %r2013, %r2013, 0, 0xba98;
	// end inline asm
	xor.b32  	%r5440, %r2013, 2139062143;
	not.b32 	%r5441, %r2011;
	and.b32  	%r5442, %r5437, %r5441;
	and.b32  	%r5443, %r5440, %r2011;
	or.b32  	%r2033, %r5443, %r5442;
	shr.u32 	%r2016, %r2004, 4;
	// begin inline asm
	lop3.b32 %r2019, %r2016, 50529027, 0, 234;

	// end inline asm
	or.b32  	%r5444, %r2019, -2139062144;
	and.b32  	%r5445, %r2019, -2139062144;
	add.s32 	%r5446, %r5444, -33686018;
	xor.b32  	%r5447, %r5445, %r5446;
	xor.b32  	%r5448, %r5447, -2139062144;
	xor.b32  	%r5449, %r2019, 33686018;
	xor.b32  	%r5450, %r5448, %r2019;
	and.b32  	%r2017, %r5450, %r5449;
	// begin inline asm
	prmt.b32 %r2017, %r2017, 0, 0xba98;
	// end inline asm
	// begin inline asm
	prmt.b32 %r2019, %r2019, 0, 0xba98;
	// end inline asm
	xor.b32  	%r5451, %r2019, 2139062143;
	not.b32 	%r5452, %r2017;
	and.b32  	%r5453, %r5448, %r5452;
	and.b32  	%r5454, %r5451, %r2017;
	or.b32  	%r2037, %r5454, %r5453;
	shr.u32 	%r2022, %r2004, 6;
	// begin inline asm
	lop3.b32 %r2025, %r2022, 50529027, 0, 234;

	// end inline asm
	or.b32  	%r5455, %r2025, -2139062144;
	and.b32  	%r5456, %r2025, -2139062144;
	add.s32 	%r5457, %r5455, -33686018;
	xor.b32  	%r5458, %r5456, %r5457;
	xor.b32  	%r5459, %r5458, -2139062144;
	xor.b32  	%r5460, %r2025, 33686018;
	xor.b32  	%r5461, %r5459, %r2025;
	and.b32  	%r2023, %r5461, %r5460;
	// begin inline asm
	prmt.b32 %r2023, %r2023, 0, 0xba98;
	// end inline asm
	// begin inline asm
	prmt.b32 %r2025, %r2025, 0, 0xba98;
	// end inline asm
	xor.b32  	%r5462, %r2025, 2139062143;
	not.b32 	%r5463, %r2023;
	and.b32  	%r5464, %r5459, %r5463;
	and.b32  	%r5465, %r5462, %r2023;
	or.b32  	%r2041, %r5465, %r5464;
	// begin inline asm
	dp4a.s32.s32 %r2027, %r2028, %r2029, %r1999;
	// end inline asm
	// begin inline asm
	dp4a.s32.s32 %r2031, %r2032, %r2033, %r2027;
	// end inline asm
	// begin inline asm
	dp4a.s32.s32 %r2035, %r2036, %r2037, %r2031;
	// end inline asm
	// begin inline asm
	dp4a.s32.s32 %r2039, %r2040, %r2041, %r2035;
	// end inline asm
	ld.global.nc.v4.u32 	{%r2068, %r2072, %r2076, %r2080}, [%rd9+6528];
	ld.global.nc.u32 	%r2044, [%rd11+26112];
	// begin inline asm
	lop3.b32 %r2047, %r2044, 50529027, 0, 234;

	// end inline asm
	or.b32  	%r5466, %r2047, -2139062144;
	and.b32  	%r5467, %r2047, -2139062144;
	add.s32 	%r5468, %r5466, -33686018;
	xor.b32  	%r5469, %r5467, %r5468;
	xor.b32  	%r5470, %r5469, -2139062144;
	xor.b32  	%r5471, %r2047, 33686018;
	xor.b32  	%r5472, %r5470, %r2047;
	and.b32  	%r2045, %r5472, %r5471;
	// begin inline asm
	prmt.b32 %r2045, %r2045, 0, 0xba98;
	// end inline asm
	// begin inline asm
	prmt.b32 %r2047, %r2047, 0, 0xba98;
	// end inline asm
	xor.b32  	%r5473, %r2047, 2139062143;
	not.b32 	%r5474, %r2045;
	and.b32  	%r5475, %r5470, %r5474;
	and.b32  	%r5476, %r5473, %r2045;
	or.b32  	%r2069, %r5476, %r5475;
	shr.u32 	%r2050, %r2044, 2;
	// begin inline asm
	lop3.b32 %r2053, %r2050, 50529027, 0, 234;

	// end inline asm
	or.b32  	%r5477, %r2053, -2139062144;
	and.b32  	%r5478, %r2053, -2139062144;
	add.s32 	%r5479, %r5477, -33686018;
	xor.b32  	%r5480, %r5478, %r5479;
	xor.b32  	%r5481, %r5480, -2139062144;
	xor.b32  	%r5482, %r2053, 33686018;
	xor.b32  	%r5483, %r5481, %r2053;
	and.b32  	%r2051, %r5483, %r5482;
	// begin inline asm
	prmt.b32 %r2051, %r2051, 0, 0xba98;
	// end inline asm
	// begin inline asm
	prmt.b32 %r2053, %r2053, 0, 0xba98;
	// end inline asm
	xor.b32  	%r5484, %r2053, 2139062143;
	not.b32 	%r5485, %r2051;
	and.b32  	%r5486, %r5481, %r5485;
	and.b32  	%r5487, %r5484, %r2051;
	or.b32  	%r2073, %r5487, %r5486;
	shr.u32 	%r2056, %r2044, 4;
	// begin inline asm
	lop3.b32 %r2059, %r2056, 50529027, 0, 234;

	// end inline asm
	or.b32  	%r5488, %r2059, -2139062144;
	and.b32  	%r5489, %r2059, -2139062144;
	add.s32 	%r5490, %r5488, -33686018;
	xor.b32  	%r5491, %r5489, %r5490;
	xor.b32  	%r5492, %r5491, -2139062144;
	xor.b32  	%r5493, %r2059, 33686018;
	xor.b32  	%r5494, %r5492, %r2059;
	and.b32  	%r2057, %r5494, %r5493;
	// begin inline asm
	prmt.b32 %r2057, %r2057, 0, 0xba98;
	// end inline asm
	// begin inline asm
	prmt.b32 %r2059, %r2059, 0, 0xba98;
	// end inline asm
	xor.b32  	%r5495, %r2059, 2139062143;
	not.b32 	%r5496, %r2057;
	and.b32  	%r5497, %r5492, %r5496;
	and.b32  	%r5498, %r5495, %r2057;
	or.b32  	%r2077, %r5498, %r5497;
	shr.u32 	%r2062, %r2044, 6;
	// begin inline asm
	lop3.b32 %r2065, %r2062, 50529027, 0, 234;

	// end inline asm
	or.b32  	%r5499, %r2065, -2139062144;
	and.b32  	%r5500, %r2065, -2139062144;
	add.s32 	%r5501, %r5499, -33686018;
	xor.b32  	%r5502, %r5500, %r5501;
	xor.b32  	%r5503, %r5502, -2139062144;
	xor.b32  	%r5504, %r2065, 33686018;
	xor.b32  	%r5505, %r5503, %r2065;
	and.b32  	%r2063, %r5505, %r5504;
	// begin inline asm
	prmt.b32 %r2063, %r2063, 0, 0xba98;
	// end inline asm
	// begin inline asm
	prmt.b32 %r2065, %r2065, 0, 0xba98;
	// end inline asm
	xor.b32  	%r5506, %r2065, 2139062143;
	not.b32 	%r5507, %r2063;
	and.b32  	%r5508, %r5503, %r5507;
	and.b32  	%r5509, %r5506, %r2063;
	or.b32  	%r2081, %r5509, %r5508;
	// begin inline asm
	dp4a.s32.s32 %r2067, %r2068, %r2069, %r2039;
	// end inline asm
	// begin inline asm
	dp4a.s32.s32 %r2071, %r2072, %r2073, %r2067;
	// end inline asm
	// begin inline asm
	dp4a.s32.s32 %r2075, %r2076, %r2077, %r2071;
	// end inline asm
	// begin inline asm
	dp4a.s32.s32 %r2079, %r2080, %r2081, %r2075;
	// end inline asm
	ld.global.nc.v4.u32 	{%r2108, %r2112, %r2116, %r2120}, [%rd9+6656];
	ld.global.nc.u32 	%r2084, [%rd11+26624];
	// begin inline asm
	lop3.b32 %r2087, %r2084, 50529027, 0, 234;

	// end inline asm
	or.b32  	%r5510, %r2087, -2139062144;
	and.b32  	%r5511, %r2087, -2139062144;
	add.s32 	%r5512, %r5510, -33686018;
	xor.b32  	%r5513, %r5511, %r5512;
	xor.b32  	%r5514, %r5513, -2139062144;
	xor.b32  	%r5515, %r2087, 33686018;
	xor.b32  	%r5516, %r5514, %r2087;
	and.b32  	%r2085, %r5516, %r5515;
	// begin inline asm
	prmt.b32 %r2085, %r2085, 0, 0xba98;
	// end inline asm
	// begin inline asm
	prmt.b32 %r2087, %r2087, 0, 0xba98;
	// end inline asm
	xor.b32  	%r5517, %r2087, 2139062143;
	not.b32 	%r5518, %r2085;
	and.b32  	%r5519, %r5514, %r5518;
	and.b32  	%r5520, %r5517, %r2085;
	or.b32  	%r2109, %r5520, %r5519;
	shr.u32 	%r2090, %r2084, 2;
	// begin inline asm
	lop3.b32 %r2093, %r2090, 50529027, 0, 234;

	// end inline asm
	or.b32  	%r5521, %r2093, -2139062144;
	and.b32  	%r5522, %r2093, -2139062144;
	add.s32 	%r5523, %r5521, -33686018;
	xor.b32  	%r5524, %r5522, %r5523;
	xor.b32  	%r5525, %r5524, -2139062144;
	xor.b32  	%r5526, %r2093, 33686018;
	xor.b32  	%r5527, %r5525, %r2093;
	and.b32  	%r2091, %r5527, %r5526;
	// begin inline asm
	prmt.b32 %r2091, %r2091, 0, 0xba98;
	// end inline asm
	// begin inline asm
	prmt.b32 %r2093, %r2093, 0, 0xba98;
	// end inline asm
	xor.b32  	%r5528, %r2093, 2139062143;
	not.b32 	%r5529, %r2091;
	and.b32  	%r5530, %r5525, %r5529;
	and.b32  	%r5531, %r5528, %r2091;
	or.b32  	%r2113, %r5531, %r5530;
	shr.u32 	%r2096, %r2084, 4;
	// begin inline asm
	lop3.b32 %r2099, %r2096, 50529027, 0, 234;

	// end inline asm
	or.b32  	%r5532, %r2099, -2139062144;
	and.b32  	%r5533, %r2099, -2139062144;
	add.s32 	%r5534, %r5532, -33686018;
	xor.b32  	%r5535, %r5533, %r5534;
	xor.b32  	%r5536, %r5535, -2139062144;
	xor.b32  	%r5537, %r2099, 33686018;
	xor.b32  	%r5538, %r5536, %r2099;
	and.b32  	%r2097, %r5538, %r5537;
	// begin inline asm
	prmt.b32 %r2097, %r2097, 0, 0xba98;
	// end inline asm
	// begin inline asm
	prmt.b32 %r2099, %r2099, 0, 0xba98;
	// end inline asm
	xor.b32  	%r5539, %r2099, 2139062143;
	not.b32 	%r5540, %r2097;
	and.b32  	%r5541, %r5536, %r5540;
	and.b32  	%r5542, %r5539, %r2097;
	or.b32  	%r2117, %r5542, %r5541;
	shr.u32 	%r2102, %r2084, 6;
	// begin inline asm
	lop3.b32 %r2105, %r2102, 50529027, 0, 234;

	// end inline asm
	or.b32  	%r5543, %r2105, -2139062144;
	and.b32  	%r5544, %r2105, -2139062144;
	add.s32 	%r5545, %r5543, -33686018;
	xor.b32  	%r5546, %r5544, %r5545;
	xor.b32  	%r5547, %r5546, -2139062144;
	xor.b32  	%r5548, %r2105, 33686018;
	xor.b32  	%r5549, %r5547, %r2105;
	and.b32  	%r2103, %r5549, %r5548;
	// begin inline asm
	prmt.b32 %r2103, %r2103, 0, 0xba98;
	// end inline asm
	// begin inline asm
	prmt.b32 %r2105, %r2105, 0, 0xba98;
	// end inline asm
	xor.b32  	%r5550, %r2105, 2139062143;
	not.b32 	%r5551, %r2103;
	and.b32  	%r5552, %r5547, %r5551;
	and.b32  	%r5553, %r5550, %r2103;
	or.b32  	%r2121, %r5553, %r5552;
	// begin inline asm
	dp4a.s32.s32 %r2107, %r2108, %r2109, %r2079;
	// end inline asm
	// begin inline asm
	dp4a.s32.s32 %r2111, %r2112, %r2113, %r2107;
	// end inline asm
	// begin inline asm
	dp4a.s32.s32 %r2115, %r2116, %r2117, %r2111;
	// end inline asm
	// begin inline asm
	dp4a.s32.s32 %r2119, %r2120, %r2121, %r2115;
	// end inline asm
	ld.global.nc.v4.u32 	{%r2148, %r2152, %r2156, %r2160}, [%rd9+6784];
	ld.global.nc.u32 	%r2124, [%rd11+27136];
	// begin inline asm
	lop3.b32 %r2127, %r2124, 50529027, 0, 234;

	// end inline asm
	or.b32  	%r5554, %r2127, -2139062144;
	and.b32  	%r5555, %r2127, -2139062144;
	add.s32 	%r5556, %r5554, -33686018;
	xor.b32  	%r5557, %r5555, %r5556;
	xor.b32  	%r5558, %r5557, -2139062144;
	xor.b32  	%r5559, %r2127, 33686018;
	xor.b32  	%r5560, %r5558, %r2127;
	and.b32  	%r2125, %r5560, %r5559;
	// begin inline asm
	prmt.b32 %r2125, %r2125, 0, 0xba98;
	// end inline asm
	// begin inline asm
	prmt.b32 %r2127, %r2127, 0, 0xba98;
	// end inline asm
	xor.b32  	%r5561, %r2127, 2139062143;
	not.b32 	%r5562, %r2125;
	and.b32  	%r5563, %r5558, %r5562;
	and.b32  	%r5564, %r5561, %r2125;
	or.b32  	%r2149, %r5564, %r5563;
	shr.u32 	%r2130, %r2124, 2;
	// begin inline asm
	lop3.b32 %r2133, %r2130, 50529027, 0, 234;

	// end inline asm
	or.b32  	%r5565, %r2133, -2139062144;
	and.b32  	%r5566, %r2133, -2139062144;
	add.s32 	%r5567, %r5565, -33686018;
	xor.b32  	%r5568, %r5566, %r5567;
	xor.b32  	%r5569, %r5568, -2139062144;
	xor.b32  	%r5570, %r2133, 33686018;
	xor.b32  	%r5571, %r5569, %r2133;
	and.b32  	%r2131, %r5571, %r5570;
	// begin inline asm
	prmt.b32 %r2131, %r2131, 0, 0xba98;
	// end inline asm
	// begin inline asm
	prmt.b32 %r2133, %r2133, 0, 0xba98;
	// end inline asm
	xor.b32  	%r5572, %r2133, 2139062143;
	not.b32 	%r5573, %r2131;
	and.b32  	%r5574, %r5569, %r5573;
	and.b32  	%r5575, %r5572, %r2131;
	or.b32  	%r2153, %r5575, %r5574;
	shr.u32 	%r2136, %r2124, 4;
	// begin inline asm
	lop3.b32 %r2139, %r2136, 50529027, 0, 234;

	// end inline asm
	or.b32  	%r5576, %r2139, -2139062144;
	and.b32  	%r5577, %r2139, -2139062144;
	add.s32 	%r5578, %r5576, -33686018;
	xor.b32  	%r5579, %r5577, %r5578;
	xor.b32  	%r5580, %r5579, -2139062144;
	xor.b32  	%r5581, %r2139, 33686018;
	xor.b32  	%r5582, %r5580, %r2139;
	and.b32  	%r2137, %r5582, %r5581;
	// begin inline asm
	prmt.b32 %r2137, %r2137, 0, 0xba98;
	// end inline asm
	// begin inline asm
	prmt.b32 %r2139, %r2139, 0, 0xba98;
	// end inline asm
	xor.b32  	%r5583, %r2139, 2139062143;
	not.b32 	%r5584, %r2137;
	and.b32  	%r5585, %r5580, %r5584;
	and.b32  	%r5586, %r5583, %r2137;
	or.b32  	%r2157, %r5586, %r5585;
	shr.u32 	%r2142, %r2124, 6;
	// begin inline asm
	lop3.b32 %r2145, %r2142, 50529027, 0, 234;

	// end inline asm
	or.b32  	%r5587, %r2145, -2139062144;
	and.b32  	%r5588, %r2145, -2139062144;
	add.s32 	%r5589, %r5587, -33686018;
	xor.b32  	%r5590, %r5588, %r5589;
	xor.b32  	%r5591, %r5590, -2139062144;
	xor.b32  	%r5592, %r2145, 33686018;
	xor.b32  	%r5593, %r5591, %r2145;
	and.b32  	%r2143, %r5593, %r5592;
	// begin inline asm
	prmt.b32 %r2143, %r2143, 0, 0xba98;
	// end inline asm
	// begin inline asm
	prmt.b32 %r2145, %r2145, 0, 0xba98;
	// end inline asm
	xor.b32  	%r5594, %r2145, 2139062143;
	not.b32 	%r5595, %r2143;
	and.b32  	%r5596, %r5591, %r5595;
	and.b32  	%r5597, %r5594, %r2143;
	or.b32  	%r2161, %r5597, %r5596;
	// begin inline asm
	dp4a.s32.s32 %r2147, %r2148, %r2149, %r2119;
	// end inline asm
	// begin inline asm
	dp4a.s32.s32 %r2151, %r2152, %r2153, %r2147;
	// end inline asm
	// begin inline asm
	dp4a.s32.s32 %r2155, %r2156, %r2157, %r2151;
	// end inline asm
	// begin inline asm
	dp4a.s32.s32 %r2159, %r2160, %r2161, %r2155;
	// end inline asm
	ld.global.nc.v4.u32 	{%r2188, %r2192, %r2196, %r2200}, [%rd9+6912];
	ld.global.nc.u32 	%r2164, [%rd11+27648];
	// begin inline asm
	lop3.b32 %r2167, %r2164, 50529027, 0, 234;

	// end inline asm
	or.b32  	%r5598, %r2167, -2139062144;
	and.b32  	%r5599, %r2167, -2139062144;
	add.s32 	%r5600, %r5598, -33686018;
	xor.b32  	%r5601, %r5599, %r5600;
	xor.b32  	%r5602, %r5601, -2139062144;
	xor.b32  	%r5603, %r2167, 33686018;
	xor.b32  	%r5604, %r5602, %r2167;
	and.b32  	%r2165, %r5604, %r5603;
	// begin inline asm
	prmt.b32 %r2165, %r2165, 0, 0xba98;
	// end inline asm
	// begin inline asm
	prmt.b32 %r2167, %r2167, 0, 0xba98;
	// end inline asm
	xor.b32  	%r5605, %r2167, 2139062143;
	not.b32 	%r5606, %r2165;
	and.b32  	%r5607, %r5602, %r5606;
	and.b32  	%r5608, %r5605, %r2165;
	or.b32  	%r2189, %r5608, %r5607;
	shr.u32 	%r2170, %r2164, 2;
	// begin inline asm
	lop3.b32 %r2173, %r2170, 50529027, 0, 234;

	// end inline asm
	or.b32  	%r5609, %r2173, -2139062144;
	and.b32  	%r5610, %r2173, -2139062144;
	add.s32 	%r5611, %r5609, -33686018;
	xor.b32  	%r5612, %r5610, %r5611;
	xor.b32  	%r5613, %r5612, -2139062144;
	xor.b32  	%r5614, %r2173, 33686018;
	xor.b32  	%r5615, %r5613, %r2173;
	and.b32  	%r2171, %r5615, %r5614;
	// begin inline asm
	prmt.b32 %r2171, %r2171, 0, 0xba98;
	// end inline asm
	// begin inline asm
	prmt.b32 %r2173, %r2173, 0, 0xba98;
	// end inline asm
	xor.b32  	%r5616, %r2173, 2139062143;
	not.b32 	%r5617, %r2171;
	and.b32  	%r5618, %r5613, %r5617;
	and.b32  	%r5619, %r5616, %r2171;
	or.b32  	%r2193, %r5619, %r5618;
	shr.u32 	%r2176, %r2164, 4;
	// begin inline asm
	lop3.b32 %r2179, %r2176, 50529027, 0, 234;

	// end inline asm
	or.b32  	%r5620, %r2179, -2139062144;
	and.b32  	%r5621, %r2179, -2139062144;
	add.s32 	%r5622, %r5620, -33686018;
	xor.b32  	%r5623, %r5621, %r5622;
	xor.b32  	%r5624, %r5623, -2139062144;
	xor.b32  	%r5625, %r2179, 33686018;
	xor.b32  	%r5626, %r5624, %r2179;
	and.b32  	%r2177, %r5626, %r5625;
	// begin inline asm
	prmt.b32 %r2177, %r2177, 0, 0xba98;
	// end inline asm
	// begin inline asm
	prmt.b32 %r2179, %r2179, 0, 0xba98;
	// end inline asm
	xor.b32  	%r5627, %r2179, 2139062143;
	not.b32 	%r5628, %r2177;
	and.b32  	%r5629, %r5624, %r5628;
	and.b32  	%r5630, %r5627, %r2177;
	or.b32  	%r2197, %r5630, %r5629;
	shr.u32 	%r2182, %r2164, 6;
	// begin inline asm
	lop3.b32 %r2185, %r2182, 50529027, 0, 234;

	// end inline asm
	or.b32  	%r5631, %r2185, -2139062144;
	and.b32  	%r5632, %r2185, -2139062144;
	add.s32 	%r5633, %r5631, -33686018;
	xor.b32  	%r5634, %r5632, %r5633;
	xor.b32  	%r5635, %r5634, -2139062144;
	xor.b32  	%r5636, %r2185, 33686018;
	xor.b32  	%r5637, %r5635, %r2185;
	and.b32  	%r2183, %r5637, %r5636;
	// begin inline asm
	prmt.b32 %r2183, %r2183, 0, 0xba98;
	// end inline asm
	// begin inline asm
	prmt.b32 %r2185, %r2185, 0, 0xba98;
	// end inline asm
	xor.b32  	%r5638, %r2185, 2139062143;
	not.b32 	%r5639, %r2183;
	and.b32  	%r5640, %r5635, %r5639;
	and.b32  	%r5641, %r5638, %r2183;
	or.b32  	%r2201, %r5641, %r5640;
	// begin inline asm
	dp4a.s32.s32 %r2187, %r2188, %r2189, %r2159;
	// end inline asm
	// begin inline asm
	dp4a.s32.s32 %r2191, %r2192, %r2193, %r2187;
	// end inline asm
	// begin inline asm
	dp4a.s32.s32 %r2195, %r2196, %r2197, %r2191;
	// end inline asm
	// begin inline asm
	dp4a.s32.s32 %r2199, %r2200, %r2201, %r2195;
	// end inline asm
	ld.global.nc.v4.u32 	{%r2228, %r2232, %r2236, %r2240}, [%rd9+7040];
	ld.global.nc.u32 	%r2204, [%rd11+28160];
	// begin inline asm
	lop3.b32 %r2207, %r2204, 50529027, 0, 234;

	// end inline asm
	or.b32  	%r5642, %r2207, -2139062144;
	and.b32  	%r5643, %r2207, -2139062144;
	add.s32 	%r5644, %r5642, -33686018;
	xor.b32  	%r5645, %r5643, %r5644;
	xor.b32  	%r5646, %r5645, -2139062144;
	xor.b32  	%r5647, %r2207, 33686018;
	xor.b32  	%r5648, %r5646, %r2207;
	and.b32  	%r2205, %r5648, %r5647;
	// begin inline asm
	prmt.b32 %r2205, %r2205, 0, 0xba98;
	// end inline asm
	// begin inline asm
	prmt.b32 %r2207, %r2207, 0, 0xba98;
	// end inline asm
	xor.b32  	%r5649, %r2207, 2139062143;
	not.b32 	%r5650, %r2205;
	and.b32  	%r5651, %r5646, %r5650;
	and.b32  	%r5652, %r5649, %r2205;
	or.b32  	%r2229, %r5652, %r5651;
	shr.u32 	%r2210, %r2204, 2;
	// begin inline asm
	lop3.b32 %r2213, %r2210, 50529027, 0, 234;

	// end inline asm
	or.b32  	%r5653, %r2213, -2139062144;
	and.b32  	%r5654, %r2213, -2139062144;
	add.s32 	%r5655, %r5653, -33686018;
	xor.b32  	%r5656, %r5654, %r5655;
	xor.b32  	%r5657, %r5656, -2139062144;
	xor.b32  	%r5658, %r2213, 33686018;
	xor.b32  	%r5659, %r5657, %r2213;
	and.b32  	%r2211, %r5659, %r5658;
	// begin inline asm
	prmt.b32 %r2211, %r2211, 0, 0xba98;
	// end inline asm
	// begin inline asm
	prmt.b32 %r2213, %r2213, 0, 0xba98;
	// end inline asm
	xor.b32  	%r5660, %r2213, 2139062143;
	not.b32 	%r5661, %r2211;
	and.b32  	%r5662, %r5657, %r5661;
	and.b32  	%r5663, %r5660, %r2211;
	or.b32  	%r2233, %r5663, %r5662;
	shr.u32 	%r2216, %r2204, 4;
	// begin inline asm
	lop3.b32 %r2219, %r2216, 50529027, 0, 234;

	// end inline asm
	or.b32  	%r5664, %r2219, -2139062144;
	and.b32  	%r5665, %r2219, -2139062144;
	add.s32 	%r5666, %r5664, -33686018;
	xor.b32  	%r5667, %r5665, %r5666;
	xor.b32  	%r5668, %r5667, -2139062144;
	xor.b32  	%r5669, %r2219, 33686018;
	xor.b32  	%r5670, %r5668, %r2219;
	and.b32  	%r2217, %r5670, %r5669;
	// begin inline asm
	prmt.b32 %r2217, %r2217, 0, 0xba98;
	// end inline asm
	// begin inline asm
	prmt.b32 %r2219, %r2219, 0, 0xba98;
	// end inline asm
	xor.b32  	%r5671, %r2219, 2139062143;
	not.b32 	%r5672, %r2217;
	and.b32  	%r5673, %r5668, %r5672;
	and.b32  	%r5674, %r5671, %r2217;
	or.b32  	%r2237, %r5674, %r5673;
	shr.u32 	%r2222, %r2204, 6;
	// begin inline asm
	lop3.b32 %r2225, %r2222, 50529027, 0, 234;

	// end inline asm
	or.b32  	%r5675, %r2225, -2139062144;
	and.b32  	%r5676, %r2225, -2139062144;
	add.s32 	%r5677, %r5675, -33686018;
	xor.b32  	%r5678, %r5676, %r5677;
	xor.b32  	%r5679, %r5678, -2139062144;
	xor.b32  	%r5680, %r2225, 33686018;
	xor.b32  	%r5681, %r5679, %r2225;
	and.b32  	%r2223, %r5681, %r5680;
	// begin inline asm
	prmt.b32 %r2223, %r2223, 0, 0xba98;
	// end inline asm
	// begin inline asm
	prmt.b32 %r2225, %r2225, 0, 0xba98;
	// end inline asm
	xor.b32  	%r5682, %r2225, 2139062143;
	not.b32 	%r5683, %r2223;
	and.b32  	%r5684, %r5679, %r5683;
	and.b32  	%r5685, %r5682, %r2223;
	or.b32  	%r2241, %r5685, %r5684;
	// begin inline asm
	dp4a.s32.s32 %r2227, %r2228, %r2229, %r2199;
	// end inline asm
	// begin inline asm
	dp4a.s32.s32 %r2231, %r2232, %r2233, %r2227;
	// end inline asm
	// begin inline asm
	dp4a.s32.s32 %r2235, %r2236, %r2237, %r2231;
	// end inline asm
	// begin inline asm
	dp4a.s32.s32 %r2239, %r2240, %r2241, %r2235;
	// end inline asm
	ld.global.nc.v4.u32 	{%r2268, %r2272, %r2276, %r2280}, [%rd9+7168];
	ld.global.nc.u32 	%r2244, [%rd11+28672];
	// begin inline asm
	lop3.b32 %r2247, %r2244, 50529027, 0, 234;

	// end inline asm
	or.b32  	%r5686, %r2247, -2139062144;
	and.b32  	%r5687, %r2247, -2139062144;
	add.s32 	%r5688, %r5686, -33686018;
	xor.b32  	%r5689, %r5687, %r5688;
	xor.b32  	%r5690, %r5689, -2139062144;
	xor.b32  	%r5691, %r2247, 33686018;
	xor.b32  	%r5692, %r5690, %r2247;
	and.b32  	%r2245, %r5692, %r5691;
	// begin inline asm
	prmt.b32 %r2245, %r2245, 0, 0xba98;
	// end inline asm
	// begin inline asm
	prmt.b32 %r2247, %r2247, 0, 0xba98;
	// end inline asm
	xor.b32  	%r5693, %r2247, 2139062143;
	not.b32 	%r5694, %r2245;
	and.b32  	%r5695, %r5690, %r5694;
	and.b32  	%r5696, %r5693, %r2245;
	or.b32  	%r2269, %r5696, %r5695;
	shr.u32 	%r2250, %r2244, 2;
	// begin inline asm
	lop3.b32 %r2253, %r2250, 50529027, 0, 234;

	// end inline asm
	or.b32  	%r5697, %r2253, -2139062144;
	and.b32  	%r5698, %r2253, -2139062144;
	add.s32 	%r5699, %r5697, -33686018;
	xor.b32  	%r5700, %r5698, %r5699;
	xor.b32  	%r5701, %r5700, -2139062144;
	xor.b32  	%r5702, %r2253, 33686018;
	xor.b32  	%r5703, %r5701, %r2253;
	and.b32  	%r2251, %r5703, %r5702;
	// begin inline asm
	prmt.b32 %r2251, %r2251, 0, 0xba98;
	// end inline asm
	// begin inline asm
	prmt.b32 %r2253, %r2253, 0, 0xba98;
	// end inline asm
	xor.b32  	%r5704, %r2253, 2139062143;
	not.b32 	%r5705, %r2251;
	and.b32  	%r5706, %r5701, %r5705;
	and.b32  	%r5707, %r5704, %r2251;
	or.b32  	%r2273, %r5707, %r5706;
	shr.u32 	%r2256, %r2244, 4;
	// begin inline asm
	lop3.b32 %r2259, %r2256, 50529027, 0, 234;

	// end inline asm
	or.b32  	%r5708, %r2259, -2139062144;
	and.b32  	%r5709, %r2259, -2139062144;
	add.s32 	%r5710, %r5708, -33686018;
	xor.b32  	%r5711, %r5709, %r5710;
	xor.b32  	%r5712, %r5711, -2139062144;
	xor.b32  	%r5713, %r2259, 33686018;
	xor.b32  	%r5714, %r5712, %r2259;
	and.b32  	%r2257, %r5714, %r5713;
	// begin inline asm
	prmt.b32 %r2257, %r2257, 0, 0xba98;
	// end inline asm
	// begin inline asm
	prmt.b32 %r2259, %r2259, 0, 0xba98;
	// end inline asm
	xor.b32  	%r5715, %r2259, 2139062143;
	not.b32 	%r5716, %r2257;
	and.b32  	%r5717, %r5712, %r5716;
	and.b32  	%r5718, %r5715, %r2257;
	or.b32  	%r2277, %r5718, %r5717;
	shr.u32 	%r2262, %r2244, 6;
	// begin inline asm
	lop3.b32 %r2265, %r2262, 50529027, 0, 234;

	// end inline asm
	or.b32  	%r5719, %r2265, -2139062144;
	and.b32  	%r5720, %r2265, -2139062144;
	add.s32 	%r5721, %r5719, -33686018;
	xor.b32  	%r5722, %r5720, %r5721;
	xor.b32  	%r5723, %r5722, -2139062144;
	xor.b32  	%r5724, %r2265, 33686018;
	xor.b32  	%r5725, %r5723, %r2265;
	and.b32  	%r2263, %r5725, %r5724;
	// begin inline asm
	prmt.b32 %r2263, %r2263, 0, 0xba98;
	// end inline asm
	// begin inline asm
	prmt.b32 %r2265, %r2265, 0, 0xba98;
	// end inline asm
	xor.b32  	%r5726, %r2265, 2139062143;
	not.b32 	%r5727, %r2263;
	and.b32  	%r5728, %r5723, %r5727;
	and.b32  	%r5729, %r5726, %r2263;
	or.b32  	%r2281, %r5729, %r5728;
	// begin inline asm
	dp4a.s32.s32 %r2267, %r2268, %r2269, %r2239;
	// end inline asm
	// begin inline asm
	dp4a.s32.s32 %r2271, %r2272, %r2273, %r2267;
	// end inline asm
	// begin inline asm
	dp4a.s32.s32 %r2275, %r2276, %r2277, %r2271;
	// end inline asm
	// begin inline asm
	dp4a.s32.s32 %r2279, %r2280, %r2281, %r2275;
	// end inline asm
	ld.global.nc.v4.u32 	{%r2308, %r2312, %r2316, %r2320}, [%rd9+7296];
	ld.global.nc.u32 	%r2284, [%rd11+29184];
	// begin inline asm
	lop3.b32 %r2287, %r2284, 50529027, 0, 234;

	// end inline asm
	or.b32  	%r5730, %r2287, -2139062144;
	and.b32  	%r5731, %r2287, -2139062144;
	add.s32 	%r5732, %r5730, -33686018;
	xor.b32  	%r5733, %r5731, %r5732;
	xor.b32  	%r5734, %r5733, -2139062144;
	xor.b32  	%r5735, %r2287, 33686018;
	xor.b32  	%r5736, %r5734, %r2287;
	and.b32  	%r2285, %r5736, %r5735;
	// begin inline asm
	prmt.b32 %r2285, %r2285, 0, 0xba98;
	// end inline asm
	// begin inline asm
	prmt.b32 %r2287, %r2287, 0, 0xba98;
	// end inline asm
	xor.b32  	%r5737, %r2287, 2139062143;
	not.b32 	%r5738, %r2285;
	and.b32  	%r5739, %r5734, %r5738;
	and.b32  	%r5740, %r5737, %r2285;
	or.b32  	%r2309, %r5740, %r5739;
	shr.u32 	%r2290, %r2284, 2;
	// begin inline asm
	lop3.b32 %r2293, %r2290, 50529027, 0, 234;

	// end inline asm
	or.b32  	%r5741, %r2293, -2139062144;
	and.b32  	%r5742, %r2293, -2139062144;
	add.s32 	%r5743, %r5741, -33686018;
	xor.b32  	%r5744, %r5742, %r5743;
	xor.b32  	%r5745, %r5744, -2139062144;
	xor.b32  	%r5746, %r2293, 33686018;
	xor.b32  	%r5747, %r5745, %r2293;
	and.b32  	%r2291, %r5747, %r5746;
	// begin inline asm
	prmt.b32 %r2291, %r2291, 0, 0xba98;
	// end inline asm
	// begin inline asm
	prmt.b32 %r2293, %r2293, 0, 0xba98;
	// end inline asm
	xor.b32  	%r5748, %r2293, 2139062143;
	not.b32 	%r5749, %r2291;
	and.b32  	%r5750, %r5745, %r5749;
	and.b32  	%r5751, %r5748, %r2291;
	or.b32  	%r2313, %r5751, %r5750;
	shr.u32 	%r2296, %r2284, 4;
	// begin inline asm
	lop3.b32 %r2299, %r2296, 50529027, 0, 234;

	// end inline asm
	or.b32  	%r5752, %r2299, -2139062144;
	and.b32  	%r5753, %r2299, -2139062144;
	add.s32 	%r5754, %r5752, -33686018;
	xor.b32  	%r5755, %r5753, %r5754;
	xor.b32  	%r5756, %r5755, -2139062144;
	xor.b32  	%r5757, %r2299, 33686018;
	xor.b32  	%r5758, %r5756, %r2299;
	and.b32  	%r2297, %r5758, %r5757;
	// begin inline asm
	prmt.b32 %r2297, %r2297, 0, 0xba98;
	// end inline asm
	// begin inline asm
	prmt.b32 %r2299, %r2299, 0, 0xba98;
	// end inline asm
	xor.b32  	%r5759, %r2299, 2139062143;
	not.b32 	%r5760, %r2297;
	and.b32  	%r5761, %r5756, %r5760;
	and.b32  	%r5762, %r5759, %r2297;
	or.b32  	%r2317, %r5762, %r5761;
	shr.u32 	%r2302, %r2284, 6;
	// begin inline asm
	lop3.b32 %r2305, %r2302, 50529027, 0, 234;

	// end inline asm
	or.b32  	%r5763, %r2305, -2139062144;
	and.b32  	%r5764, %r2305, -2139062144;
	add.s32 	%r5765, %r5763, -33686018;
	xor.b32  	%r5766, %r5764, %r5765;
	xor.b32  	%r5767, %r5766, -2139062144;
	xor.b32  	%r5768, %r2305, 33686018;
	xor.b32  	%r5769, %r5767, %r2305;
	and.b32  	%r2303, %r5769, %r5768;
	// begin inline asm
	prmt.b32 %r2303, %r2303, 0, 0xba98;
	// end inline asm
	// begin inline asm
	prmt.b32 %r2305, %r2305, 0, 0xba98;
	// end inline asm
	xor.b32  	%r5770, %r2305, 2139062143;
	not.b32 	%r5771, %r2303;
	and.b32  	%r5772, %r5767, %r5771;
	and.b32  	%r5773, %r5770, %r2303;
	or.b32  	%r2321, %r5773, %r5772;
	// begin inline asm
	dp4a.s32.s32 %r2307, %r2308, %r2309, %r2279;
	// end inline asm
	// begin inline asm
	dp4a.s32.s32 %r2311, %r2312, %r2313, %r2307;
	// end inline asm
	// begin inline asm
	dp4a.s32.s32 %r2315, %r2316, %r2317, %r2311;
	// end inline asm
	// begin inline asm
	dp4a.s32.s32 %r2319, %r2320, %r2321, %r2315;
	// end inline asm
	ld.global.nc.v4.u32 	{%r2348, %r2352, %r2356, %r2360}, [%rd9+7424];
	ld.global.nc.u32 	%r2324, [%rd11+29696];
	// begin inline asm
	lop3.b32 %r2327, %r2324, 50529027, 0, 234;

	// end inline asm
	or.b32  	%r5774, %r2327, -2139062144;
	and.b32  	%r5775, %r2327, -2139062144;
	add.s32 	%r5776, %r5774, -33686018;
	xor.b32  	%r5777, %r5775, %r5776;
	xor.b32  	%r5778, %r5777, -2139062144;
	xor.b32  	%r5779, %r2327, 33686018;
	xor.b32  	%r5780, %r5778, %r2327;
	and.b32  	%r2325, %r5780, %r5779;
	// begin inline asm
	prmt.b32 %r2325, %r2325, 0, 0xba98;
	// end inline asm
	// begin inline asm
	prmt.b32 %r2327, %r2327, 0, 0xba98;
	// end inline asm
	xor.b32  	%r5781, %r2327, 2139062143;
	not.b32 	%r5782, %r2325;
	and.b32  	%r5783, %r5778, %r5782;
	and.b32  	%r5784, %r5781, %r2325;
	or.b32  	%r2349, %r5784, %r5783;
	shr.u32 	%r2330, %r2324, 2;
	// begin inline asm
	lop3.b32 %r2333, %r2330, 50529027, 0, 234;

	// end inline asm
	or.b32  	%r5785, %r2333, -2139062144;
	and.b32  	%r5786, %r2333, -2139062144;
	add.s32 	%r5787, %r5785, -33686018;
	xor.b32  	%r5788, %r5786, %r5787;
	xor.b32  	%r5789, %r5788, -2139062144;
	xor.b32  	%r5790, %r2333, 33686018;
	xor.b32  	%r5791, %r5789, %r2333;
	and.b32  	%r2331, %r5791, %r5790;
	// begin inline asm
	prmt.b32 %r2331, %r2331, 0, 0xba98;
	// end inline asm
	// begin inline asm
	prmt.b32 %r2333, %r2333, 0, 0xba98;
	// end inline asm
	xor.b32  	%r5792, %r2333, 2139062143;
	not.b32 	%r5793, %r2331;
	and.b32  	%r5794, %r5789, %r5793;
	and.b32  	%r5795, %r5792, %r2331;
	or.b32  	%r2353, %r5795, %r5794;
	shr.u32 	%r2336, %r2324, 4;
	// begin inline asm
	lop3.b32 %r2339, %r2336, 50529027, 0, 234;

	// end inline asm
	or.b32  	%r5796, %r2339, -2139062144;
	and.b32  	%r5797, %r2339, -2139062144;
	add.s32 	%r5798, %r5796, -33686018;
	xor.b32  	%r5799, %r5797, %r5798;
	xor.b32  	%r5800, %r5799, -2139062144;
	xor.b32  	%r5801, %r2339, 33686018;
	xor.b32  	%r5802, %r5800, %r2339;
	and.b32  	%r2337, %r5802, %r5801;
	// begin inline asm
	prmt.b32 %r2337, %r2337, 0, 0xba98;
	// end inline asm
	// begin inline asm
	prmt.b32 %r2339, %r2339, 0, 0xba98;
	// end inline asm
	xor.b32  	%r5803, %r2339, 2139062143;
	not.b32 	%r5804, %r2337;
	and.b32  	%r5805, %r5800, %r5804;
	and.b32  	%r5806, %r5803, %r2337;
	or.b32  	%r2357, %r5806, %r5805;
	shr.u32 	%r2342, %r2324, 6;
	// begin inline asm
	lop3.b32 %r2345, %r2342, 50529027, 0, 234;

	// end inline asm
	or.b32  	%r5807, %r2345, -2139062144;
	and.b32  	%r5808, %r2345, -2139062144;
	add.s32 	%r5809, %r5807, -33686018;
	xor.b32  	%r5810, %r5808, %r5809;
	xor.b32  	%r5811, %r5810, -2139062144;
	xor.b32  	%r5812, %r2345, 33686018;
	xor.b32  	%r5813, %r5811, %r2345;
	and.b32  	%r2343, %r5813, %r5812;
	// begin inline asm
	prmt.b32 %r2343, %r2343, 0, 0xba98;
	// end inline asm
	// begin inline asm
	prmt.b32 %r2345, %r2345, 0, 0xba98;
	// end inline asm
	xor.b32  	%r5814, %r2345, 2139062143;
	not.b32 	%r5815, %r2343;
	and.b32  	%r5816, %r5811, %r5815;
	and.b32  	%r5817, %r5814, %r2343;
	or.b32  	%r2361, %r5817, %r5816;
	// begin inline asm
	dp4a.s32.s32 %r2347, %r2348, %r2349, %r2319;
	// end inline asm
	// begin inline asm
	dp4a.s32.s32 %r2351, %r2352, %r2353, %r2347;
	// end inline asm
	// begin inline asm
	dp4a.s32.s32 %r2355, %r2356, %r2357, %r2351;
	// end inline asm
	// begin inline asm
	dp4a.s32.s32 %r2359, %r2360, %r2361, %r2355;
	// end inline asm
	ld.global.nc.v4.u32 	{%r2388, %r2392, %r2396, %r2400}, [%rd9+7552];
	ld.global.nc.u32 	%r2364, [%rd11+30208];
	// begin inline asm
	lop3.b32 %r2367, %r2364, 50529027, 0, 234;

	// end inline asm
	or.b32  	%r5818, %r2367, -2139062144;
	and.b32  	%r5819, %r2367, -2139062144;
	add.s32 	%r5820, %r5818, -33686018;
	xor.b32  	%r5821, %r5819, %r5820;
	xor.b32  	%r5822, %r5821, -2139062144;
	xor.b32  	%r5823, %r2367, 33686018;
	xor.b32  	%r5824, %r5822, %r2367;
	and.b32  	%r2365, %r5824, %r5823;
	// begin inline asm
	prmt.b32 %r2365, %r2365, 0, 0xba98;
	// end inline asm
	// begin inline asm
	prmt.b32 %r2367, %r2367, 0, 0xba98;
	// end inline asm
	xor.b32  	%r5825, %r2367, 2139062143;
	not.b32 	%r5826, %r2365;
	and.b32  	%r5827, %r5822, %r5826;
	and.b32  	%r5828, %r5825, %r2365;
	or.b32  	%r2389, %r5828, %r5827;
	shr.u32 	%r2370, %r2364, 2;
	// begin inline asm
	lop3.b32 %r2373, %r2370, 50529027, 0, 234;

	// end inline asm
	or.b32  	%r5829, %r2373, -2139062144;
	and.b32  	%r5830, %r2373, -2139062144;
	add.s32 	%r5831, %r5829, -33686018;
	xor.b32  	%r5832, %r5830, %r5831;
	xor.b32  	%r5833, %r5832, -2139062144;
	xor.b32  	%r5834, %r2373, 33686018;
	xor.b32  	%r5835, %r5833, %r2373;
	and.b32  	%r2371, %r5835, %r5834;
	// begin inline asm
	prmt.b32 %r2371, %r2371, 0, 0xba98;
	// end inline asm
	// begin inline asm
	prmt.b32 %r2373, %r2373, 0, 0xba98;
	// end inline asm
	xor.b32  	%r5836, %r2373, 2139062143;
	not.b32 	%r5837, %r2371;
	and.b32  	%r5838, %r5833, %r5837;
	and.b32  	%r5839, %r5836, %r2371;
	or.b32  	%r2393, %r5839, %r5838;
	shr.u32 	%r2376, %r2364, 4;
	// begin inline asm
	lop3.b32 %r2379, %r2376, 50529027, 0, 234;

	// end inline asm
	or.b32  	%r5840, %r2379, -2139062144;
	and.b32  	%r5841, %r2379, -2139062144;
	add.s32 	%r5842, %r5840, -33686018;
	xor.b32  	%r5843, %r5841, %r5842;
	xor.b32  	%r5844, %r5843, -2139062144;
	xor.b32  	%r5845, %r2379, 33686018;
	xor.b32  	%r5846, %r5844, %r2379;
	and.b32  	%r2377, %r5846, %r5845;
	// begin inline asm
	prmt.b32 %r2377, %r2377, 0, 0xba98;
	// end inline asm
	// begin inline asm
	prmt.b32 %r2379, %r2379, 0, 0xba98;
	// end inline asm
	xor.b32  	%r5847, %r2379, 2139062143;
	not.b32 	%r5848, %r2377;
	and.b32  	%r5849, %r5844, %r5848;
	and.b32  	%r5850, %r5847, %r2377;
	or.b32  	%r2397, %r5850, %r5849;
	shr.u32 	%r2382, %r2364, 6;
	// begin inline asm
	lop3.b32 %r2385, %r2382, 50529027, 0, 234;

	// end inline asm
	or.b32  	%r5851, %r2385, -2139062144;
	and.b32  	%r5852, %r2385, -2139062144;
	add.s32 	%r5853, %r5851, -33686018;
	xor.b32  	%r5854, %r5852, %r5853;
	xor.b32  	%r5855, %r5854, -2139062144;
	xor.b32  	%r5856, %r2385, 33686018;
	xor.b32  	%r5857, %r5855, %r2385;
	and.b32  	%r2383, %r5857, %r5856;
	// begin inline asm
	prmt.b32 %r2383, %r2383, 0, 0xba98;
	// end inline asm
	// begin inline asm
	prmt.b32 %r2385, %r2385, 0, 0xba98;
	// end inline asm
	xor.b32  	%r5858, %r2385, 2139062143;
	not.b32 	%r5859, %r2383;
	and.b32  	%r5860, %r5855, %r5859;
	and.b32  	%r5861, %r5858, %r2383;
	or.b32  	%r2401, %r5861, %r5860;
	// begin inline asm
	dp4a.s32.s32 %r2387, %r2388, %r2389, %r2359;
	// end inline asm
	// begin inline asm
	dp4a.s32.s32 %r2391, %r2392, %r2393, %r2387;
	// end inline asm
	// begin inline asm
	dp4a.s32.s32 %r2395, %r2396, %r2397, %r2391;
	// end inline asm
	// begin inline asm
	dp4a.s32.s32 %r2399, %r2400, %r2401, %r2395;
	// end inline asm
	ld.global.nc.v4.u32 	{%r2428, %r2432, %r2436, %r2440}, [%rd9+7680];
	ld.global.nc.u32 	%r2404, [%rd11+30720];
	// begin inline asm
	lop3.b32 %r2407, %r2404, 50529027, 0, 234;

	// end inline asm
	or.b32  	%r5862, %r2407, -2139062144;
	and.b32  	%r5863, %r2407, -2139062144;
	add.s32 	%r5864, %r5862, -33686018;
	xor.b32  	%r5865, %r5863, %r5864;
	xor.b32  	%r5866, %r5865, -2139062144;
	xor.b32  	%r5867, %r2407, 33686018;
	xor.b32  	%r5868, %r5866, %r2407;
	and.b32  	%r2405, %r5868, %r5867;
	// begin inline asm
	prmt.b32 %r2405, %r2405, 0, 0xba98;
	// end inline asm
	// begin inline asm
	prmt.b32 %r2407, %r2407, 0, 0xba98;
	// end inline asm
	xor.b32  	%r5869, %r2407, 2139062143;
	not.b32 	%r5870, %r2405;
	and.b32  	%r5871, %r5866, %r5870;
	and.b32  	%r5872, %r5869, %r2405;
	or.b32  	%r2429, %r5872, %r5871;
	shr.u32 	%r2410, %r2404, 2;
	// begin inline asm
	lop3.b32 %r2413, %r2410, 50529027, 0, 234;

	// end inline asm
	or.b32  	%r5873, %r2413, -2139062144;
	and.b32  	%r5874, %r2413, -2139062144;
	add.s32 	%r5875, %r5873, -33686018;
	xor.b32  	%r5876, %r5874, %r5875;
	xor.b32  	%r5877, %r5876, -2139062144;
	xor.b32  	%r5878, %r2413, 33686018;
	xor.b32  	%r5879, %r5877, %r2413;
	and.b32  	%r2411, %r5879, %r5878;
	// begin inline asm
	prmt.b32 %r2411, %r2411, 0, 0xba98;
	// end inline asm
	// begin inline asm
	prmt.b32 %r2413, %r2413, 0, 0xba98;
	// end inline asm
	xor.b32  	%r5880, %r2413, 2139062143;
	not.b32 	%r5881, %r2411;
	and.b32  	%r5882, %r5877, %r5881;
	and.b32  	%r5883, %r5880, %r2411;
	or.b32  	%r2433, %r5883, %r5882;
	shr.u32 	%r2416, %r2404, 4;
	// begin inline asm
	lop3.b32 %r2419, %r2416, 50529027, 0, 234;

	// end inline asm
	or.b32  	%r5884, %r2419, -2139062144;
	and.b32  	%r5885, %r2419, -2139062144;
	add.s32 	%r5886, %r5884, -33686018;
	xor.b32  	%r5887, %r5885, %r5886;
	xor.b32  	%r5888, %r5887, -2139062144;
	xor.b32  	%r5889, %r2419, 33686018;
	xor.b32  	%r5890, %r5888, %r2419;
	and.b32  	%r2417, %r5890, %r5889;
	// begin inline asm
	prmt.b32 %r2417, %r2417, 0, 0xba98;
	// end inline asm
	// begin inline asm
	prmt.b32 %r2419, %r2419, 0, 0xba98;
	// end inline asm
	xor.b32  	%r5891, %r2419, 2139062143;
	not.b32 	%r5892, %r2417;
	and.b32  	%r5893, %r5888, %r5892;
	and.b32  	%r5894, %r5891, %r2417;
	or.b32  	%r2437, %r5894, %r5893;
	shr.u32 	%r2422, %r2404, 6;
	// begin inline asm
	lop3.b32 %r2425, %r2422, 50529027, 0, 234;

	// end inline asm
	or.b32  	%r5895, %r2425, -2139062144;
	and.b32  	%r5896, %r2425, -2139062144;
	add.s32 	%r5897, %r5895, -33686018;
	xor.b32  	%r5898, %r5896, %r5897;
	xor.b32  	%r5899, %r5898, -2139062144;
	xor.b32  	%r5900, %r2425, 33686018;
	xor.b32  	%r5901, %r5899, %r2425;
	and.b32  	%r2423, %r5901, %r5900;
	// begin inline asm
	prmt.b32 %r2423, %r2423, 0, 0xba98;
	// end inline asm
	// begin inline asm
	prmt.b32 %r2425, %r2425, 0, 0xba98;
	// end inline asm
	xor.b32  	%r5902, %r2425, 2139062143;
	not.b32 	%r5903, %r2423;
	and.b32  	%r5904, %r5899, %r5903;
	and.b32  	%r5905, %r5902, %r2423;
	or.b32  	%r2441, %r5905, %r5904;
	// begin inline asm
	dp4a.s32.s32 %r2427, %r2428, %r2429, %r2399;
	// end inline asm
	// begin inline asm
	dp4a.s32.s32 %r2431, %r2432, %r2433, %r2427;
	// end inline asm
	// begin inline asm
	dp4a.s32.s32 %r2435, %r2436, %r2437, %r2431;
	// end inline asm
	// begin inline asm
	dp4a.s32.s32 %r2439, %r2440, %r2441, %r2435;
	// end inline asm
	ld.global.nc.v4.u32 	{%r2468, %r2472, %r2476, %r2480}, [%rd9+7808];
	ld.global.nc.u32 	%r2444, [%rd11+31232];
	// begin inline asm
	lop3.b32 %r2447, %r2444, 50529027, 0, 234;

	// end inline asm
	or.b32  	%r5906, %r2447, -2139062144;
	and.b32  	%r5907, %r2447, -2139062144;
	add.s32 	%r5908, %r5906, -33686018;
	xor.b32  	%r5909, %r5907, %r5908;
	xor.b32  	%r5910, %r5909, -2139062144;
	xor.b32  	%r5911, %r2447, 33686018;
	xor.b32  	%r5912, %r5910, %r2447;
	and.b32  	%r2445, %r5912, %r5911;
	// begin inline asm
	prmt.b32 %r2445, %r2445, 0, 0xba98;
	// end inline asm
	// begin inline asm
	prmt.b32 %r2447, %r2447, 0, 0xba98;
	// end inline asm
	xor.b32  	%r5913, %r2447, 2139062143;
	not.b32 	%r5914, %r2445;
	and.b32  	%r5915, %r5910, %r5914;
	and.b32  	%r5916, %r5913, %r2445;
	or.b32  	%r2469, %r5916, %r5915;
	shr.u32 	%r2450, %r2444, 2;
	// begin inline asm
	lop3.b32 %r2453, %r2450, 50529027, 0, 234;

	// end inline asm
	or.b32  	%r5917, %r2453, -2139062144;
	and.b32  	%r5918, %r2453, -2139062144;
	add.s32 	%r5919, %r5917, -33686018;
	xor.b32  	%r5920, %r5918, %r5919;
	xor.b32  	%r5921, %r5920, -2139062144;
	xor.b32  	%r5922, %r2453, 33686018;
	xor.b32  	%r5923, %r5921, %r2453;
	and.b32  	%r2451, %r5923, %r5922;
	// begin inline asm
	prmt.b32 %r2451, %r2451, 0, 0xba98;
	// end inline asm
	// begin inline asm
	prmt.b32 %r2453, %r2453, 0, 0xba98;
	// end inline asm
	xor.b32  	%r5924, %r2453, 2139062143;
	not.b32 	%r5925, %r2451;
	and.b32  	%r5926, %r5921, %r5925;
	and.b32  	%r5927, %r5924, %r2451;
	or.b32  	%r2473, %r5927, %r5926;
	shr.u32 	%r2456, %r2444, 4;
	// begin inline asm
	lop3.b32 %r2459, %r2456, 50529027, 0, 234;

	// end inline asm
	or.b32  	%r5928, %r2459, -2139062144;
	and.b32  	%r5929, %r2459, -2139062144;
	add.s32 	%r5930, %r5928, -33686018;
	xor.b32  	%r5931, %r5929, %r5930;
	xor.b32  	%r5932, %r5931, -2139062144;
	xor.b32  	%r5933, %r2459, 33686018;
	xor.b32  	%r5934, %r5932, %r2459;
	and.b32  	%r2457, %r5934, %r5933;
	// begin inline asm
	prmt.b32 %r2457, %r2457, 0, 0xba98;
	// end inline asm
	// begin inline asm
	prmt.b32 %r2459, %r2459, 0, 0xba98;
	// end inline asm
	xor.b32  	%r5935, %r2459, 2139062143;
	not.b32 	%r5936, %r2457;
	and.b32  	%r5937, %r5932, %r5936;
	and.b32  	%r5938, %r5935, %r2457;
	or.b32  	%r2477, %r5938, %r5937;
	shr.u32 	%r2462, %r2444, 6;
	// begin inline asm
	lop3.b32 %r2465, %r2462, 50529027, 0, 234;

	// end inline asm
	or.b32  	%r5939, %r2465, -2139062144;
	and.b32  	%r5940, %r2465, -2139062144;
	add.s32 	%r5941, %r5939, -33686018;
	xor.b32  	%r5942, %r5940, %r5941;
	xor.b32  	%r5943, %r5942, -2139062144;
	xor.b32  	%r5944, %r2465, 33686018;
	xor.b32  	%r5945, %r5943, %r2465;
	and.b32  	%r2463, %r5945, %r5944;
	// begin inline asm
	prmt.b32 %r2463, %r2463, 0, 0xba98;
	// end inline asm
	// begin inline asm
	prmt.b32 %r2465, %r2465, 0, 0xba98;
	// end inline asm
	xor.b32  	%r5946, %r2465, 2139062143;
	not.b32 	%r5947, %r2463;
	and.b32  	%r5948, %r5943, %r5947;
	and.b32  	%r5949, %r5946, %r2463;
	or.b32  	%r2481, %r5949, %r5948;
	// begin inline asm
	dp4a.s32.s32 %r2467, %r2468, %r2469, %r2439;
	// end inline asm
	// begin inline asm
	dp4a.s32.s32 %r2471, %r2472, %r2473, %r2467;
	// end inline asm
	// begin inline asm
	dp4a.s32.s32 %r2475, %r2476, %r2477, %r2471;
	// end inline asm
	// begin inline asm
	dp4a.s32.s32 %r2479, %r2480, %r2481, %r2475;
	// end inline asm
	ld.global.nc.v4.u32 	{%r2508, %r2512, %r2516, %r2520}, [%rd9+7936];
	ld.global.nc.u32 	%r2484, [%rd11+31744];
	// begin inline asm
	lop3.b32 %r2487, %r2484, 50529027, 0, 234;

	// end inline asm
	or.b32  	%r5950, %r2487, -2139062144;
	and.b32  	%r5951, %r2487, -2139062144;
	add.s32 	%r5952, %r5950, -33686018;
	xor.b32  	%r5953, %r5951, %r5952;
	xor.b32  	%r5954, %r5953, -2139062144;
	xor.b32  	%r5955, %r2487, 33686018;
	xor.b32  	%r5956, %r5954, %r2487;
	and.b32  	%r2485, %r5956, %r5955;
	// begin inline asm
	prmt.b32 %r2485, %r2485, 0, 0xba98;
	// end inline asm
	// begin inline asm
	prmt.b32 %r2487, %r2487, 0, 0xba98;
	// end inline asm
	xor.b32  	%r5957, %r2487, 2139062143;
	not.b32 	%r5958, %r2485;
	and.b32  	%r5959, %r5954, %r5958;
	and.b32  	%r5960, %r5957, %r2485;
	or.b32  	%r2509, %r5960, %r5959;
	shr.u32 	%r2490, %r2484, 2;
	// begin inline asm
	lop3.b32 %r2493, %r2490, 50529027, 0, 234;

	// end inline asm
	or.b32  	%r5961, %r2493, -2139062144;
	and.b32  	%r5962, %r2493, -2139062144;
	add.s32 	%r5963, %r5961, -33686018;
	xor.b32  	%r5964, %r5962, %r5963;
	xor.b32  	%r5965, %r5964, -2139062144;
	xor.b32  	%r5966, %r2493, 33686018;
	xor.b32  	%r5967, %r5965, %r2493;
	and.b32  	%r2491, %r5967, %r5966;
	// begin inline asm
	prmt.b32 %r2491, %r2491, 0, 0xba98;
	// end inline asm
	// begin inline asm
	prmt.b32 %r2493, %r2493, 0, 0xba98;
	// end inline asm
	xor.b32  	%r5968, %r2493, 2139062143;
	not.b32 	%r5969, %r2491;
	and.b32  	%r5970, %r5965, %r5969;
	and.b32  	%r5971, %r5968, %r2491;
	or.b32  	%r2513, %r5971, %r5970;
	shr.u32 	%r2496, %r2484, 4;
	// begin inline asm
	lop3.b32 %r2499, %r2496, 50529027, 0, 234;

	// end inline asm
	or.b32  	%r5972, %r2499, -2139062144;
	and.b32  	%r5973, %r2499, -2139062144;
	add.s32 	%r5974, %r5972, -33686018;
	xor.b32  	%r5975, %r5973, %r5974;
	xor.b32  	%r5976, %r5975, -2139062144;
	xor.b32  	%r5977, %r2499, 33686018;
	xor.b32  	%r5978, %r5976, %r2499;
	and.b32  	%r2497, %r5978, %r5977;
	// begin inline asm
	prmt.b32 %r2497, %r2497, 0, 0xba98;
	// end inline asm
	// begin inline asm
	prmt.b32 %r2499, %r2499, 0, 0xba98;
	// end inline asm
	xor.b32  	%r5979, %r2499, 2139062143;
	not.b32 	%r5980, %r2497;
	and.b32  	%r5981, %r5976, %r5980;
	and.b32  	%r5982, %r5979, %r2497;
	or.b32  	%r2517, %r5982, %r5981;
	shr.u32 	%r2502, %r2484, 6;
	// begin inline asm
	lop3.b32 %r2505, %r2502, 50529027, 0, 234;

	// end inline asm
	or.b32  	%r5983, %r2505, -2139062144;
	and.b32  	%r5984, %r2505, -2139062144;
	add.s32 	%r5985, %r5983, -33686018;
	xor.b32  	%r5986, %r5984, %r5985;
	xor.b32  	%r5987, %r5986, -2139062144;
	xor.b32  	%r5988, %r2505, 33686018;
	xor.b32  	%r5989, %r5987, %r2505;
	and.b32  	%r2503, %r5989, %r5988;
	// begin inline asm
	prmt.b32 %r2503, %r2503, 0, 0xba98;
	// end inline asm
	// begin inline asm
	prmt.b32 %r2505, %r2505, 0, 0xba98;
	// end inline asm
	xor.b32  	%r5990, %r2505, 2139062143;
	not.b32 	%r5991, %r2503;
	and.b32  	%r5992, %r5987, %r5991;
	and.b32  	%r5993, %r5990, %r2503;
	or.b32  	%r2521, %r5993, %r5992;
	// begin inline asm
	dp4a.s32.s32 %r2507, %r2508, %r2509, %r2479;
	// end inline asm
	// begin inline asm
	dp4a.s32.s32 %r2511, %r2512, %r2513, %r2507;
	// end inline asm
	// begin inline asm
	dp4a.s32.s32 %r2515, %r2516, %r2517, %r2511;
	// end inline asm
	// begin inline asm
	dp4a.s32.s32 %r2519, %r2520, %r2521, %r2515;
	// end inline asm
	ld.global.nc.v4.u32 	{%r2548, %r2552, %r2556, %r2560}, [%rd9+8064];
	ld.global.nc.u32 	%r2524, [%rd11+32256];
	// begin inline asm
	lop3.b32 %r2527, %r2524, 50529027, 0, 234;

	// end inline asm
	or.b32  	%r5994, %r2527, -2139062144;
	and.b32  	%r5995, %r2527, -2139062144;
	add.s32 	%r5996, %r5994, -33686018;
	xor.b32  	%r5997, %r5995, %r5996;
	xor.b32  	%r5998, %r5997, -2139062144;
	xor.b32  	%r5999, %r2527, 33686018;
	xor.b32  	%r6000, %r5998, %r2527;
	and.b32  	%r2525, %r6000, %r5999;
	// begin inline asm
	prmt.b32 %r2525, %r2525, 0, 0xba98;
	// end inline asm
	// begin inline asm
	prmt.b32 %r2527, %r2527, 0, 0xba98;
	// end inline asm
	xor.b32  	%r6001, %r2527, 2139062143;
	not.b32 	%r6002, %r2525;
	and.b32  	%r6003, %r5998, %r6002;
	and.b32  	%r6004, %r6001, %r2525;
	or.b32  	%r2549, %r6004, %r6003;
	shr.u32 	%r2530, %r2524, 2;
	// begin inline asm
	lop3.b32 %r2533, %r2530, 50529027, 0, 234;

	// end inline asm
	or.b32  	%r6005, %r2533, -2139062144;
	and.b32  	%r6006, %r2533, -2139062144;
	add.s32 	%r6007, %r6005, -33686018;
	xor.b32  	%r6008, %r6006, %r6007;
	xor.b32  	%r6009, %r6008, -2139062144;
	xor.b32  	%r6010, %r2533, 33686018;
	xor.b32  	%r6011, %r6009, %r2533;
	and.b32  	%r2531, %r6011, %r6010;
	// begin inline asm
	prmt.b32 %r2531, %r2531, 0, 0xba98;
	// end inline asm
	// begin inline asm
	prmt.b32 %r2533, %r2533, 0, 0xba98;
	// end inline asm
	xor.b32  	%r6012, %r2533, 2139062143;
	not.b32 	%r6013, %r2531;
	and.b32  	%r6014, %r6009, %r6013;
	and.b32  	%r6015, %r6012, %r2531;
	or.b32  	%r2553, %r6015, %r6014;
	shr.u32 	%r2536, %r2524, 4;
	// begin inline asm
	lop3.b32 %r2539, %r2536, 50529027, 0, 234;

	// end inline asm
	or.b32  	%r6016, %r2539, -2139062144;
	and.b32  	%r6017, %r2539, -2139062144;
	add.s32 	%r6018, %r6016, -33686018;
	xor.b32  	%r6019, %r6017, %r6018;
	xor.b32  	%r6020, %r6019, -2139062144;
	xor.b32  	%r6021, %r2539, 33686018;
	xor.b32  	%r6022, %r6020, %r2539;
	and.b32  	%r2537, %r6022, %r6021;
	// begin inline asm
	prmt.b32 %r2537, %r2537, 0, 0xba98;
	// end inline asm
	// begin inline asm
	prmt.b32 %r2539, %r2539, 0, 0xba98;
	// end inline asm
	xor.b32  	%r6023, %r2539, 2139062143;
	not.b32 	%r6024, %r2537;
	and.b32  	%r6025, %r6020, %r6024;
	and.b32  	%r6026, %r6023, %r2537;
	or.b32  	%r2557, %r6026, %r6025;
	shr.u32 	%r2542, %r2524, 6;
	// begin inline asm
	lop3.b32 %r2545, %r2542, 50529027, 0, 234;

	// end inline asm
	or.b32  	%r6027, %r2545, -2139062144;
	and.b32  	%r6028, %r2545, -2139062144;
	add.s32 	%r6029, %r6027, -33686018;
	xor.b32  	%r6030, %r6028, %r6029;
	xor.b32  	%r6031, %r6030, -2139062144;
	xor.b32  	%r6032, %r2545, 33686018;
	xor.b32  	%r6033, %r6031, %r2545;
	and.b32  	%r2543, %r6033, %r6032;
	// begin inline asm
	prmt.b32 %r2543, %r2543, 0, 0xba98;
	// end inline asm
	// begin inline asm
	prmt.b32 %r2545, %r2545, 0, 0xba98;
	// end inline asm
	xor.b32  	%r6034, %r2545, 2139062143;
	not.b32 	%r6035, %r2543;
	and.b32  	%r6036, %r6031, %r6035;
	and.b32  	%r6037, %r6034, %r2543;
	or.b32  	%r2561, %r6037, %r6036;
	// begin inline asm
	dp4a.s32.s32 %r2547, %r2548, %r2549, %r2519;
	// end inline asm
	// begin inline asm
	dp4a.s32.s32 %r2551, %r2552, %r2553, %r2547;
	// end inline asm
	// begin inline asm
	dp4a.s32.s32 %r2555, %r2556, %r2557, %r2551;
	// end inline asm
	// begin inline asm
	dp4a.s32.s32 %r2559, %r2560, %r2561, %r2555;
	// end inline asm
	ld.global.nc.v4.u32 	{%r2588, %r2592, %r2596, %r2600}, [%rd9+8192];
	ld.global.nc.u32 	%r2564, [%rd11+32768];
	// begin inline asm
	lop3.b32 %r2567, %r2564, 50529027, 0, 234;

	// end inline asm
	or.b32  	%r6038, %r2567, -2139062144;
	and.b32  	%r6039, %r2567, -2139062144;
	add.s32 	%r6040, %r6038, -33686018;
	xor.b32  	%r6041, %r6039, %r6040;
	xor.b32  	%r6042, %r6041, -2139062144;
	xor.b32  	%r6043, %r2567, 33686018;
	xor.b32  	%r6044, %r6042, %r2567;
	and.b32  	%r2565, %r6044, %r6043;
	// begin inline asm
	prmt.b32 %r2565, %r2565, 0, 0xba98;
	// end inline asm
	// begin inline asm
	prmt.b32 %r2567, %r2567, 0, 0xba98;
	// end inline asm
	xor.b32  	%r6045, %r2567, 2139062143;
	not.b32 	%r6046, %r2565;
	and.b32  	%r6047, %r6042, %r6046;
	and.b32  	%r6048, %r6045, %r2565;
	or.b32  	%r2589, %r6048, %r6047;
	shr.u32 	%r2570, %r2564, 2;
	// begin inline asm
	lop3.b32 %r2573, %r2570, 50529027, 0, 234;

	// end inline asm
	or.b32  	%r6049, %r2573, -2139062144;
	and.b32  	%r6050, %r2573, -2139062144;
	add.s32 	%r6051, %r6049, -33686018;
	xor.b32  	%r6052, %r6050, %r6051;
	xor.b32  	%r6053, %r6052, -2139062144;
	xor.b32  	%r6054, %r2573, 33686018;
	xor.b32  	%r6055, %r6053, %r2573;
	and.b32  	%r2571, %r6055, %r6054;
	// begin inline asm
	prmt.b32 %r2571, %r2571, 0, 0xba98;
	// end inline asm
	// begin inline asm
	prmt.b32 %r2573, %r2573, 0, 0xba98;
	// end inline asm
	xor.b32  	%r6056, %r2573, 2139062143;
	not.b32 	%r6057, %r2571;
	and.b32  	%r6058, %r6053, %r6057;
	and.b32  	%r6059, %r6056, %r2571;
	or.b32  	%r2593, %r6059, %r6058;
	shr.u32 	%r2576, %r2564, 4;
	// begin inline asm
	lop3.b32 %r2579, %r2576, 50529027, 0, 234;

	// end inline asm
	or.b32  	%r6060, %r2579, -2139062144;
	and.b32  	%r6061, %r2579, -2139062144;
	add.s32 	%r6062, %r6060, -33686018;
	xor.b32  	%r6063, %r6061, %r6062;
	xor.b32  	%r6064, %r6063, -2139062144;
	xor.b32  	%r6065, %r2579, 33686018;
	xor.b32  	%r6066, %r6064, %r2579;
	and.b32  	%r2577, %r6066, %r6065;
	// begin inline asm
	prmt.b32 %r2577, %r2577, 0, 0xba98;
	// end inline asm
	// begin inline asm
	prmt.b32 %r2579, %r2579, 0, 0xba98;
	// end inline asm
	xor.b32  	%r6067, %r2579, 2139062143;
	not.b32 	%r6068, %r2577;
	and.b32  	%r6069, %r6064, %r6068;
	and.b32  	%r6070, %r6067, %r2577;
	or.b32  	%r2597, %r6070, %r6069;
	shr.u32 	%r2582, %r2564, 6;
	// begin inline asm
	lop3.b32 %r2585, %r2582, 50529027, 0, 234;

	// end inline asm
	or.b32  	%r6071, %r2585, -2139062144;
	and.b32  	%r6072, %r2585, -2139062144;
	add.s32 	%r6073, %r6071, -33686018;
	xor.b32  	%r6074, %r6072, %r6073;
	xor.b32  	%r6075, %r6074, -2139062144;
	xor.b32  	%r6076, %r2585, 33686018;
	xor.b32  	%r6077, %r6075, %r2585;
	and.b32  	%r2583, %r6077, %r6076;
	// begin inline asm
	prmt.b32 %r2583, %r2583, 0, 0xba98;
	// end inline asm
	// begin inline asm
	prmt.b32 %r2585, %r2585, 0, 0xba98;
	// end inline asm
	xor.b32  	%r6078, %r2585, 2139062143;
	not.b32 	%r6079, %r2583;
	and.b32  	%r6080, %r6075, %r6079;
	and.b32  	%r6081, %r6078, %r2583;
	or.b32  	%r2601, %r6081, %r6080;
	// begin inline asm
	dp4a.s32.s32 %r2587, %r2588, %r2589, %r2559;
	// end inline asm
	// begin inline asm
	dp4a.s32.s32 %r2591, %r2592, %r2593, %r2587;
	// end inline asm
	// begin inline asm
	dp4a.s32.s32 %r2595, %r2596, %r2597, %r2591;
	// end inline asm
	// begin inline asm
	dp4a.s32.s32 %r2599, %r2600, %r2601, %r2595;
	// end inline asm
	ld.global.nc.v4.u32 	{%r2628, %r2632, %r2636, %r2640}, [%rd9+8320];
	ld.global.nc.u32 	%r2604, [%rd11+33280];
	// begin inline asm
	lop3.b32 %r2607, %r2604, 50529027, 0, 234;

	// end inline asm
	or.b32  	%r6082, %r2607, -2139062144;
	and.b32  	%r6083, %r2607, -2139062144;
	add.s32 	%r6084, %r6082, -33686018;
	xor.b32  	%r6085, %r6083, %r6084;
	xor.b32  	%r6086, %r6085, -2139062144;
	xor.b32  	%r6087, %r2607, 33686018;
	xor.b32  	%r6088, %r6086, %r2607;
	and.b32  	%r2605, %r6088, %r6087;
	// begin inline asm
	prmt.b32 %r2605, %r2605, 0, 0xba98;
	// end inline asm
	// begin inline asm
	prmt.b32 %r2607, %r2607, 0, 0xba98;
	// end inline asm
	xor.b32  	%r6089, %r2607, 2139062143;
	not.b32 	%r6090, %r2605;
	and.b32  	%r6091, %r6086, %r6090;
	and.b32  	%r6092, %r6089, %r2605;
	or.b32  	%r2629, %r6092, %r6091;
	shr.u32 	%r2610, %r2604, 2;
	// begin inline asm
	lop3.b32 %r2613, %r2610, 50529027, 0, 234;

	// end inline asm
	or.b32  	%r6093, %r2613, -2139062144;
	and.b32  	%r6094, %r2613, -2139062144;
	add.s32 	%r6095, %r6093, -33686018;
	xor.b32  	%r6096, %r6094, %r6095;
	xor.b32  	%r6097, %r6096, -2139062144;
	xor.b32  	%r6098, %r2613, 33686018;
	xor.b32  	%r6099, %r6097, %r2613;
	and.b32  	%r2611, %r6099, %r6098;
	// begin inline asm
	prmt.b32 %r2611, %r2611, 0, 0xba98;
	// end inline asm
	// begin inline asm
	prmt.b32 %r2613, %r2613, 0, 0xba98;
	// end inline asm
	xor.b32  	%r6100, %r2613, 2139062143;
	not.b32 	%r6101, %r2611;
	and.b32  	%r6102, %r6097, %r6101;
	and.b32  	%r6103, %r6100, %r2611;
	or.b32  	%r2633, %r6103, %r6102;
	shr.u32 	%r2616, %r2604, 4;
	// begin inline asm
	lop3.b32 %r2619, %r2616, 50529027, 0, 234;

	// end inline asm
	or.b32  	%r6104, %r2619, -2139062144;
	and.b32  	%r6105, %r2619, -2139062144;
	add.s32 	%r6106, %r6104, -33686018;
	xor.b32  	%r6107, %r6105, %r6106;
	xor.b32  	%r6108, %r6107, -2139062144;
	xor.b32  	%r6109, %r2619, 33686018;
	xor.b32  	%r6110, %r6108, %r2619;
	and.b32  	%r2617, %r6110, %r6109;
	// begin inline asm
	prmt.b32 %r2617, %r2617, 0, 0xba98;
	// end inline asm
	// begin inline asm
	prmt.b32 %r2619, %r2619, 0, 0xba98;
	// end inline asm
	xor.b32  	%r6111, %r2619, 2139062143;
	not.b32 	%r6112, %r2617;
	and.b32  	%r6113, %r6108, %r6112;
	and.b32  	%r6114, %r6111, %r2617;
	or.b32  	%r2637, %r6114, %r6113;
	shr.u32 	%r2622, %r2604, 6;
	// begin inline asm
	lop3.b32 %r2625, %r2622, 50529027, 0, 234;

	// end inline asm
	or.b32  	%r6115, %r2625, -2139062144;
	and.b32  	%r6116, %r2625, -2139062144;
	add.s32 	%r6117, %r6115, -33686018;
	xor.b32  	%r6118, %r6116, %r6117;
	xor.b32  	%r6119, %r6118, -2139062144;
	xor.b32  	%r6120, %r2625, 33686018;
	xor.b32  	%r6121, %r6119, %r2625;
	and.b32  	%r2623, %r6121, %r6120;
	// begin inline asm
	prmt.b32 %r2623, %r2623, 0, 0xba98;
	// end inline asm
	// begin inline asm
	prmt.b32 %r2625, %r2625, 0, 0xba98;
	// end inline asm
	xor.b32  	%r6122, %r2625, 2139062143;
	not.b32 	%r6123, %r2623;
	and.b32  	%r6124, %r6119, %r6123;
	and.b32  	%r6125, %r6122, %r2623;
	or.b32  	%r2641, %r6125, %r6124;
	// begin inline asm
	dp4a.s32.s32 %r2627, %r2628, %r2629, %r2599;
	// end inline asm
	// begin inline asm
	dp4a.s32.s32 %r2631, %r2632, %r2633, %r2627;
	// end inline asm
	// begin inline asm
	dp4a.s32.s32 %r2635, %r2636, %r2637, %r2631;
	// end inline asm
	// begin inline asm
	dp4a.s32.s32 %r2639, %r2640, %r2641, %r2635;
	// end inline asm
	ld.global.nc.v4.u32 	{%r2668, %r2672, %r2676, %r2680}, [%rd9+8448];
	ld.global.nc.u32 	%r2644, [%rd11+33792];
	// begin inline asm
	lop3.b32 %r2647, %r2644, 50529027, 0, 234;

	// end inline asm
	or.b32  	%r6126, %r2647, -2139062144;
	and.b32  	%r6127, %r2647, -2139062144;
	add.s32 	%r6128, %r6126, -33686018;
	xor.b32  	%r6129, %r6127, %r6128;
	xor.b32  	%r6130, %r6129, -2139062144;
	xor.b32  	%r6131, %r2647, 33686018;
	xor.b32  	%r6132, %r6130, %r2647;
	and.b32  	%r2645, %r6132, %r6131;
	// begin inline asm
	prmt.b32 %r2645, %r2645, 0, 0xba98;
	// end inline asm
	// begin inline asm
	prmt.b32 %r2647, %r2647, 0, 0xba98;
	// end inline asm
	xor.b32  	%r6133, %r2647, 2139062143;
	not.b32 	%r6134, %r2645;
	and.b32  	%r6135, %r6130, %r6134;
	and.b32  	%r6136, %r6133, %r2645;
	or.b32  	%r2669, %r6136, %r6135;
	shr.u32 	%r2650, %r2644, 2;
	// begin inline asm
	lop3.b32 %r2653, %r2650, 50529027, 0, 234;

	// end inline asm
	or.b32  	%r6137, %r2653, -2139062144;
	and.b32  	%r6138, %r2653, -2139062144;
	add.s32 	%r6139, %r6137, -33686018;
	xor.b32  	%r6140, %r6138, %r6139;
	xor.b32  	%r6141, %r6140, -2139062144;
	xor.b32  	%r6142, %r2653, 33686018;
	xor.b32  	%r6143, %r6141, %r2653;
	and.b32  	%r2651, %r6143, %r6142;
	// begin inline asm
	prmt.b32 %r2651, %r2651, 0, 0xba98;
	// end inline asm
	// begin inline asm
	prmt.b32 %r2653, %r2653, 0, 0xba98;
	// end inline asm
	xor.b32  	%r6144, %r2653, 2139062143;
	not.b32 	%r6145, %r2651;
	and.b32  	%r6146, %r6141, %r6145;
	and.b32  	%r6147, %r6144, %r2651;
	or.b32  	%r2673, %r6147, %r6146;
	shr.u32 	%r2656, %r2644, 4;
	// begin inline asm
	lop3.b32 %r2659, %r2656, 50529027, 0, 234;

	// end inline asm
	or.b32  	%r6148, %r2659, -2139062144;
	and.b32  	%r6149, %r2659, -2139062144;
	add.s32 	%r6150, %r6148, -33686018;
	xor.b32  	%r6151, %r6149, %r6150;
	xor.b32  	%r6152, %r6151, -2139062144;
	xor.b32  	%r6153, %r2659, 33686018;
	xor.b32  	%r6154, %r6152, %r2659;
	and.b32  	%r2657, %r6154, %r6153;
	// begin inline asm
	prmt.b32 %r2657, %r2657, 0, 0xba98;
	// end inline asm
	// begin inline asm
	prmt.b32 %r2659, %r2659, 0, 0xba98;
	// end inline asm
	xor.b32  	%r6155, %r2659, 2139062143;
	not.b32 	%r6156, %r2657;
	and.b32  	%r6157, %r6152, %r6156;
	and.b32  	%r6158, %r6155, %r2657;
	or.b32  	%r2677, %r6158, %r6157;
	shr.u32 	%r2662, %r2644, 6;
	// begin inline asm
	lop3.b32 %r2665, %r2662, 50529027, 0, 234;

	// end inline asm
	or.b32  	%r6159, %r2665, -2139062144;
	and.b32  	%r6160, %r2665, -2139062144;
	add.s32 	%r6161, %r6159, -33686018;
	xor.b32  	%r6162, %r6160, %r6161;
	xor.b32  	%r6163, %r6162, -2139062144;
	xor.b32  	%r6164, %r2665, 33686018;
	xor.b32  	%r6165, %r6163, %r2665;
	and.b32  	%r2663, %r6165, %r6164;
	// begin inline asm
	prmt.b32 %r2663, %r2663, 0, 0xba98;
	// end inline asm
	// begin inline asm
	prmt.b32 %r2665, %r2665, 0, 0xba98;
	// end inline asm
	xor.b32  	%r6166, %r2665, 2139062143;
	not.b32 	%r6167, %r2663;
	and.b32  	%r6168, %r6163, %r6167;
	and.b32  	%r6169, %r6166, %r2663;
	or.b32  	%r2681, %r6169, %r6168;
	// begin inline asm
	dp4a.s32.s32 %r2667, %r2668, %r2669, %r2639;
	// end inline asm
	// begin inline asm
	dp4a.s32.s32 %r2671, %r2672, %r2673, %r2667;
	// end inline asm
	// begin inline asm
	dp4a.s32.s32 %r2675, %r2676, %r2677, %r2671;
	// end inline asm
	// begin inline asm
	dp4a.s32.s32 %r2679, %r2680, %r2681, %r2675;
	// end inline asm
	ld.global.nc.v4.u32 	{%r2708, %r2712, %r2716, %r2720}, [%rd9+8576];
	ld.global.nc.u32 	%r2684, [%rd11+34304];
	// begin inline asm
	lop3.b32 %r2687, %r2684, 50529027, 0, 234;

	// end inline asm
	or.b32  	%r6170, %r2687, -2139062144;
	and.b32  	%r6171, %r2687, -2139062144;
	add.s32 	%r6172, %r6170, -33686018;
	xor.b32  	%r6173, %r6171, %r6172;
	xor.b32  	%r6174, %r6173, -2139062144;
	xor.b32  	%r6175, %r2687, 33686018;
	xor.b32  	%r6176, %r6174, %r2687;
	and.b32  	%r2685, %r6176, %r6175;
	// begin inline asm
	prmt.b32 %r2685, %r2685, 0, 0xba98;
	// end inline asm
	// begin inline asm
	prmt.b32 %r2687, %r2687, 0, 0xba98;
	// end inline asm
	xor.b32  	%r6177, %r2687, 2139062143;
	not.b32 	%r6178, %r2685;
	and.b32  	%r6179, %r6174, %r6178;
	and.b32  	%r6180, %r6177, %r2685;
	or.b32  	%r2709, %r6180, %r6179;
	shr.u32 	%r2690, %r2684, 2;
	// begin inline asm
	lop3.b32 %r2693, %r2690, 50529027, 0, 234;

	// end inline asm
	or.b32  	%r6181, %r2693, -2139062144;
	and.b32  	%r6182, %r2693, -2139062144;
	add.s32 	%r6183, %r6181, -33686018;
	xor.b32  	%r6184, %r6182, %r6183;
	xor.b32  	%r6185, %r6184, -2139062144;
	xor.b32  	%r6186, %r2693, 33686018;
	xor.b32  	%r6187, %r6185, %r2693;
	and.b32  	%r2691, %r6187, %r6186;
	// begin inline asm
	prmt.b32 %r2691, %r2691, 0, 0xba98;
	// end inline asm
	// begin inline asm
	prmt.b32 %r2693, %r2693, 0, 0xba98;
	// end inline asm
	xor.b32  	%r6188, %r2693, 2139062143;
	not.b32 	%r6189, %r2691;
	and.b32  	%r6190, %r6185, %r6189;
	and.b32  	%r6191, %r6188, %r2691;
	or.b32  	%r2713, %r6191, %r6190;
	shr.u32 	%r2696, %r2684, 4;
	// begin inline asm
	lop3.b32 %r2699, %r2696, 50529027, 0, 234;

	// end inline asm
	or.b32  	%r6192, %r2699, -2139062144;
	and.b32  	%r6193, %r2699, -2139062144;
	add.s32 	%r6194, %r6192, -33686018;
	xor.b32  	%r6195, %r6193, %r6194;
	xor.b32  	%r6196, %r6195, -2139062144;
	xor.b32  	%r6197, %r2699, 33686018;
	xor.b32  	%r6198, %r6196, %r2699;
	and.b32  	%r2697, %r6198, %r6197;
	// begin inline asm
	prmt.b32 %r2697, %r2697, 0, 0xba98;
	// end inline asm
	// begin inline asm
	prmt.b32 %r2699, %r2699, 0, 0xba98;
	// end inline asm
	xor.b32  	%r6199, %r2699, 2139062143;
	not.b32 	%r6200, %r2697;
	and.b32  	%r6201, %r6196, %r6200;
	and.b32  	%r6202, %r6199, %r2697;
	or.b32  	%r2717, %r6202, %r6201;
	shr.u32 	%r2702, %r2684, 6;
	// begin inline asm
	lop3.b32 %r2705, %r2702, 50529027, 0, 234;

	// end inline asm
	or.b32  	%r6203, %r2705, -2139062144;
	and.b32  	%r6204, %r2705, -2139062144;
	add.s32 	%r6205, %r6203, -33686018;
	xor.b32  	%r6206, %r6204, %r6205;
	xor.b32  	%r6207, %r6206, -2139062144;
	xor.b32  	%r6208, %r2705, 33686018;
	xor.b32  	%r6209, %r6207, %r2705;
	and.b32  	%r2703, %r6209, %r6208;
	// begin inline asm
	prmt.b32 %r2703, %r2703, 0, 0xba98;
	// end inline asm
	// begin inline asm
	prmt.b32 %r2705, %r2705, 0, 0xba98;
	// end inline asm
	xor.b32  	%r6210, %r2705, 2139062143;
	not.b32 	%r6211, %r2703;
	and.b32  	%r6212, %r6207, %r6211;
	and.b32  	%r6213, %r6210, %r2703;
	or.b32  	%r2721, %r6213, %r6212;
	// begin inline asm
	dp4a.s32.s32 %r2707, %r2708, %r2709, %r2679;
	// end inline asm
	// begin inline asm
	dp4a.s32.s32 %r2711, %r2712, %r2713, %r2707;
	// end inline asm
	// begin inline asm
	dp4a.s32.s32 %r2715, %r2716, %r2717, %r2711;
	// end inline asm
	// begin inline asm
	dp4a.s32.s32 %r2719, %r2720, %r2721, %r2715;
	// end inline asm
	ld.global.nc.v4.u32 	{%r2748, %r2752, %r2756, %r2760}, [%rd9+8704];
	ld.global.nc.u32 	%r2724, [%rd11+34816];
	// begin inline asm
	lop3.b32 %r2727, %r2724, 50529027, 0, 234;

	// end inline asm
	or.b32  	%r6214, %r2727, -2139062144;
	and.b32  	%r6215, %r2727, -2139062144;
	add.s32 	%r6216, %r6214, -33686018;
	xor.b32  	%r6217, %r6215, %r6216;
	xor.b32  	%r6218, %r6217, -2139062144;
	xor.b32  	%r6219, %r2727, 33686018;
	xor.b32  	%r6220, %r6218, %r2727;
	and.b32  	%r2725, %r6220, %r6219;
	// begin inline asm
	prmt.b32 %r2725, %r2725, 0, 0xba98;
	// end inline asm
	// begin inline asm
	prmt.b32 %r2727, %r2727, 0, 0xba98;
	// end inline asm
	xor.b32  	%r6221, %r2727, 2139062143;
	not.b32 	%r6222, %r2725;
	and.b32  	%r6223, %r6218, %r6222;
	and.b32  	%r6224, %r6221, %r2725;
	or.b32  	%r2749, %r6224, %r6223;
	shr.u32 	%r2730, %r2724, 2;
	// begin inline asm
	lop3.b32 %r2733, %r2730, 50529027, 0, 234;

	// end inline asm
	or.b32  	%r6225, %r2733, -2139062144;
	and.b32  	%r6226, %r2733, -2139062144;
	add.s32 	%r6227, %r6225, -33686018;
	xor.b32  	%r6228, %r6226, %r6227;
	xor.b32  	%r6229, %r6228, -2139062144;
	xor.b32  	%r6230, %r2733, 33686018;
	xor.b32  	%r6231, %r6229, %r2733;
	and.b32  	%r2731, %r6231, %r6230;
	// begin inline asm
	prmt.b32 %r2731, %r2731, 0, 0xba98;
	// end inline asm
	// begin inline asm
	prmt.b32 %r2733, %r2733, 0, 0xba98;
	// end inline asm
	xor.b32  	%r6232, %r2733, 2139062143;
	not.b32 	%r6233, %r2731;
	and.b32  	%r6234, %r6229, %r6233;
	and.b32  	%r6235, %r6232, %r2731;
	or.b32  	%r2753, %r6235, %r6234;
	shr.u32 	%r2736, %r2724, 4;
	// begin inline asm
	lop3.b32 %r2739, %r2736, 50529027, 0, 234;

	// end inline asm
	or.b32  	%r6236, %r2739, -2139062144;
	and.b32  	%r6237, %r2739, -2139062144;
	add.s32 	%r6238, %r6236, -33686018;
	xor.b32  	%r6239, %r6237, %r6238;
	xor.b32  	%r6240, %r6239, -2139062144;
	xor.b32  	%r6241, %r2739, 33686018;
	xor.b32  	%r6242, %r6240, %r2739;
	and.b32  	%r2737, %r6242, %r6241;
	// begin inline asm
	prmt.b32 %r2737, %r2737, 0, 0xba98;
	// end inline asm
	// begin inline asm
	prmt.b32 %r2739, %r2739, 0, 0xba98;
	// end inline asm
	xor.b32  	%r6243, %r2739, 2139062143;
	not.b32 	%r6244, %r2737;
	and.b32  	%r6245, %r6240, %r6244;
	and.b32  	%r6246, %r6243, %r2737;
	or.b32  	%r2757, %r6246, %r6245;
	shr.u32 	%r2742, %r2724, 6;
	// begin inline asm
	lop3.b32 %r2745, %r2742, 50529027, 0, 234;

	// end inline asm
	or.b32  	%r6247, %r2745, -2139062144;
	and.b32  	%r6248, %r2745, -2139062144;
	add.s32 	%r6249, %r6247, -33686018;
	xor.b32  	%r6250, %r6248, %r6249;
	xor.b32  	%r6251, %r6250, -2139062144;
	xor.b32  	%r6252, %r2745, 33686018;
	xor.b32  	%r6253, %r6251, %r2745;
	and.b32  	%r2743, %r6253, %r6252;
	// begin inline asm
	prmt.b32 %r2743, %r2743, 0, 0xba98;
	// end inline asm
	// begin inline asm
	prmt.b32 %r2745, %r2745, 0, 0xba98;
	// end inline asm
	xor.b32  	%r6254, %r2745, 2139062143;
	not.b32 	%r6255, %r2743;
	and.b32  	%r6256, %r6251, %r6255;
	and.b32  	%r6257, %r6254, %r2743;
	or.b32  	%r2761, %r6257, %r6256;
	// begin inline asm
	dp4a.s32.s32 %r2747, %r2748, %r2749, %r2719;
	// end inline asm
	// begin inline asm
	dp4a.s32.s32 %r2751, %r2752, %r2753, %r2747;
	// end inline asm
	// begin inline asm
	dp4a.s32.s32 %r2755, %r2756, %r2757, %r2751;
	// end inline asm
	// begin inline asm
	dp4a.s32.s32 %r2759, %r2760, %r2761, %r2755;
	// end inline asm
	ld.global.nc.v4.u32 	{%r2788, %r2792, %r2796, %r2800}, [%rd9+8832];
	ld.global.nc.u32 	%r2764, [%rd11+35328];
	// begin inline asm
	lop3.b32 %r2767, %r2764, 50529027, 0, 234;

	// end inline asm
	or.b32  	%r6258, %r2767, -2139062144;
	and.b32  	%r6259, %r2767, -2139062144;
	add.s32 	%r6260, %r6258, -33686018;
	xor.b32  	%r6261, %r6259, %r6260;
	xor.b32  	%r6262, %r6261, -2139062144;
	xor.b32  	%r6263, %r2767, 33686018;
	xor.b32  	%r6264, %r6262, %r2767;
	and.b32  	%r2765, %r6264, %r6263;
	// begin inline asm
	prmt.b32 %r2765, %r2765, 0, 0xba98;
	// end inline asm
	// begin inline asm
	prmt.b32 %r2767, %r2767, 0, 0xba98;
	// end inline asm
	xor.b32  	%r6265, %r2767, 2139062143;
	not.b32 	%r6266, %r2765;
	and.b32  	%r6267, %r6262, %r6266;
	and.b32  	%r6268, %r6265, %r2765;
	or.b32  	%r2789, %r6268, %r6267;
	shr.u32 	%r2770, %r2764, 2;
	// begin inline asm
	lop3.b32 %r2773, %r2770, 50529027, 0, 234;

	// end inline asm
	or.b32  	%r6269, %r2773, -2139062144;
	and.b32  	%r6270, %r2773, -2139062144;
	add.s32 	%r6271, %r6269, -33686018;
	xor.b32  	%r6272, %r6270, %r6271;
	xor.b32  	%r6273, %r6272, -2139062144;
	xor.b32  	%r6274, %r2773, 33686018;
	xor.b32  	%r6275, %r6273, %r2773;
	and.b32  	%r2771, %r6275, %r6274;
	// begin inline asm
	prmt.b32 %r2771, %r2771, 0, 0xba98;
	// end inline asm
	// begin inline asm
	prmt.b32 %r2773, %r2773, 0, 0xba98;
	// end inline asm
	xor.b32  	%r6276, %r2773, 2139062143;
	not.b32 	%r6277, %r2771;
	and.b32  	%r6278, %r6273, %r6277;
	and.b32  	%r6279, %r6276, %r2771;
	or.b32  	%r2793, %r6279, %r6278;
	shr.u32 	%r2776, %r2764, 4;
	// begin inline asm
	lop3.b32 %r2779, %r2776, 50529027, 0, 234;

	// end inline asm
	or.b32  	%r6280, %r2779, -2139062144;
	and.b32  	%r6281, %r2779, -2139062144;
	add.s32 	%r6282, %r6280, -33686018;
	xor.b32  	%r6283, %r6281, %r6282;
	xor.b32  	%r6284, %r6283, -2139062144;
	xor.b32  	%r6285, %r2779, 33686018;
	xor.b32  	%r6286, %r6284, %r2779;
	and.b32  	%r2777, %r6286, %r6285;
	// begin inline asm
	prmt.b32 %r2777, %r2777, 0, 0xba98;
	// end inline asm
	// begin inline asm
	prmt.b32 %r2779, %r2779, 0, 0xba98;
	// end inline asm
	xor.b32  	%r6287, %r2779, 2139062143;
	not.b32 	%r6288, %r2777;
	and.b32  	%r6289, %r6284, %r6288;
	and.b32  	%r6290, %r6287, %r2777;
	or.b32  	%r2797, %r6290, %r6289;
	shr.u32 	%r2782, %r2764, 6;
	// begin inline asm
	lop3.b32 %r2785, %r2782, 50529027, 0, 234;

	// end inline asm
	or.b32  	%r6291, %r2785, -2139062144;
	and.b32  	%r6292, %r2785, -2139062144;
	add.s32 	%r6293, %r6291, -33686018;
	xor.b32  	%r6294, %r6292, %r6293;
	xor.b32  	%r6295, %r6294, -2139062144;
	xor.b32  	%r6296, %r2785, 33686018;
	xor.b32  	%r6297, %r6295, %r2785;
	and.b32  	%r2783, %r6297, %r6296;
	// begin inline asm
	prmt.b32 %r2783, %r2783, 0, 0xba98;
	// end inline asm
	// begin inline asm
	prmt.b32 %r2785, %r2785, 0, 0xba98;
	// end inline asm
	xor.b32  	%r6298, %r2785, 2139062143;
	not.b32 	%r6299, %r2783;
	and.b32  	%r6300, %r6295, %r6299;
	and.b32  	%r6301, %r6298, %r2783;
	or.b32  	%r2801, %r6301, %r6300;
	// begin inline asm
	dp4a.s32.s32 %r2787, %r2788, %r2789, %r2759;
	// end inline asm
	// begin inline asm
	dp4a.s32.s32 %r2791, %r2792, %r2793, %r2787;
	// end inline asm
	// begin inline asm
	dp4a.s32.s32 %r2795, %r2796, %r2797, %r2791;
	// end inline asm
	// begin inline asm
	dp4a.s32.s32 %r2799, %r2800, %r2801, %r2795;
	// end inline asm
	ld.global.nc.v4.u32 	{%r2828, %r2832, %r2836, %r2840}, [%rd9+8960];
	ld.global.nc.u32 	%r2804, [%rd11+35840];
	// begin inline asm
	lop3.b32 %r2807, %r2804, 50529027, 0, 234;

	// end inline asm
	or.b32  	%r6302, %r2807, -2139062144;
	and.b32  	%r6303, %r2807, -2139062144;
	add.s32 	%r6304, %r6302, -33686018;
	xor.b32  	%r6305, %r6303, %r6304;
	xor.b32  	%r6306, %r6305, -2139062144;
	xor.b32  	%r6307, %r2807, 33686018;
	xor.b32  	%r6308, %r6306, %r2807;
	and.b32  	%r2805, %r6308, %r6307;
	// begin inline asm
	prmt.b32 %r2805, %r2805, 0, 0xba98;
	// end inline asm
	// begin inline asm
	prmt.b32 %r2807, %r2807, 0, 0xba98;
	// end inline asm
	xor.b32  	%r6309, %r2807, 2139062143;
	not.b32 	%r6310, %r2805;
	and.b32  	%r6311, %r6306, %r6310;
	and.b32  	%r6312, %r6309, %r2805;
	or.b32  	%r2829, %r6312, %r6311;
	shr.u32 	%r2810, %r2804, 2;
	// begin inline asm
	lop3.b32 %r2813, %r2810, 50529027, 0, 234;

	// end inline asm
	or.b32  	%r6313, %r2813, -2139062144;
	and.b32  	%r6314, %r2813, -2139062144;
	add.s32 	%r6315, %r6313, -33686018;
	xor.b32  	%r6316, %r6314, %r6315;
	xor.b32  	%r6317, %r6316, -2139062144;
	xor.b32  	%r6318, %r2813, 33686018;
	xor.b32  	%r6319, %r6317, %r2813;
	and.b32  	%r2811, %r6319, %r6318;
	// begin inline asm
	prmt.b32 %r2811, %r2811, 0, 0xba98;
	// end inline asm
	// begin inline asm
	prmt.b32 %r2813, %r2813, 0, 0xba98;
	// end inline asm
	xor.b32  	%r6320, %r2813, 2139062143;
	not.b32 	%r6321, %r2811;
	and.b32  	%r6322, %r6317, %r6321;
	and.b32  	%r6323, %r6320, %r2811;
	or.b32  	%r2833, %r6323, %r6322;
	shr.u32 	%r2816, %r2804, 4;
	// begin inline asm
	lop3.b32 %r2819, %r2816, 50529027, 0, 234;

	// end inline asm
	or.b32  	%r6324, %r2819, -2139062144;
	and.b32  	%r6325, %r2819, -2139062144;
	add.s32 	%r6326, %r6324, -33686018;
	xor.b32  	%r6327, %r6325, %r6326;
	xor.b32  	%r6328, %r6327, -2139062144;
	xor.b32  	%r6329, %r2819, 33686018;
	xor.b32  	%r6330, %r6328, %r2819;
	and.b32  	%r2817, %r6330, %r6329;
	// begin inline asm
	prmt.b32 %r2817, %r2817, 0, 0xba98;
	// end inline asm
	// begin inline asm
	prmt.b32 %r2819, %r2819, 0, 0xba98;
	// end inline asm
	xor.b32  	%r6331, %r2819, 2139062143;
	not.b32 	%r6332, %r2817;
	and.b32  	%r6333, %r6328, %r6332;
	and.b32  	%r6334, %r6331, %r2817;
	or.b32  	%r2837, %r6334, %r6333;
	shr.u32 	%r2822, %r2804, 6;
	// begin inline asm
	lop3.b32 %r2825, %r2822, 50529027, 0, 234;

	// end inline asm
	or.b32  	%r6335, %r2825, -2139062144;
	and.b32  	%r6336, %r2825, -2139062144;
	add.s32 	%r6337, %r6335, -33686018;
	xor.b32  	%r6338, %r6336, %r6337;
	xor.b32  	%r6339, %r6338, -2139062144;
	xor.b32  	%r6340, %r2825, 33686018;
	xor.b32  	%r6341, %r6339, %r2825;
	and.b32  	%r2823, %r6341, %r6340;
	// begin inline asm
	prmt.b32 %r2823, %r2823, 0, 0xba98;
	// end inline asm
	// begin inline asm
	prmt.b32 %r2825, %r2825, 0, 0xba98;
	// end inline asm
	xor.b32  	%r6342, %r2825, 2139062143;
	not.b32 	%r6343, %r2823;
	and.b32  	%r6344, %r6339, %r6343;
	and.b32  	%r6345, %r6342, %r2823;
	or.b32  	%r2841, %r6345, %r6344;
	// begin inline asm
	dp4a.s32.s32 %r2827, %r2828, %r2829, %r2799;
	// end inline asm
	// begin inline asm
	dp4a.s32.s32 %r2831, %r2832, %r2833, %r2827;
	// end inline asm
	// begin inline asm
	dp4a.s32.s32 %r2835, %r2836, %r2837, %r2831;
	// end inline asm
	// begin inline asm
	dp4a.s32.s32 %r2839, %r2840, %r2841, %r2835;
	// end inline asm
	ld.global.nc.v4.u32 	{%r2868, %r2872, %r2876, %r2880}, [%rd9+9088];
	ld.global.nc.u32 	%r2844, [%rd11+36352];
	// begin inline asm
	lop3.b32 %r2847, %r2844, 50529027, 0, 234;

	// end inline asm
	or.b32  	%r6346, %r2847, -2139062144;
	and.b32  	%r6347, %r2847, -2139062144;
	add.s32 	%r6348, %r6346, -33686018;
	xor.b32  	%r6349, %r6347, %r6348;
	xor.b32  	%r6350, %r6349, -2139062144;
	xor.b32  	%r6351, %r2847, 33686018;
	xor.b32  	%r6352, %r6350, %r2847;
	and.b32  	%r2845, %r6352, %r6351;
	// begin inline asm
	prmt.b32 %r2845, %r2845, 0, 0xba98;
	// end inline asm
	// begin inline asm
	prmt.b32 %r2847, %r2847, 0, 0xba98;
	// end inline asm
	xor.b32  	%r6353, %r2847, 2139062143;
	not.b32 	%r6354, %r2845;
	and.b32  	%r6355, %r6350, %r6354;
	and.b32  	%r6356, %r6353, %r2845;
	or.b32  	%r2869, %r6356, %r6355;
	shr.u32 	%r2850, %r2844, 2;
	// begin inline asm
	lop3.b32 %r2853, %r2850, 50529027, 0, 234;

	// end inline asm
	or.b32  	%r6357, %r2853, -2139062144;
	and.b32  	%r6358, %r2853, -2139062144;
	add.s32 	%r6359, %r6357, -33686018;
	xor.b32  	%r6360, %r6358, %r6359;
	xor.b32  	%r6361, %r6360, -2139062144;
	xor.b32  	%r6362, %r2853, 33686018;
	xor.b32  	%r6363, %r6361, %r2853;
	and.b32  	%r2851, %r6363, %r6362;
	// begin inline asm
	prmt.b32 %r2851, %r2851, 0, 0xba98;
	// end inline asm
	// begin inline asm
	prmt.b32 %r2853, %r2853, 0, 0xba98;
	// end inline asm
	xor.b32  	%r6364, %r2853, 2139062143;
	not.b32 	%r6365, %r2851;
	and.b32  	%r6366, %r6361, %r6365;
	and.b32  	%r6367, %r6364, %r2851;
	or.b32  	%r2873, %r6367, %r6366;
	shr.u32 	%r2856, %r2844, 4;
	// begin inline asm
	lop3.b32 %r2859, %r2856, 50529027, 0, 234;

	// end inline asm
	or.b32  	%r6368, %r2859, -2139062144;
	and.b32  	%r6369, %r2859, -2139062144;
	add.s32 	%r6370, %r6368, -33686018;
	xor.b32  	%r6371, %r6369, %r6370;
	xor.b32  	%r6372, %r6371, -2139062144;
	xor.b32  	%r6373, %r2859, 33686018;
	xor.b32  	%r6374, %r6372, %r2859;
	and.b32  	%r2857, %r6374, %r6373;
	// begin inline asm
	prmt.b32 %r2857, %r2857, 0, 0xba98;
	// end inline asm
	// begin inline asm
	prmt.b32 %r2859, %r2859, 0, 0xba98;
	// end inline asm
	xor.b32  	%r6375, %r2859, 2139062143;
	not.b32 	%r6376, %r2857;
	and.b32  	%r6377, %r6372, %r6376;
	and.b32  	%r6378, %r6375, %r2857;
	or.b32  	%r2877, %r6378, %r6377;
	shr.u32 	%r2862, %r2844, 6;
	// begin inline asm
	lop3.b32 %r2865, %r2862, 50529027, 0, 234;

	// end inline asm
	or.b32  	%r6379, %r2865, -2139062144;
	and.b32  	%r6380, %r2865, -2139062144;
	add.s32 	%r6381, %r6379, -33686018;
	xor.b32  	%r6382, %r6380, %r6381;
	xor.b32  	%r6383, %r6382, -2139062144;
	xor.b32  	%r6384, %r2865, 33686018;
	xor.b32  	%r6385, %r6383, %r2865;
	and.b32  	%r2863, %r6385, %r6384;
	// begin inline asm
	prmt.b32 %r2863, %r2863, 0, 0xba98;
	// end inline asm
	// begin inline asm
	prmt.b32 %r2865, %r2865, 0, 0xba98;
	// end inline asm
	xor.b32  	%r6386, %r2865, 2139062143;
	not.b32 	%r6387, %r2863;
	and.b32  	%r6388, %r6383, %r6387;
	and.b32  	%r6389, %r6386, %r2863;
	or.b32  	%r2881, %r6389, %r6388;
	// begin inline asm
	dp4a.s32.s32 %r2867, %r2868, %r2869, %r2839;
	// end inline asm
	// begin inline asm
	dp4a.s32.s32 %r2871, %r2872, %r2873, %r2867;
	// end inline asm
	// begin inline asm
	dp4a.s32.s32 %r2875, %r2876, %r2877, %r2871;
	// end inline asm
	// begin inline asm
	dp4a.s32.s32 %r2879, %r2880, %r2881, %r2875;
	// end inline asm
	ld.global.nc.v4.u32 	{%r2908, %r2912, %r2916, %r2920}, [%rd9+9216];
	ld.global.nc.u32 	%r2884, [%rd11+36864];
	// begin inline asm
	lop3.b32 %r2887, %r2884, 50529027, 0, 234;

	// end inline asm
	or.b32  	%r6390, %r2887, -2139062144;
	and.b32  	%r6391, %r2887, -2139062144;
	add.s32 	%r6392, %r6390, -33686018;
	xor.b32  	%r6393, %r6391, %r6392;
	xor.b32  	%r6394, %r6393, -2139062144;
	xor.b32  	%r6395, %r2887, 33686018;
	xor.b32  	%r6396, %r6394, %r2887;
	and.b32  	%r2885, %r6396, %r6395;
	// begin inline asm
	prmt.b32 %r2885, %r2885, 0, 0xba98;
	// end inline asm
	// begin inline asm
	prmt.b32 %r2887, %r2887, 0, 0xba98;
	// end inline asm
	xor.b32  	%r6397, %r2887, 2139062143;
	not.b32 	%r6398, %r2885;
	and.b32  	%r6399, %r6394, %r6398;
	and.b32  	%r6400, %r6397, %r2885;
	or.b32  	%r2909, %r6400, %r6399;
	shr.u32 	%r2890, %r2884, 2;
	// begin inline asm
	lop3.b32 %r2893, %r2890, 50529027, 0, 234;

	// end inline asm
	or.b32  	%r6401, %r2893, -2139062144;
	and.b32  	%r6402, %r2893, -2139062144;
	add.s32 	%r6403, %r6401, -33686018;
	xor.b32  	%r6404, %r6402, %r6403;
	xor.b32  	%r6405, %r6404, -2139062144;
	xor.b32  	%r6406, %r2893, 33686018;
	xor.b32  	%r6407, %r6405, %r2893;
	and.b32  	%r2891, %r6407, %r6406;
	// begin inline asm
	prmt.b32 %r2891, %r2891, 0, 0xba98;
	// end inline asm
	// begin inline asm
	prmt.b32 %r2893, %r2893, 0, 0xba98;
	// end inline asm
	xor.b32  	%r6408, %r2893, 2139062143;
	not.b32 	%r6409, %r2891;
	and.b32  	%r6410, %r6405, %r6409;
	and.b32  	%r6411, %r6408, %r2891;
	or.b32  	%r2913, %r6411, %r6410;
	shr.u32 	%r2896, %r2884, 4;
	// begin inline asm
	lop3.b32 %r2899, %r2896, 50529027, 0, 234;

	// end inline asm
	or.b32  	%r6412, %r2899, -2139062144;
	and.b32  	%r6413, %r2899, -2139062144;
	add.s32 	%r6414, %r6412, -33686018;
	xor.b32  	%r6415, %r6413, %r6414;
	xor.b32  	%r6416, %r6415, -2139062144;
	xor.b32  	%r6417, %r2899, 33686018;
	xor.b32  	%r6418, %r6416, %r2899;
	and.b32  	%r2897, %r6418, %r6417;
	// begin inline asm
	prmt.b32 %r2897, %r2897, 0, 0xba98;
	// end inline asm
	// begin inline asm
	prmt.b32 %r2899, %r2899, 0, 0xba98;
	// end inline asm
	xor.b32  	%r6419, %r2899, 2139062143;
	not.b32 	%r6420, %r2897;
	and.b32  	%r6421, %r6416, %r6420;
	and.b32  	%r6422, %r6419, %r2897;
	or.b32  	%r2917, %r6422, %r6421;
	shr.u32 	%r2902, %r2884, 6;
	// begin inline asm
	lop3.b32 %r2905, %r2902, 50529027, 0, 234;

	// end inline asm
	or.b32  	%r6423, %r2905, -2139062144;
	and.b32  	%r6424, %r2905, -2139062144;
	add.s32 	%r6425, %r6423, -33686018;
	xor.b32  	%r6426, %r6424, %r6425;
	xor.b32  	%r6427, %r6426, -2139062144;
	xor.b32  	%r6428, %r2905, 33686018;
	xor.b32  	%r6429, %r6427, %r2905;
	and.b32  	%r2903, %r6429, %r6428;
	// begin inline asm
	prmt.b32 %r2903, %r2903, 0, 0xba98;
	// end inline asm
	// begin inline asm
	prmt.b32 %r2905, %r2905, 0, 0xba98;
	// end inline asm
	xor.b32  	%r6430, %r2905, 2139062143;
	not.b32 	%r6431, %r2903;
	and.b32  	%r6432, %r6427, %r6431;
	and.b32  	%r6433, %r6430, %r2903;
	or.b32  	%r2921, %r6433, %r6432;
	// begin inline asm
	dp4a.s32.s32 %r2907, %r2908, %r2909, %r2879;
	// end inline asm
	// begin inline asm
	dp4a.s32.s32 %r2911, %r2912, %r2913, %r2907;
	// end inline asm
	// begin inline asm
	dp4a.s32.s32 %r2915, %r2916, %r2917, %r2911;
	// end inline asm
	// begin inline asm
	dp4a.s32.s32 %r2919, %r2920, %r2921, %r2915;
	// end inline asm
	ld.global.nc.v4.u32 	{%r2948, %r2952, %r2956, %r2960}, [%rd9+9344];
	ld.global.nc.u32 	%r2924, [%rd11+37376];
	// begin inline asm
	lop3.b32 %r2927, %r2924, 50529027, 0, 234;

	// end inline asm
	or.b32  	%r6434, %r2927, -2139062144;
	and.b32  	%r6435, %r2927, -2139062144;
	add.s32 	%r6436, %r6434, -33686018;
	xor.b32  	%r6437, %r6435, %r6436;
	xor.b32  	%r6438, %r6437, -2139062144;
	xor.b32  	%r6439, %r2927, 33686018;
	xor.b32  	%r6440, %r6438, %r2927;
	and.b32  	%r2925, %r6440, %r6439;
	// begin inline asm
	prmt.b32 %r2925, %r2925, 0, 0xba98;
	// end inline asm
	// begin inline asm
	prmt.b32 %r2927, %r2927, 0, 0xba98;
	// end inline asm
	xor.b32  	%r6441, %r2927, 2139062143;
	not.b32 	%r6442, %r2925;
	and.b32  	%r6443, %r6438, %r6442;
	and.b32  	%r6444, %r6441, %r2925;
	or.b32  	%r2949, %r6444, %r6443;
	shr.u32 	%r2930, %r2924, 2;
	// begin inline asm
	lop3.b32 %r2933, %r2930, 50529027, 0, 234;

	// end inline asm
	or.b32  	%r6445, %r2933, -2139062144;
	and.b32  	%r6446, %r2933, -2139062144;
	add.s32 	%r6447, %r6445, -33686018;
	xor.b32  	%r6448, %r6446, %r6447;
	xor.b32  	%r6449, %r6448, -2139062144;
	xor.b32  	%r6450, %r2933, 33686018;
	xor.b32  	%r6451, %r6449, %r2933;
	and.b32  	%r2931, %r6451, %r6450;
	// begin inline asm
	prmt.b32 %r2931, %r2931, 0, 0xba98;
	// end inline asm
	// begin inline asm
	prmt.b32 %r2933, %r2933, 0, 0xba98;
	// end inline asm
	xor.b32  	%r6452, %r2933, 2139062143;
	not.b32 	%r6453, %r2931;
	and.b32  	%r6454, %r6449, %r6453;
	and.b32  	%r6455, %r6452, %r2931;
	or.b32  	%r2953, %r6455, %r6454;
	shr.u32 	%r2936, %r2924, 4;
	// begin inline asm
	lop3.b32 %r2939, %r2936, 50529027, 0, 234;

	// end inline asm
	or.b32  	%r6456, %r2939, -2139062144;
	and.b32  	%r6457, %r2939, -2139062144;
	add.s32 	%r6458, %r6456, -33686018;
	xor.b32  	%r6459, %r6457, %r6458;
	xor.b32  	%r6460, %r6459, -2139062144;
	xor.b32  	%r6461, %r2939, 33686018;
	xor.b32  	%r6462, %r6460, %r2939;
	and.b32  	%r2937, %r6462, %r6461;
	// begin inline asm
	prmt.b32 %r2937, %r2937, 0, 0xba98;
	// end inline asm
	// begin inline asm
	prmt.b32 %r2939, %r2939, 0, 0xba98;
	// end inline asm
	xor.b32  	%r6463, %r2939, 2139062143;
	not.b32 	%r6464, %r2937;
	and.b32  	%r6465, %r6460, %r6464;
	and.b32  	%r6466, %r6463, %r2937;
	or.b32  	%r2957, %r6466, %r6465;
	shr.u32 	%r2942, %r2924, 6;
	// begin inline asm
	lop3.b32 %r2945, %r2942, 50529027, 0, 234;

	// end inline asm
	or.b32  	%r6467, %r2945, -2139062144;
	and.b32  	%r6468, %r2945, -2139062144;
	add.s32 	%r6469, %r6467, -33686018;
	xor.b32  	%r6470, %r6468, %r6469;
	xor.b32  	%r6471, %r6470, -2139062144;
	xor.b32  	%r6472, %r2945, 33686018;
	xor.b32  	%r6473, %r6471, %r2945;
	and.b32  	%r2943, %r6473, %r6472;
	// begin inline asm
	prmt.b32 %r2943, %r2943, 0, 0xba98;
	// end inline asm
	// begin inline asm
	prmt.b32 %r2945, %r2945, 0, 0xba98;
	// end inline asm
	xor.b32  	%r6474, %r2945, 2139062143;
	not.b32 	%r6475, %r2943;
	and.b32  	%r6476, %r6471, %r6475;
	and.b32  	%r6477, %r6474, %r2943;
	or.b32  	%r2961, %r6477, %r6476;
	// begin inline asm
	dp4a.s32.s32 %r2947, %r2948, %r2949, %r2919;
	// end inline asm
	// begin inline asm
	dp4a.s32.s32 %r2951, %r2952, %r2953, %r2947;
	// end inline asm
	// begin inline asm
	dp4a.s32.s32 %r2955, %r2956, %r2957, %r2951;
	// end inline asm
	// begin inline asm
	dp4a.s32.s32 %r2959, %r2960, %r2961, %r2955;
	// end inline asm
	ld.global.nc.v4.u32 	{%r2988, %r2992, %r2996, %r3000}, [%rd9+9472];
	ld.global.nc.u32 	%r2964, [%rd11+37888];
	// begin inline asm
	lop3.b32 %r2967, %r2964, 50529027, 0, 234;

	// end inline asm
	or.b32  	%r6478, %r2967, -2139062144;
	and.b32  	%r6479, %r2967, -2139062144;
	add.s32 	%r6480, %r6478, -33686018;
	xor.b32  	%r6481, %r6479, %r6480;
	xor.b32  	%r6482, %r6481, -2139062144;
	xor.b32  	%r6483, %r2967, 33686018;
	xor.b32  	%r6484, %r6482, %r2967;
	and.b32  	%r2965, %r6484, %r6483;
	// begin inline asm
	prmt.b32 %r2965, %r2965, 0, 0xba98;
	// end inline asm
	// begin inline asm
	prmt.b32 %r2967, %r2967, 0, 0xba98;
	// end inline asm
	xor.b32  	%r6485, %r2967, 2139062143;
	not.b32 	%r6486, %r2965;
	and.b32  	%r6487, %r6482, %r6486;
	and.b32  	%r6488, %r6485, %r2965;
	or.b32  	%r2989, %r6488, %r6487;
	shr.u32 	%r2970, %r2964, 2;
	// begin inline asm
	lop3.b32 %r2973, %r2970, 50529027, 0, 234;

	// end inline asm
	or.b32  	%r6489, %r2973, -2139062144;
	and.b32  	%r6490, %r2973, -2139062144;
	add.s32 	%r6491, %r6489, -33686018;
	xor.b32  	%r6492, %r6490, %r6491;
	xor.b32  	%r6493, %r6492, -2139062144;
	xor.b32  	%r6494, %r2973, 33686018;
	xor.b32  	%r6495, %r6493, %r2973;
	and.b32  	%r2971, %r6495, %r6494;
	// begin inline asm
	prmt.b32 %r2971, %r2971, 0, 0xba98;
	// end inline asm
	// begin inline asm
	prmt.b32 %r2973, %r2973, 0, 0xba98;
	// end inline asm
	xor.b32  	%r6496, %r2973, 2139062143;
	not.b32 	%r6497, %r2971;
	and.b32  	%r6498, %r6493, %r6497;
	and.b32  	%r6499, %r6496, %r2971;
	or.b32  	%r2993, %r6499, %r6498;
	shr.u32 	%r2976, %r2964, 4;
	// begin inline asm
	lop3.b32 %r2979, %r2976, 50529027, 0, 234;

	// end inline asm
	or.b32  	%r6500, %r2979, -2139062144;
	and.b32  	%r6501, %r2979, -2139062144;
	add.s32 	%r6502, %r6500, -33686018;
	xor.b32  	%r6503, %r6501, %r6502;
	xor.b32  	%r6504, %r6503, -2139062144;
	xor.b32  	%r6505, %r2979, 33686018;
	xor.b32  	%r6506, %r6504, %r2979;
	and.b32  	%r2977, %r6506, %r6505;
	// begin inline asm
	prmt.b32 %r2977, %r2977, 0, 0xba98;
	// end inline asm
	// begin inline asm
	prmt.b32 %r2979, %r2979, 0, 0xba98;
	// end inline asm
	xor.b32  	%r6507, %r2979, 2139062143;
	not.b32 	%r6508, %r2977;
	and.b32  	%r6509, %r6504, %r6508;
	and.b32  	%r6510, %r6507, %r2977;
	or.b32  	%r2997, %r6510, %r6509;
	shr.u32 	%r2982, %r2964, 6;
	// begin inline asm
	lop3.b32 %r2985, %r2982, 50529027, 0, 234;

	// end inline asm
	or.b32  	%r6511, %r2985, -2139062144;
	and.b32  	%r6512, %r2985, -2139062144;
	add.s32 	%r6513, %r6511, -33686018;
	xor.b32  	%r6514, %r6512, %r6513;
	xor.b32  	%r6515, %r6514, -2139062144;
	xor.b32  	%r6516, %r2985, 33686018;
	xor.b32  	%r6517, %r6515, %r2985;
	and.b32  	%r2983, %r6517, %r6516;
	// begin inline asm
	prmt.b32 %r2983, %r2983, 0, 0xba98;
	// end inline asm
	// begin inline asm
	prmt.b32 %r2985, %r2985, 0, 0xba98;
	// end inline asm
	xor.b32  	%r6518, %r2985, 2139062143;
	not.b32 	%r6519, %r2983;
	and.b32  	%r6520, %r6515, %r6519;
	and.b32  	%r6521, %r6518, %r2983;
	or.b32  	%r3001, %r6521, %r6520;
	// begin inline asm
	dp4a.s32.s32 %r2987, %r2988, %r2989, %r2959;
	// end inline asm
	// begin inline asm
	dp4a.s32.s32 %r2991, %r2992, %r2993, %r2987;
	// end inline asm
	// begin inline asm
	dp4a.s32.s32 %r2995, %r2996, %r2997, %r2991;
	// end inline asm
	// begin inline asm
	dp4a.s32.s32 %r2999, %r3000, %r3001, %r2995;
	// end inline asm
	ld.global.nc.v4.u32 	{%r3028, %r3032, %r3036, %r3040}, [%rd9+9600];
	ld.global.nc.u32 	%r3004, [%rd11+38400];
	// begin inline asm
	lop3.b32 %r3007, %r3004, 50529027, 0, 234;

	// end inline asm
	or.b32  	%r6522, %r3007, -2139062144;
	and.b32  	%r6523, %r3007, -2139062144;
	add.s32 	%r6524, %r6522, -33686018;
	xor.b32  	%r6525, %r6523, %r6524;
	xor.b32  	%r6526, %r6525, -2139062144;
	xor.b32  	%r6527, %r3007, 33686018;
	xor.b32  	%r6528, %r6526, %r3007;
	and.b32  	%r3005, %r6528, %r6527;
	// begin inline asm
	prmt.b32 %r3005, %r3005, 0, 0xba98;
	// end inline asm
	// begin inline asm
	prmt.b32 %r3007, %r3007, 0, 0xba98;
	// end inline asm
	xor.b32  	%r6529, %r3007, 2139062143;
	not.b32 	%r6530, %r3005;
	and.b32  	%r6531, %r6526, %r6530;
	and.b32  	%r6532, %r6529, %r3005;
	or.b32  	%r3029, %r6532, %r6531;
	shr.u32 	%r3010, %r3004, 2;
	// begin inline asm
	lop3.b32 %r3013, %r3010, 50529027, 0, 234;

	// end inline asm
	or.b32  	%r6533, %r3013, -2139062144;
	and.b32  	%r6534, %r3013, -2139062144;
	add.s32 	%r6535, %r6533, -33686018;
	xor.b32  	%r6536, %r6534, %r6535;
	xor.b32  	%r6537, %r6536, -2139062144;
	xor.b32  	%r6538, %r3013, 33686018;
	xor.b32  	%r6539, %r6537, %r3013;
	and.b32  	%r3011, %r6539, %r6538;
	// begin inline asm
	prmt.b32 %r3011, %r3011, 0, 0xba98;
	// end inline asm
	// begin inline asm
	prmt.b32 %r3013, %r3013, 0, 0xba98;
	// end inline asm
	xor.b32  	%r6540, %r3013, 2139062143;
	not.b32 	%r6541, %r3011;
	and.b32  	%r6542, %r6537, %r6541;
	and.b32  	%r6543, %r6540, %r3011;
	or.b32  	%r3033, %r6543, %r6542;
	shr.u32 	%r3016, %r3004, 4;
	// begin inline asm
	lop3.b32 %r3019, %r3016, 50529027, 0, 234;

	// end inline asm
	or.b32  	%r6544, %r3019, -2139062144;
	and.b32  	%r6545, %r3019, -2139062144;
	add.s32 	%r6546, %r6544, -33686018;
	xor.b32  	%r6547, %r6545, %r6546;
	xor.b32  	%r6548, %r6547, -2139062144;
	xor.b32  	%r6549, %r3019, 33686018;
	xor.b32  	%r6550, %r6548, %r3019;
	and.b32  	%r3017, %r6550, %r6549;
	// begin inline asm
	prmt.b32 %r3017, %r3017, 0, 0xba98;
	// end inline asm
	// begin inline asm
	prmt.b32 %r3019, %r3019, 0, 0xba98;
	// end inline asm
	xor.b32  	%r6551, %r3019, 2139062143;
	not.b32 	%r6552, %r3017;
	and.b32  	%r6553, %r6548, %r6552;
	and.b32  	%r6554, %r6551, %r3017;
	or.b32  	%r3037, %r6554, %r6553;
	shr.u32 	%r3022, %r3004, 6;
	// begin inline asm
	lop3.b32 %r3025, %r3022, 50529027, 0, 234;

	// end inline asm
	or.b32  	%r6555, %r3025, -2139062144;
	and.b32  	%r6556, %r3025, -2139062144;
	add.s32 	%r6557, %r6555, -33686018;
	xor.b32  	%r6558, %r6556, %r6557;
	xor.b32  	%r6559, %r6558, -2139062144;
	xor.b32  	%r6560, %r3025, 33686018;
	xor.b32  	%r6561, %r6559, %r3025;
	and.b32  	%r3023, %r6561, %r6560;
	// begin inline asm
	prmt.b32 %r3023, %r3023, 0, 0xba98;
	// end inline asm
	// begin inline asm
	prmt.b32 %r3025, %r3025, 0, 0xba98;
	// end inline asm
	xor.b32  	%r6562, %r3025, 2139062143;
	not.b32 	%r6563, %r3023;
	and.b32  	%r6564, %r6559, %r6563;
	and.b32  	%r6565, %r6562, %r3023;
	or.b32  	%r3041, %r6565, %r6564;
	// begin inline asm
	dp4a.s32.s32 %r3027, %r3028, %r3029, %r2999;
	// end inline asm
	// begin inline asm
	dp4a.s32.s32 %r3031, %r3032, %r3033, %r3027;
	// end inline asm
	// begin inline asm
	dp4a.s32.s32 %r3035, %r3036, %r3037, %r3031;
	// end inline asm
	// begin inline asm
	dp4a.s32.s32 %r3039, %r3040, %r3041, %r3035;
	// end inline asm
	ld.global.nc.v4.u32 	{%r3068, %r3072, %r3076, %r3080}, [%rd9+9728];
	ld.global.nc.u32 	%r3044, [%rd11+38912];
	// begin inline asm
	lop3.b32 %r3047, %r3044, 50529027, 0, 234;

	// end inline asm
	or.b32  	%r6566, %r3047, -2139062144;
	and.b32  	%r6567, %r3047, -2139062144;
	add.s32 	%r6568, %r6566, -33686018;
	xor.b32  	%r6569, %r6567, %r6568;
	xor.b32  	%r6570, %r6569, -2139062144;
	xor.b32  	%r6571, %r3047, 33686018;
	xor.b32  	%r6572, %r6570, %r3047;
	and.b32  	%r3045, %r6572, %r6571;
	// begin inline asm
	prmt.b32 %r3045, %r3045, 0, 0xba98;
	// end inline asm
	// begin inline asm
	prmt.b32 %r3047, %r3047, 0, 0xba98;
	// end inline asm
	xor.b32  	%r6573, %r3047, 2139062143;
	not.b32 	%r6574, %r3045;
	and.b32  	%r6575, %r6570, %r6574;
	and.b32  	%r6576, %r6573, %r3045;
	or.b32  	%r3069, %r6576, %r6575;
	shr.u32 	%r3050, %r3044, 2;
	// begin inline asm
	lop3.b32 %r3053, %r3050, 50529027, 0, 234;

	// end inline asm
	or.b32  	%r6577, %r3053, -2139062144;
	and.b32  	%r6578, %r3053, -2139062144;
	add.s32 	%r6579, %r6577, -33686018;
	xor.b32  	%r6580, %r6578, %r6579;
	xor.b32  	%r6581, %r6580, -2139062144;
	xor.b32  	%r6582, %r3053, 33686018;
	xor.b32  	%r6583, %r6581, %r3053;
	and.b32  	%r3051, %r6583, %r6582;
	// begin inline asm
	prmt.b32 %r3051, %r3051, 0, 0xba98;
	// end inline asm
	// begin inline asm
	prmt.b32 %r3053, %r3053, 0, 0xba98;
	// end inline asm
	xor.b32  	%r6584, %r3053, 2139062143;
	not.b32 	%r6585, %r3051;
	and.b32  	%r6586, %r6581, %r6585;
	and.b32  	%r6587, %r6584, %r3051;
	or.b32  	%r3073, %r6587, %r6586;
	shr.u32 	%r3056, %r3044, 4;
	// begin inline asm
	lop3.b32 %r3059, %r3056, 50529027, 0, 234;

	// end inline asm
	or.b32  	%r6588, %r3059, -2139062144;
	and.b32  	%r6589, %r3059, -2139062144;
	add.s32 	%r6590, %r6588, -33686018;
	xor.b32  	%r6591, %r6589, %r6590;
	xor.b32  	%r6592, %r6591, -2139062144;
	xor.b32  	%r6593, %r3059, 33686018;
	xor.b32  	%r6594, %r6592, %r3059;
	and.b32  	%r3057, %r6594, %r6593;
	// begin inline asm
	prmt.b32 %r3057, %r3057, 0, 0xba98;
	// end inline asm
	// begin inline asm
	prmt.b32 %r3059, %r3059, 0, 0xba98;
	// end inline asm
	xor.b32  	%r6595, %r3059, 2139062143;
	not.b32 	%r6596, %r3057;
	and.b32  	%r6597, %r6592, %r6596;
	and.b32  	%r6598, %r6595, %r3057;
	or.b32  	%r3077, %r6598, %r6597;
	shr.u32 	%r3062, %r3044, 6;
	// begin inline asm
	lop3.b32 %r3065, %r3062, 50529027, 0, 234;

	// end inline asm
	or.b32  	%r6599, %r3065, -2139062144;
	and.b32  	%r6600, %r3065, -2139062144;
	add.s32 	%r6601, %r6599, -33686018;
	xor.b32  	%r6602, %r6600, %r6601;
	xor.b32  	%r6603, %r6602, -2139062144;
	xor.b32  	%r6604, %r3065, 33686018;
	xor.b32  	%r6605, %r6603, %r3065;
	and.b32  	%r3063, %r6605, %r6604;
	// begin inline asm
	prmt.b32 %r3063, %r3063, 0, 0xba98;
	// end inline asm
	// begin inline asm
	prmt.b32 %r3065, %r3065, 0, 0xba98;
	// end inline asm
	xor.b32  	%r6606, %r3065, 2139062143;
	not.b32 	%r6607, %r3063;
	and.b32  	%r6608, %r6603, %r6607;
	and.b32  	%r6609, %r6606, %r3063;
	or.b32  	%r3081, %r6609, %r6608;
	// begin inline asm
	dp4a.s32.s32 %r3067, %r3068, %r3069, %r3039;
	// end inline asm
	// begin inline asm
	dp4a.s32.s32 %r3071, %r3072, %r3073, %r3067;
	// end inline asm
	// begin inline asm
	dp4a.s32.s32 %r3075, %r3076, %r3077, %r3071;
	// end inline asm
	// begin inline asm
	dp4a.s32.s32 %r3079, %r3080, %r3081, %r3075;
	// end inline asm
	ld.global.nc.v4.u32 	{%r3108, %r3112, %r3116, %r3120}, [%rd9+9856];
	ld.global.nc.u32 	%r3084, [%rd11+39424];
	// begin inline asm
	lop3.b32 %r3087, %r3084, 50529027, 0, 234;

	// end inline asm
	or.b32  	%r6610, %r3087, -2139062144;
	and.b32  	%r6611, %r3087, -2139062144;
	add.s32 	%r6612, %r6610, -33686018;
	xor.b32  	%r6613, %r6611, %r6612;
	xor.b32  	%r6614, %r6613, -2139062144;
	xor.b32  	%r6615, %r3087, 33686018;
	xor.b32  	%r6616, %r6614, %r3087;
	and.b32  	%r3085, %r6616, %r6615;
	// begin inline asm
	prmt.b32 %r3085, %r3085, 0, 0xba98;
	// end inline asm
	// begin inline asm
	prmt.b32 %r3087, %r3087, 0, 0xba98;
	// end inline asm
	xor.b32  	%r6617, %r3087, 2139062143;
	not.b32 	%r6618, %r3085;
	and.b32  	%r6619, %r6614, %r6618;
	and.b32  	%r6620, %r6617, %r3085;
	or.b32  	%r3109, %r6620, %r6619;
	shr.u32 	%r3090, %r3084, 2;
	// begin inline asm
	lop3.b32 %r3093, %r3090, 50529027, 0, 234;

	// end inline asm
	or.b32  	%r6621, %r3093, -2139062144;
	and.b32  	%r6622, %r3093, -2139062144;
	add.s32 	%r6623, %r6621, -33686018;
	xor.b32  	%r6624, %r6622, %r6623;
	xor.b32  	%r6625, %r6624, -2139062144;
	xor.b32  	%r6626, %r3093, 33686018;
	xor.b32  	%r6627, %r6625, %r3093;
	and.b32  	%r3091, %r6627, %r6626;
	// begin inline asm
	prmt.b32 %r3091, %r3091, 0, 0xba98;
	// end inline asm
	// begin inline asm
	prmt.b32 %r3093, %r3093, 0, 0xba98;
	// end inline asm
	xor.b32  	%r6628, %r3093, 2139062143;
	not.b32 	%r6629, %r3091;
	and.b32  	%r6630, %r6625, %r6629;
	and.b32  	%r6631, %r6628, %r3091;
	or.b32  	%r3113, %r6631, %r6630;
	shr.u32 	%r3096, %r3084, 4;
	// begin inline asm
	lop3.b32 %r3099, %r3096, 50529027, 0, 234;

	// end inline asm
	or.b32  	%r6632, %r3099, -2139062144;
	and.b32  	%r6633, %r3099, -2139062144;
	add.s32 	%r6634, %r6632, -33686018;
	xor.b32  	%r6635, %r6633, %r6634;
	xor.b32  	%r6636, %r6635, -2139062144;
	xor.b32  	%r6637, %r3099, 33686018;
	xor.b32  	%r6638, %r6636, %r3099;
	and.b32  	%r3097, %r6638, %r6637;
	// begin inline asm
	prmt.b32 %r3097, %r3097, 0, 0xba98;
	// end inline asm
	// begin inline asm
	prmt.b32 %r3099, %r3099, 0, 0xba98;
	// end inline asm
	xor.b32  	%r6639, %r3099, 2139062143;
	not.b32 	%r6640, %r3097;
	and.b32  	%r6641, %r6636, %r6640;
	and.b32  	%r6642, %r6639, %r3097;
	or.b32  	%r3117, %r6642, %r6641;
	shr.u32 	%r3102, %r3084, 6;
	// begin inline asm
	lop3.b32 %r3105, %r3102, 50529027, 0, 234;

	// end inline asm
	or.b32  	%r6643, %r3105, -2139062144;
	and.b32  	%r6644, %r3105, -2139062144;
	add.s32 	%r6645, %r6643, -33686018;
	xor.b32  	%r6646, %r6644, %r6645;
	xor.b32  	%r6647, %r6646, -2139062144;
	xor.b32  	%r6648, %r3105, 33686018;
	xor.b32  	%r6649, %r6647, %r3105;
	and.b32  	%r3103, %r6649, %r6648;
	// begin inline asm
	prmt.b32 %r3103, %r3103, 0, 0xba98;
	// end inline asm
	// begin inline asm
	prmt.b32 %r3105, %r3105, 0, 0xba98;
	// end inline asm
	xor.b32  	%r6650, %r3105, 2139062143;
	not.b32 	%r6651, %r3103;
	and.b32  	%r6652, %r6647, %r6651;
	and.b32  	%r6653, %r6650, %r3103;
	or.b32  	%r3121, %r6653, %r6652;
	// begin inline asm
	dp4a.s32.s32 %r3107, %r3108, %r3109, %r3079;
	// end inline asm
	// begin inline asm
	dp4a.s32.s32 %r3111, %r3112, %r3113, %r3107;
	// end inline asm
	// begin inline asm
	dp4a.s32.s32 %r3115, %r3116, %r3117, %r3111;
	// end inline asm
	// begin inline asm
	dp4a.s32.s32 %r3119, %r3120, %r3121, %r3115;
	// end inline asm
	ld.global.nc.v4.u32 	{%r3148, %r3152, %r3156, %r3160}, [%rd9+9984];
	ld.global.nc.u32 	%r3124, [%rd11+39936];
	// begin inline asm
	lop3.b32 %r3127, %r3124, 50529027, 0, 234;

	// end inline asm
	or.b32  	%r6654, %r3127, -2139062144;
	and.b32  	%r6655, %r3127, -2139062144;
	add.s32 	%r6656, %r6654, -33686018;
	xor.b32  	%r6657, %r6655, %r6656;
	xor.b32  	%r6658, %r6657, -2139062144;
	xor.b32  	%r6659, %r3127, 33686018;
	xor.b32  	%r6660, %r6658, %r3127;
	and.b32  	%r3125, %r6660, %r6659;
	// begin inline asm
	prmt.b32 %r3125, %r3125, 0, 0xba98;
	// end inline asm
	// begin inline asm
	prmt.b32 %r3127, %r3127, 0, 0xba98;
	// end inline asm
	xor.b32  	%r6661, %r3127, 2139062143;
	not.b32 	%r6662, %r3125;
	and.b32  	%r6663, %r6658, %r6662;
	and.b32  	%r6664, %r6661, %r3125;
	or.b32  	%r3149, %r6664, %r6663;
	shr.u32 	%r3130, %r3124, 2;
	// begin inline asm
	lop3.b32 %r3133, %r3130, 50529027, 0, 234;

	// end inline asm
	or.b32  	%r6665, %r3133, -2139062144;
	and.b32  	%r6666, %r3133, -2139062144;
	add.s32 	%r6667, %r6665, -33686018;
	xor.b32  	%r6668, %r6666, %r6667;
	xor.b32  	%r6669, %r6668, -2139062144;
	xor.b32  	%r6670, %r3133, 33686018;
	xor.b32  	%r6671, %r6669, %r3133;
	and.b32  	%r3131, %r6671, %r6670;
	// begin inline asm
	prmt.b32 %r3131, %r3131, 0, 0xba98;
	// end inline asm
	// begin inline asm
	prmt.b32 %r3133, %r3133, 0, 0xba98;
	// end inline asm
	xor.b32  	%r6672, %r3133, 2139062143;
	not.b32 	%r6673, %r3131;
	and.b32  	%r6674, %r6669, %r6673;
	and.b32  	%r6675, %r6672, %r3131;
	or.b32  	%r3153, %r6675, %r6674;
	shr.u32 	%r3136, %r3124, 4;
	// begin inline asm
	lop3.b32 %r3139, %r3136, 50529027, 0, 234;

	// end inline asm
	or.b32  	%r6676, %r3139, -2139062144;
	and.b32  	%r6677, %r3139, -2139062144;
	add.s32 	%r6678, %r6676, -33686018;
	xor.b32  	%r6679, %r6677, %r6678;
	xor.b32  	%r6680, %r6679, -2139062144;
	xor.b32  	%r6681, %r3139, 33686018;
	xor.b32  	%r6682, %r6680, %r3139;
	and.b32  	%r3137, %r6682, %r6681;
	// begin inline asm
	prmt.b32 %r3137, %r3137, 0, 0xba98;
	// end inline asm
	// begin inline asm
	prmt.b32 %r3139, %r3139, 0, 0xba98;
	// end inline asm
	xor.b32  	%r6683, %r3139, 2139062143;
	not.b32 	%r6684, %r3137;
	and.b32  	%r6685, %r6680, %r6684;
	and.b32  	%r6686, %r6683, %r3137;
	or.b32  	%r3157, %r6686, %r6685;
	shr.u32 	%r3142, %r3124, 6;
	// begin inline asm
	lop3.b32 %r3145, %r3142, 50529027, 0, 234;

	// end inline asm
	or.b32  	%r6687, %r3145, -2139062144;
	and.b32  	%r6688, %r3145, -2139062144;
	add.s32 	%r6689, %r6687, -33686018;
	xor.b32  	%r6690, %r6688, %r6689;
	xor.b32  	%r6691, %r6690, -2139062144;
	xor.b32  	%r6692, %r3145, 33686018;
	xor.b32  	%r6693, %r6691, %r3145;
	and.b32  	%r3143, %r6693, %r6692;
	// begin inline asm
	prmt.b32 %r3143, %r3143, 0, 0xba98;
	// end inline asm
	// begin inline asm
	prmt.b32 %r3145, %r3145, 0, 0xba98;
	// end inline asm
	xor.b32  	%r6694, %r3145, 2139062143;
	not.b32 	%r6695, %r3143;
	and.b32  	%r6696, %r6691, %r6695;
	and.b32  	%r6697, %r6694, %r3143;
	or.b32  	%r3161, %r6697, %r6696;
	// begin inline asm
	dp4a.s32.s32 %r3147, %r3148, %r3149, %r3119;
	// end inline asm
	// begin inline asm
	dp4a.s32.s32 %r3151, %r3152, %r3153, %r3147;
	// end inline asm
	// begin inline asm
	dp4a.s32.s32 %r3155, %r3156, %r3157, %r3151;
	// end inline asm
	// begin inline asm
	dp4a.s32.s32 %r3159, %r3160, %r3161, %r3155;
	// end inline asm
	ld.global.nc.v4.u32 	{%r3188, %r3192, %r3196, %r3200}, [%rd9+10112];
	ld.global.nc.u32 	%r3164, [%rd11+40448];
	// begin inline asm
	lop3.b32 %r3167, %r3164, 50529027, 0, 234;

	// end inline asm
	or.b32  	%r6698, %r3167, -2139062144;
	and.b32  	%r6699, %r3167, -2139062144;
	add.s32 	%r6700, %r6698, -33686018;
	xor.b32  	%r6701, %r6699, %r6700;
	xor.b32  	%r6702, %r6701, -2139062144;
	xor.b32  	%r6703, %r3167, 33686018;
	xor.b32  	%r6704, %r6702, %r3167;
	and.b32  	%r3165, %r6704, %r6703;
	// begin inline asm
	prmt.b32 %r3165, %r3165, 0, 0xba98;
	// end inline asm
	// begin inline asm
	prmt.b32 %r3167, %r3167, 0, 0xba98;
	// end inline asm
	xor.b32  	%r6705, %r3167, 2139062143;
	not.b32 	%r6706, %r3165;
	and.b32  	%r6707, %r6702, %r6706;
	and.b32  	%r6708, %r6705, %r3165;
	or.b32  	%r3189, %r6708, %r6707;
	shr.u32 	%r3170, %r3164, 2;
	// begin inline asm
	lop3.b32 %r3173, %r3170, 50529027, 0, 234;

	// end inline asm
	or.b32  	%r6709, %r3173, -2139062144;
	and.b32  	%r6710, %r3173, -2139062144;
	add.s32 	%r6711, %r6709, -33686018;
	xor.b32  	%r6712, %r6710, %r6711;
	xor.b32  	%r6713, %r6712, -2139062144;
	xor.b32  	%r6714, %r3173, 33686018;
	xor.b32  	%r6715, %r6713, %r3173;
	and.b32  	%r3171, %r6715, %r6714;
	// begin inline asm
	prmt.b32 %r3171, %r3171, 0, 0xba98;
	// end inline asm
	// begin inline asm
	prmt.b32 %r3173, %r3173, 0, 0xba98;
	// end inline asm
	xor.b32  	%r6716, %r3173, 2139062143;
	not.b32 	%r6717, %r3171;
	and.b32  	%r6718, %r6713, %r6717;
	and.b32  	%r6719, %r6716, %r3171;
	or.b32  	%r3193, %r6719, %r6718;
	shr.u32 	%r3176, %r3164, 4;
	// begin inline asm
	lop3.b32 %r3179, %r3176, 50529027, 0, 234;

	// end inline asm
	or.b32  	%r6720, %r3179, -2139062144;
	and.b32  	%r6721, %r3179, -2139062144;
	add.s32 	%r6722, %r6720, -33686018;
	xor.b32  	%r6723, %r6721, %r6722;
	xor.b32  	%r6724, %r6723, -2139062144;
	xor.b32  	%r6725, %r3179, 33686018;
	xor.b32  	%r6726, %r6724, %r3179;
	and.b32  	%r3177, %r6726, %r6725;
	// begin inline asm
	prmt.b32 %r3177, %r3177, 0, 0xba98;
	// end inline asm
	// begin inline asm
	prmt.b32 %r3179, %r3179, 0, 0xba98;
	// end inline asm
	xor.b32  	%r6727, %r3179, 2139062143;
	not.b32 	%r6728, %r3177;
	and.b32  	%r6729, %r6724, %r6728;
	and.b32  	%r6730, %r6727, %r3177;
	or.b32  	%r3197, %r6730, %r6729;
	shr.u32 	%r3182, %r3164, 6;
	// begin inline asm
	lop3.b32 %r3185, %r3182, 50529027, 0, 234;

	// end inline asm
	or.b32  	%r6731, %r3185, -2139062144;
	and.b32  	%r6732, %r3185, -2139062144;
	add.s32 	%r6733, %r6731, -33686018;
	xor.b32  	%r6734, %r6732, %r6733;
	xor.b32  	%r6735, %r6734, -2139062144;
	xor.b32  	%r6736, %r3185, 33686018;
	xor.b32  	%r6737, %r6735, %r3185;
	and.b32  	%r3183, %r6737, %r6736;
	// begin inline asm
	prmt.b32 %r3183, %r3183, 0, 0xba98;
	// end inline asm
	// begin inline asm
	prmt.b32 %r3185, %r3185, 0, 0xba98;
	// end inline asm
	xor.b32  	%r6738, %r3185, 2139062143;
	not.b32 	%r6739, %r3183;
	and.b32  	%r6740, %r6735, %r6739;
	and.b32  	%r6741, %r6738, %r3183;
	or.b32  	%r3201, %r6741, %r6740;
	// begin inline asm
	dp4a.s32.s32 %r3187, %r3188, %r3189, %r3159;
	// end inline asm
	// begin inline asm
	dp4a.s32.s32 %r3191, %r3192, %r3193, %r3187;
	// end inline asm
	// begin inline asm
	dp4a.s32.s32 %r3195, %r3196, %r3197, %r3191;
	// end inline asm
	// begin inline asm
	dp4a.s32.s32 %r3199, %r3200, %r3201, %r3195;
	// end inline asm
	// begin inline asm
	activemask.b32 %r3203;
	// end inline asm
	shfl.sync.down.b32	%r6742|%p1, %r3199, 4, 6175, %r3203;
	add.s32 	%r6743, %r6742, %r3199;
	// begin inline asm
	activemask.b32 %r3204;
	// end inline asm
	shfl.sync.down.b32	%r6744|%p2, %r6743, 2, 6175, %r3204;
	add.s32 	%r6745, %r6744, %r6743;
	// begin inline asm
	activemask.b32 %r3205;
	// end inline asm
	shfl.sync.down.b32	%r6746|%p3, %r6745, 1, 6175, %r3205;
	add.s32 	%r1, %r6746, %r6745;
	shl.b32 	%r6747, %r3208, 4;
	add.s32 	%r2, %r6747, %r3211;
	setp.ne.s32 	%p4, %r3206, 0;
	@%p4 bra 	$L__BB7_2;
	cvta.to.global.u64 	%rd12, %rd2;
	cvta.to.global.u64 	%rd13, %rd3;
	cvta.to.global.u64 	%rd14, %rd1;
	mul.hi.u32 	%r6748, %r2, 1374389535;
	shr.u32 	%r6749, %r6748, 10;
	cvt.rn.f32.s32 	%f4, %r1;
	ld.global.nc.u16 	%rs1, [%rd12];
	// begin inline asm
	{ cvt.f32.bf16 %f1, %rs1;}

	// end inline asm
	div.rn.f32 	%f5, %f4, %f1;
	mul.wide.u32 	%rd15, %r6749, 2;
	add.s64 	%rd16, %rd13, %rd15;
	ld.global.nc.u16 	%rs2, [%rd16];
	// begin inline asm
	{ cvt.f32.bf16 %f2, %rs2;}

	// end inline asm
	mul.f32 	%f3, %f5, %f2;
	// begin inline asm
	{  cvt.rn.bf16.f32 %rs3, %f3;}

	// end inline asm
	mul.wide.u32 	%rd17, %r2, 2;
	add.s64 	%rd18, %rd14, %rd17;
	st.global.u16 	[%rd18], %rs3;
$L__BB7_2:
	ret;

}
	// .globl	_Z23ladder_int8xint2_kernelILi1ELi5120ELi27648ELi1ELi8ELi16EEvPaS0_P13__nv_bfloat16S2_S2_
.visible .entry _Z23ladder_int8xint2_kernelILi1ELi5120ELi27648ELi1ELi8ELi16EEvPaS0_P13__nv_bfloat16S2_S2_(
	.param .u64 .ptr .align 1 _Z23ladder_int8xint2_kernelILi1ELi5120ELi27648ELi1ELi8ELi16EEvPaS0_P13__nv_bfloat16S2_S2__param_0,
	.param .u64 .ptr .align 1 _Z23ladder_int8xint2_kernelILi1ELi5120ELi27648ELi1ELi8ELi16EEvPaS0_P13__nv_bfloat16S2_S2__param_1,
	.param .u64 .ptr .align 1 _Z23ladder_int8xint2_kernelILi1ELi5120ELi27648ELi1ELi8ELi16EEvPaS0_P13__nv_bfloat16S2_S2__param_2,
	.param .u64 .ptr .align 1 _Z23ladder_int8xint2_kernelILi1ELi5120ELi27648ELi1ELi8ELi16EEvPaS0_P13__nv_bfloat16S2_S2__param_3,
	.param .u64 .ptr .align 1 _Z23ladder_int8xint2_kernelILi1ELi5120ELi27648ELi1ELi8ELi16EEvPaS0_P13__nv_bfloat16S2_S2__param_4
)
.maxntid 128
{
	.reg .pred 	%p<5>;
	.reg .b16 	%rs<4>;
	.reg .b32 	%r<18174>;
	.reg .b32 	%f<6>;
	.reg .b64 	%rd<19>;

	ld.param.u64 	%rd4, [_Z23ladder_int8xint2_kernelILi1ELi5120ELi27648ELi1ELi8ELi16EEvPaS0_P13__nv_bfloat16S2_S2__param_0];
	ld.param.u64 	%rd5, [_Z23ladder_int8xint2_kernelILi1ELi5120ELi27648ELi1ELi8ELi16EEvPaS0_P13__nv_bfloat16S2_S2__param_1];
	ld.param.u64 	%rd1, [_Z23ladder_int8xint2_kernelILi1ELi5120ELi27648ELi1ELi8ELi16EEvPaS0_P13__nv_bfloat16S2_S2__param_2];
	ld.param.u64 	%rd2, [_Z23ladder_int8xint2_kernelILi1ELi5120ELi27648ELi1ELi8ELi16EEvPaS0_P13__nv_bfloat16S2_S2__param_3];
	ld.param.u64 	%rd3, [_Z23ladder_int8xint2_kernelILi1ELi5120ELi27648ELi1ELi8ELi16EEvPaS0_P13__nv_bfloat16S2_S2__param_4];
	cvta.to.global.u64 	%rd6, %rd5;
	cvta.to.global.u64 	%rd7, %rd4;
	mov.u32 	%r8646, %tid.x;
	shl.b32 	%r8647, %r8646, 4;
	mov.u32 	%r8648, %ctaid.x;
	shl.b32 	%r8649, %r8646, 6;
	and.b32  	%r8650, %r8649, 8064;
	mov.u32 	%r8651, %tid.y;
	shl.b32 	%r8652, %r8651, 3;
	and.b32  	%r8653, %r8652, 960;
	shl.b32 	%r8654, %r8646, 5;
	and.b32  	%r8655, %r8654, 32;
	shl.b32 	%r8656, %r8651, 2;
	and.b32  	%r8657, %r8656, 28;
	add.s32 	%r8658, %r8653, %r8650;
	or.b32  	%r8659, %r8658, %r8655;
	or.b32  	%r8660, %r8659, %r8657;
	cvt.u64.u32 	%rd8, %r8647;
	add.s64 	%rd9, %rd7, %rd8;
	ld.global.nc.v4.u32 	{%r28, %r32, %r36, %r40}, [%rd9];
	mad.lo.s32 	%r8661, %r8648, 110592, %r8660;
	cvt.u64.u32 	%rd10, %r8661;
	add.s64 	%rd11, %rd6, %rd10;
	ld.global.nc.u32 	%r4, [%rd11];
	// begin inline asm
	lop3.b32 %r7, %r4, 50529027, 0, 234;

	// end inline asm
	or.b32  	%r8662, %r7, -2139062144;
	and.b32  	%r8663, %r7, -2139062144;
	add.s32 	%r8664, %r8662, -33686018;
	xor.b32  	%r8665, %r8663, %r8664;
	xor.b32  	%r8666, %r8665, -2139062144;
	xor.b32  	%r8667, %r7, 33686018;
	xor.b32  	%r8668, %r8666, %r7;
	and.b32  	%r5, %r8668, %r8667;
	// begin inline asm
	prmt.b32 %r5, %r5, 0, 0xba98;
	// end inline asm
	// begin inline asm
	prmt.b32 %r7, %r7, 0, 0xba98;
	// end inline asm
	xor.b32  	%r8669, %r7, 2139062143;
	not.b32 	%r8670, %r5;
	and.b32  	%r8671, %r8666, %r8670;
	and.b32  	%r8672, %r8669, %r5;
	or.b32  	%r29, %r8672, %r8671;
	shr.u32 	%r10, %r4, 2;
	// begin inline asm
	lop3.b32 %r13, %r10, 50529027, 0, 234;

	// end inline asm
	or.b32  	%r8673, %r13, -2139062144;
	and.b32  	%r8674, %r13, -2139062144;
	add.s32 	%r8675, %r8673, -33686018;
	xor.b32  	%r8676, %r8674, %r8675;
	xor.b32  	%r8677, %r8676, -2139062144;
	xor.b32  	%r8678, %r13, 33686018;
	xor.b32  	%r8679, %r8677, %r13;
	and.b32  	%r11, %r8679, %r8678;
	// begin inline asm
	prmt.b32 %r11, %r11, 0, 0xba98;
	// end inline asm
	// begin inline asm
	prmt.b32 %r13, %r13, 0, 0xba98;
	// end inline asm
	xor.b32  	%r8680, %r13, 2139062143;
	not.b32 	%r8681, %r11;
	and.b32  	%r8682, %r8677, %r8681;
	and.b32  	%r8683, %r8680, %r11;
	or.b32  	%r33, %r8683, %r8682;
	shr.u32 	%r16, %r4, 4;
	// begin inline asm
	lop3.b32 %r19, %r16, 50529027, 0, 234;

	// end inline asm
	or.b32  	%r8684, %r19, -2139062144;
	and.b32  	%r8685, %r19, -2139062144;
	add.s32 	%r8686, %r8684, -33686018;
	xor.b32  	%r8687, %r8685, %r8686;
	xor.b32  	%r8688, %r8687, -2139062144;
	xor.b32  	%r8689, %r19, 33686018;
	xor.b32  	%r8690, %r8688, %r19;
	and.b32  	%r17, %r8690, %r8689;
	// begin inline asm
	prmt.b32 %r17, %r17, 0, 0xba98;
	// end inline asm
	// begin inline asm
	prmt.b32 %r19, %r19, 0, 0xba98;
	// end inline asm
	xor.b32  	%r8691, %r19, 2139062143;
	not.b32 	%r8692, %r17;
	and.b32  	%r8693, %r8688, %r8692;
	and.b32  	%r8694, %r8691, %r17;
	or.b32  	%r37, %r8694, %r8693;
	shr.u32 	%r22, %r4, 6;
	// begin inline asm
	lop3.b32 %r25, %r22, 50529027, 0, 234;

	// end inline asm
	or.b32  	%r8695, %r25, -2139062144;
	and.b32  	%r8696, %r25, -2139062144;
	add.s32 	%r8697, %r8695, -33686018;
	xor.b32  	%r8698, %r8696, %r8697;
	xor.b32  	%r8699, %r8698, -2139062144;
	xor.b32  	%r8700, %r25, 33686018;
	xor.b32  	%r8701, %r8699, %r25;
	and.b32  	%r23, %r8701, %r8700;
	// begin inline asm
	prmt.b32 %r23, %r23, 0, 0xba98;
	// end inline asm
	// begin inline asm
	prmt.b32 %r25, %r25, 0, 0xba98;
	// end inline asm
	xor.b32  	%r8702, %r25, 2139062143;
	not.b32 	%r8703, %r23;
	and.b32  	%r8704, %r8699, %r8703;
	and.b32  	%r8705, %r8702, %r23;
	or.b32  	%r41, %r8705, %r8704;
	mov.b32 	%r30, 0;
	// begin inline asm
	dp4a.s32.s32 %r27, %r28, %r29, %r30;
	// end inline asm
	// begin inline asm
	dp4a.s32.s32 %r31, %r32, %r33, %r27;
	// end inline asm
	// begin inline asm
	dp4a.s32.s32 %r35, %r36, %r37, %r31;
	// end inline asm
	// begin inline asm
	dp4a.s32.s32 %r39, %r40, %r41, %r35;
	// end inline asm
	ld.global.nc.v4.u32 	{%r68, %r72, %r76, %r80}, [%rd9+128];
	ld.global.nc.u32 	%r44, [%rd11+512];
	// begin inline asm
	lop3.b32 %r47, %r44, 50529027, 0, 234;

	// end inline asm
	or.b32  	%r8706, %r47, -2139062144;
	and.b32  	%r8707, %r47, -2139062144;
	add.s32 	%r8708, %r8706, -33686018;
	xor.b32  	%r8709, %r8707, %r8708;
	xor.b32  	%r8710, %r8709, -2139062144;
	xor.b32  	%r8711, %r47, 33686018;
	xor.b32  	%r8712, %r8710, %r47;
	and.b32  	%r45, %r8712, %r8711;
	// begin inline asm
	prmt.b32 %r45, %r45, 0, 0xba98;
	// end inline asm
	// begin inline asm
	prmt.b32 %r47, %r47, 0, 0xba98;
	// end inline asm
	xor.b32  	%r8713, %r47, 2139062143;
	not.b32 	%r8714, %r45;
	and.b32  	%r8715, %r8710, %r8714;
	and.b32  	%r8716, %r8713, %r45;
	or.b32  	%r69, %r8716, %r8715;
	shr.u32 	%r50, %r44, 2;
	// begin inline asm
	lop3.b32 %r53, %r50, 50529027, 0, 234;

	// end inline asm
	or.b32  	%r8717, %r53, -2139062144;
	and.b32  	%r8718, %r53, -2139062144;
	add.s32 	%r8719, %r8717, -33686018;
	xor.b32  	%r8720, %r8718, %r8719;
	xor.b32  	%r8721, %r8720, -2139062144;
	xor.b32  	%r8722, %r53, 33686018;
	xor.b32  	%r8723, %r8721, %r53;
	and.b32  	%r51, %r8723, %r8722;
	// begin inline asm
	prmt.b32 %r51, %r51, 0, 0xba98;
	// end inline asm
	// begin inline asm
	prmt.b32 %r53, %r53, 0, 0xba98;
	// end inline asm
	xor.b32  	%r8724, %r53, 2139062143;
	not.b32 	%r8725, %r51;
	and.b32  	%r8726, %r8721, %r8725;
	and.b32  	%r8727, %r8724, %r51;
	or.b32  	%r73, %r8727, %r8726;
	shr.u32 	%r56, %r44, 4;
	// begin inline asm
	lop3.b32 %r59, %r56, 50529027, 0, 234;

	// end inline asm
	or.b32  	%r8728, %r59, -2139062144;
	and.b32  	%r8729, %r59, -2139062144;
	add.s32 	%r8730, %r8728, -33686018;
	xor.b32  	%r8731, %r8729, %r8730;
	xor.b32  	%r8732, %r8731, -2139062144;
	xor.b32  	%r8733, %r59, 33686018;
	xor.b32  	%r8734, %r8732, %r59;
	and.b32  	%r57, %r8734, %r8733;
	// begin inline asm
	prmt.b32 %r57, %r57, 0, 0xba98;
	// end inline asm
	// begin inline asm
	prmt.b32 %r59, %r59, 0, 0xba98;
	// end inline asm
	xor.b32  	%r8735, %r59, 2139062143;
	not.b32 	%r8736, %r57;
	and.b32  	%r8737, %r8732, %r8736;
	and.b32  	%r8738, %r8735, %r57;
	or.b32  	%r77, %r8738, %r8737;
	shr.u32 	%r62, %r44, 6;
	// begin inline asm
	lop3.b32 %r65, %r62, 50529027, 0, 234;

	// end inline asm
	or.b32  	%r8739, %r65, -2139062144;
	and.b32  	%r8740, %r65, -2139062144;
	add.s32 	%r8741, %r8739, -33686018;
	xor.b32  	%r8742, %r8740, %r8741;
	xor.b32  	%r8743, %r8742, -2139062144;
	xor.b32  	%r8744, %r65, 33686018;
	xor.b32  	%r8745, %r8743, %r65;
	and.b32  	%r63, %r8745, %r8744;
	// begin inline asm
	prmt.b32 %r63, %r63, 0, 0xba98;
	// end inline asm
	// begin inline asm
	prmt.b32 %r65, %r65, 0, 0xba98;
	// end inline asm
	xor.b32  	%r8746, %r65, 2139062143;
	not.b32 	%r8747, %r63;
	and.b32  	%r8748, %r8743, %r8747;
	and.b32  	%r8749, %r8746, %r63;
	or.b32  	%r81, %r8749, %r8748;
	// begin inline asm
	dp4a.s32.s32 %r67, %r68, %r69, %r39;
	// end inline asm
	// begin inline asm
	dp4a.s32.s32 %r71, %r72, %r73, %r67;
	// end inline asm
	// begin inline asm
	dp4a.s32.s32 %r75, %r76, %r77, %r71;
	// end inline asm
	// begin inline asm
	dp4a.s32.s32 %r79, %r80, %r81, %r75;
	// end inline asm
	ld.global.nc.v4.u32 	{%r108, %r112, %r116, %r120}, [%rd9+256];
	ld.global.nc.u32 	%r84, [%rd11+1024];
	// begin inline asm
	lop3.b32 %r87, %r84, 50529027, 0, 234;

	// end inline asm
	or.b32  	%r8750, %r87, -2139062144;
	and.b32  	%r8751, %r87, -2139062144;
	add.s32 	%r8752, %r8750, -33686018;
	xor.b32  	%r8753, %r8751, %r8752;
	xor.b32  	%r8754, %r8753, -2139062144;
	xor.b32  	%r8755, %r87, 33686018;
	xor.b32  	%r8756, %r8754, %r87;
	and.b32  	%r85, %r8756, %r8755;
	// begin inline asm
	prmt.b32 %r85, %r85, 0, 0xba98;
	// end inline asm
	// begin inline asm
	prmt.b32 %r87, %r87, 0, 0xba98;
	// end inline asm
	xor.b32  	%r8757, %r87, 2139062143;
	not.b32 	%r8758, %r85;
	and.b32  	%r8759, %r8754, %r8758;
	and.b32  	%r8760, %r8757, %r85;
	or.b32  	%r109, %r8760, %r8759;
	shr.u32 	%r90, %r84, 2;
	// begin inline asm
	lop3.b32 %r93, %r90, 50529027, 0, 234;

	// end inline asm
	or.b32  	%r8761, %r93, -2139062144;
	and.b32  	%r8762, %r93, -2139062144;
	add.s32 	%r8763, %r8761, -33686018;
	xor.b32  	%r8764, %r8762, %r8763;
	xor.b32  	%r8765, %r8764, -2139062144;
	xor.b32  	%r8766, %r93, 33686018;
	xor.b32  	%r8767, %r8765, %r93;
	and.b32  	%r91, %r8767, %r8766;
	// begin inline asm
	prmt.b32 %r91, %r91, 0, 0xba98;
	// end inline asm
	// begin inline asm
	prmt.b32 %r93, %r93, 0, 0xba98;
	// end inline asm
	xor.b32  	%r8768, %r93, 2139062143;
	not.b32 	%r8769, %r91;
	and.b32  	%r8770, %r8765, %r8769;
	and.b32  	%r8771, %r8768, %r91;
	or.b32  	%r113, %r8771, %r8770;
	shr.u32 	%r96, %r84, 4;
	// begin inline asm
	lop3.b32 %r99, %r96, 50529027, 0, 234;

	// end inline asm
	or.b32  	%r8772, %r99, -2139062144;
	and.b32  	%r8773, %r99, -2139062144;
	add.s32 	%r8774, %r8772, -33686018;
	xor.b32  	%r8775, %r8773, %r8774;
	xor.b32  	%r8776, %r8775, -2139062144;
	xor.b32  	%r8777, %r99, 33686018;
	xor.b32  	%r8778, %r8776, %r99;
	and.b32  	%r97, %r8778, %r8777;
	// begin inline asm
	prmt.b32 %r97, %r97, 0, 0xba98;
	// end inline asm
	// begin inline asm
	prmt.b32 %r99, %r99, 0, 0xba98;
	// end inline asm
	xor.b32  	%r8779, %r99, 2139062143;
	not.b32 	%r8780, %r97;
	and.b32  	%r8781, %r8776, %r8780;
	and.b32  	%r8782, %r8779, %r97;
	or.b32  	%r117, %r8782, %r8781;
	shr.u32 	%r102, %r84, 6;
	// begin inline asm
	lop3.b32 %r105, %r102, 50529027, 0, 234;

	// end inline asm
	or.b32  	%r8783, %r105, -2139062144;
	and.b32  	%r8784, %r105, -2139062144;
	add.s32 	%r8785, %r8783, -33686018;
	xor.b32  	%r8786, %r8784, %r8785;
	xor.b32  	%r8787, %r8786, -2139062144;
	xor.b32  	%r8788, %r105, 33686018;
	xor.b32  	%r8789, %r8787, %r105;
	and.b32  	%r103, %r8789, %r8788;
	// begin inline asm
	prmt.b32 %r103, %r103, 0, 0xba98;
	// end inline asm
	// begin inline asm
	prmt.b32 %r105, %r105, 0, 0xba98;
	// end inline asm
	xor.b32  	%r8790, %r105, 2139062143;
	not.b32 	%r8791, %r103;
	and.b32  	%r8792, %r8787, %r8791;
	and.b32  	%r8793, %r8790, %r103;
	or.b32  	%r121, %r8793, %r8792;
	// begin inline asm
	dp4a.s32.s32 %r107, %r108, %r109, %r79;
	// end inline asm
	// begin inline asm
	dp4a.s32.s32 %r111, %r112, %r113, %r107;
	// end inline asm
	// begin inline asm
	dp4a.s32.s32 %r115, %r116, %r117, %r111;
	// end inline asm
	// begin inline asm
	dp4a.s32.s32 %r119, %r120, %r121, %r115;
	// end inline asm
	ld.global.nc.v4.u32 	{%r148, %r152, %r156, %r160}, [%rd9+384];
	ld.global.nc.u32 	%r124, [%rd11+1536];
	// begin inline asm
	lop3.b32 %r127, %r124, 50529027, 0, 234;

	// end inline asm
	or.b32  	%r8794, %r127, -2139062144;
	and.b32  	%r8795, %r127, -2139062144;
	add.s32 	%r8796, %r8794, -33686018;
	xor.b32  	%r8797, %r8795, %r8796;
	xor.b32  	%r8798, %r8797, -2139062144;
	xor.b32  	%r8799, %r127, 33686018;
	xor.b32  	%r8800, %r8798, %r127;
	and.b32  	%r125, %r8800, %r8799;
	// begin inline asm
	prmt.b32 %r125, %r125, 0, 0xba98;
	// end inline asm
	// begin inline asm
	prmt.b32 %r127, %r127, 0, 0xba98;
	// end inline asm
	xor.b32  	%r8801, %r127, 2139062143;
	not.b32 	%r8802, %r125;
	and.b32  	%r8803, %r8798, %r8802;
	and.b32  	%r8804, %r8801, %r125;
	or.b32  	%r149, %r8804, %r8803;
	shr.u32 	%r130, %r124, 2;
	// begin inline asm
	lop3.b32 %r133, %r130, 50529027, 0, 234;

	// end inline asm
	or.b32  	%r8805, %r133, -2139062144;
	and.b32  	%r8806, %r133, -2139062144;
	add.s32 	%r8807, %r8805, -33686018;
	xor.b32  	%r8808, %r8806, %r8807;
	xor.b32  	%r8809, %r8808, -2139062144;
	xor.b32  	%r8810, %r133, 33686018;
	xor.b32  	%r8811, %r8809, %r133;
	and.b32  	%r131, %r8811, %r8810;
	// begin inline asm
	prmt.b32 %r131, %r131, 0, 0xba98;
	// end inline asm
	// begin inline asm
	prmt.b32 %r133, %r133, 0, 0xba98;
	// end inline asm
	xor.b32  	%r8812, %r133, 2139062143;
	not.b32 	%r8813, %r131;
	and.b32  	%r8814, %r8809, %r8813;
	and.b32  	%r8815, %r8812, %r131;
	or.b32  	%r153, %r8815, %r8814;
	shr.u32 	%r136, %r124, 4;
	// begin inline asm
	lop3.b32 %r139, %r136, 50529027, 0, 234;

	// end inline asm
	or.b32  	%r8816, %r139, -2139062144;
	and.b32  	%r8817, %r139, -2139062144;
	add.s32 	%r8818, %r8816, -33686018;
	xor.b32  	%r8819, %r8817, %r8818;
	xor.b32  	%r8820, %r8819, -2139062144;
	xor.b32  	%r8821, %r139, 33686018;
	xor.b32  	%r8822, %r8820, %r139;
	and.b32  	%r137, %r8822, %r8821;
	// begin inline asm
	prmt.b32 %r137, %r137, 0, 0xba98;
	// end inline asm
	// begin inline asm
	prmt.b32 %r139, %r139, 0, 0xba98;
	// end inline asm
	xor.b32  	%r8823, %r139, 2139062143;
	not.b32 	%r8824, %r137;
	and.b32  	%r8825, %r8820, %r8824;
	and.b32  	%r8826, %r8823, %r137;
	or.b32  	%r157, %r8826, %r8825;
	shr.u32 	%r142, %r124, 6;
	// begin inline asm
	lop3.b32 %r145, %r142, 50529027, 0, 234;

	// end inline asm
	or.b32  	%r8827, %r145, -2139062144;
	and.b32  	%r8828, %r145, -2139062144;
	add.s32 	%r8829, %r8827, -33686018;
	xor.b32  	%r8830, %r8828, %r8829;
	xor.b32  	%r8831, %r8830, -2139062144;
	xor.b32  	%r8832, %r145, 33686018;
	xor.b32  	%r8833, %r8831, %r145;
	and.b32  	%r143, %r8833, %r8832;
	// begin inline asm
	prmt.b32 %r143, %r143, 0, 0xba98;
	// end inline asm
	// begin inline asm
	prmt.b32 %r145, %r145, 0, 0xba98;
	// end inline asm
	xor.b32  	%r8834, %r145, 2139062143;
	not.b32 	%r8835, %r143;
	and.b32  	%r8836, %r8831, %r8835;
	and.b32  	%r8837, %r8834, %r143;
	or.b32  	%r161, %r8837, %r8836;
	// begin inline asm
	dp4a.s32.s32 %r147, %r148, %r149, %r119;
	// end inline asm
	// begin inline asm
	dp4a.s32.s32 %r151, %r152, %r153, %r147;
	// end inline asm
	// begin inline asm
	dp4a.s32.s32 %r155, %r156, %r157, %r151;
	// end inline asm
	// begin inline asm
	dp4a.s32.s32 %r159, %r160, %r161, %r155;
	// end inline asm
	ld.global.nc.v4.u32 	{%r188, %r192, %r196, %r200}, [%rd9+512];
	ld.global.nc.u32 	%r164, [%rd11+2048];
	// begin inline asm
	lop3.b32 %r167, %r164, 50529027, 0, 234;

	// end inline asm
	or.b32  	%r8838, %r167, -2139062144;
	and.b32  	%r8839, %r167, -2139062144;
	add.s32 	%r8840, %r8838, -33686018;
	xor.b32  	%r8841, %r8839, %r8840;
	xor.b32  	%r8842, %r8841, -2139062144;
	xor.b32  	%r8843, %r167, 33686018;
	xor.b32  	%r8844, %r8842, %r167;
	and.b32  	%r165, %r8844, %r8843;
	// begin inline asm
	prmt.b32 %r165, %r165, 0, 0xba98;
	// end inline asm
	// begin inline asm
	prmt.b32 %r167, %r167, 0, 0xba98;
	// end inline asm
	xor.b32  	%r8845, %r167, 2139062143;
	not.b32 	%r8846, %r165;
	and.b32  	%r8847, %r8842, %r8846;
	and.b32  	%r8848, %r8845, %r165;
	or.b32  	%r189, %r8848, %r8847;
	shr.u32 	%r170, %r164, 2;
	// begin inline asm
	lop3.b32 %r173, %r170, 50529027, 0, 234;

	// end inline asm
	or.b32  	%r8849, %r173, -2139062144;
	and.b32  	%r8850, %r173, -2139062144;
	add.s32 	%r8851, %r8849, -33686018;
	xor.b32  	%r8852, %r8850, %r8851;
	xor.b32  	%r8853, %r8852, -2139062144;
	xor.b32  	%r8854, %r173, 33686018;
	xor.b32  	%r8855, %r8853, %r173;
	and.b32  	%r171, %r8855, %r8854;
	// begin inline asm
	prmt.b32 %r171, %r171, 0, 0xba98;
	// end inline asm
	// begin inline asm
	prmt.b32 %r173, %r173, 0, 0xba98;
	// end inline asm
	xor.b32  	%r8856, %r173, 2139062143;
	not.b32 	%r8857, %r171;
	and.b32  	%r8858, %r8853, %r8857;
	and.b32  	%r8859, %r8856, %r171;
	or.b32  	%r193, %r8859, %r8858;
	shr.u32 	%r176, %r164, 4;
	// begin inline asm
	lop3.b32 %r179, %r176, 50529027, 0, 234;

	// end inline asm
	or.b32  	%r8860, %r179, -2139062144;
	and.b32  	%r8861, %r179, -2139062144;
	add.s32 	%r8862, %r8860, -33686018;
	xor.b32  	%r8863, %r8861, %r8862;
	xor.b32  	%r8864, %r8863, -2139062144;
	xor.b32  	%r8865, %r179, 33686018;
	xor.b32  	%r8866, %r8864, %r179;
	and.b32  	%r177, %r8866, %r8865;
	// begin inline asm
	prmt.b32 %r177, %r177, 0, 0xba98;
	// end inline asm
	// begin inline asm
	prmt.b32 %r179, %r179, 0, 0xba98;
	// end inline asm
	xor.b32  	%r8867, %r179, 2139062143;
	not.b32 	%r8868, %r177;
	and.b32  	%r8869, %r8864, %r8868;
	and.b32  	%r8870, %r8867, %r177;
	or.b32  	%r197, %r8870, %r8869;
	shr.u32 	%r182, %r164, 6;
	// begin inline asm
	lop3.b32 %r185, %r182, 50529027, 0, 234;

	// end inline asm
	or.b32  	%r8871, %r185, -2139062144;
	and.b32  	%r8872, %r185, -2139062144;
	add.s32 	%r8873, %r8871, -33686018;
	xor.b32  	%r8874, %r8872, %r8873;
	xor.b32  	%r8875, %r8874, -2139062144;
	xor.b32  	%r8876, %r185, 33686018;
	xor.b32  	%r8877, %r8875, %r185;
	and.b32  	%r183, %r8877, %r8876;
	// begin inline asm
	prmt.b32 %r183, %r183, 0, 0xba98;
	// end inline asm
	// begin inline asm
	prmt.b32 %r185, %r185, 0, 0xba98;
	// end inline asm
	xor.b32  	%r8878, %r185, 2139062143;
	not.b32 	%r8879, %r183;
	and.b32  	%r8880, %r8875, %r8879;
	and.b32  	%r8881, %r8878, %r183;
	or.b32  	%r201, %r8881, %r8880;
	// begin inline asm
	dp4a.s32.s32 %r187, %r188, %r189, %r159;
	// end inline asm
	// begin inline asm
	dp4a.s32.s32 %r191, %r192, %r193, %r187;
	// end inline asm
	// begin inline asm
	dp4a.s32.s32 %r195, %r196, %r197, %r191;
	// end inline asm
	// begin inline asm
	dp4a.s32.s32 %r199, %r200, %r201, %r195;
	// end inline asm
	ld.global.nc.v4.u32 	{%r228, %r232, %r236, %r240}, [%rd9+640];
	ld.global.nc.u32 	%r204, [%rd11+2560];
	// begin inline asm
	lop3.b32 %r207, %r204, 50529027, 0, 234;

	// end inline asm
	or.b32  	%r8882, %r207, -2139062144;
	and.b32  	%r8883, %r207, -2139062144;
	add.s32 	%r8884, %r8882, -33686018;
	xor.b32  	%r8885, %r8883, %r8884;
	xor.b32  	%r8886, %r8885, -2139062144;
	xor.b32  	%r8887, %r207, 33686018;
	xor.b32  	%r8888, %r8886, %r207;
	and.b32  	%r205, %r8888, %r8887;
	// begin inline asm
	prmt.b32 %r205, %r205, 0, 0xba98;
	// end inline asm
	// begin inline asm
	prmt.b32 %r207, %r207, 0, 0xba98;
	// end inline asm
	xor.b32  	%r8889, %r207, 2139062143;
	not.b32 	%r8890, %r205;
	and.b32  	%r8891, %r8886, %r8890;
	and.b32  	%r8892, %r8889, %r205;
	or.b32  	%r229, %r8892, %r8891;
	shr.u32 	%r210, %r204, 2;
	// begin inline asm
	lop3.b32 %r213, %r210, 50529027, 0, 234;

	// end inline asm
	or.b32  	%r8893, %r213, -2139062144;
	and.b32  	%r8894, %r213, -2139062144;
	add.s32 	%r8895, %r8893, -33686018;
	xor.b32  	%r8896, %r8894, %r8895;
	xor.b32  	%r8897, %r8896, -2139062144;
	xor.b32  	%r8898, %r213, 33686018;
	xor.b32  	%r8899, %r8897, %r213;
	and.b32  	%r211, %r8899, %r8898;
	// begin inline asm
	prmt.b32 %r211, %r211, 0, 0xba98;
	// end inline asm
	// begin inline asm
	prmt.b32 %r213, %r213, 0, 0xba98;
	// end inline asm
	xor.b32  	%r8900, %r213, 2139062143;
	not.b32 	%r8901, %r211;
	and.b32  	%r8902, %r8897, %r8901;
	and.b32  	%r8903, %r8900, %r211;
	or.b32  	%r233, %r8903, %r8902;
	shr.u32 	%r216, %r204, 4;
	// begin inline asm
	lop3.b32 %r219, %r216, 50529027, 0, 234;

	// end inline asm
	or.b32  	%r8904, %r219, -2139062144;
	and.b32  	%r8905, %r219, -2139062144;
	add.s32 	%r8906, %r8904, -33686018;
	xor.b32  	%r8907, %r8905, %r8906;
	xor.b32  	%r8908, %r8907, -2139062144;
	xor.b32  	%r8909, %r219, 33686018;
	xor.b32  	%r8910, %r8908, %r219;
	and.b32  	%r217, %r8910, %r8909;
	// begin inline asm
	prmt.b32 %r217, %r217, 0, 0xba98;
	// end inline asm
	// begin inline asm
	prmt.b32 %r219, %r219, 0, 0xba98;
	// end inline asm
	xor.b32  	%r8911, %r219, 2139062143;
	not.b32 	%r8912, %r217;
	and.b32  	%r8913, %r8908, %r8912;
	and.b32  	%r8914, %r8911, %r217;
	or.b32  	%r237, %r8914, %r8913;
	shr.u32 	%r222, %r204, 6;
	// begin inline asm
	lop3.b32 %r225, %r222, 50529027, 0, 234;

	// end inline asm
	or.b32  	%r8915, %r225, -2139062144;
	and.b32  	%r8916, %r225, -2139062144;
	add.s32 	%r8917, %r8915, -33686018;
	xor.b32  	%r8918, %r8916, %r8917;
	xor.b32  	%r8919, %r8918, -2139062144;
	xor.b32  	%r8920, %r225, 33686018;
	xor.b32  	%r8921, %r8919, %r225;
	and.b32  	%r223, %r8921, %r8920;
	// begin inline asm
	prmt.b32 %r223, %r223, 0, 0xba98;
	// end inline asm
	// begin inline asm
	prmt.b32 %r225, %r225, 0, 0xba98;
	// end inline asm
	xor.b32  	%r8922, %r225, 2139062143;
	not.b32 	%r8923, %r223;
	and.b32  	%r8924, %r8919, %r8923;
	and.b32  	%r8925, %r8922, %r223;
	or.b32  	%r241, %r8925, %r8924;
	// begin inline asm
	dp4a.s32.s32 %r227, %r228, %r229, %r199;
	// end inline asm
	// begin inline asm
	dp4a.s32.s32 %r231, %r232, %r233, %r227;
	// end inline asm
	// begin inline asm
	dp4a.s32.s32 %r235, %r236, %r237, %r231;
	// end inline asm
	// begin inline asm
	dp4a.s32.s32 %r239, %r240, %r241, %r235;
	// end inline asm
	ld.global.nc.v4.u32 	{%r268, %r272, %r276, %r280}, [%rd9+768];
	ld.global.nc.u32 	%r244, [%rd11+3072];
	// begin inline asm
	lop3.b32 %r247, %r244, 50529027, 0, 234;

	// end inline asm
	or.b32  	%r8926, %r247, -2139062144;
	and.b32  	%r8927, %r247, -2139062144;
	add.s32 	%r8928, %r8926, -33686018;
	xor.b32  	%r8929, %r8927, %r8928;
	xor.b32  	%r8930, %r8929, -2139062144;
	xor.b32  	%r8931, %r247, 33686018;
	xor.b32  	%r8932, %r8930, %r247;
	and.b32  	%r245, %r8932, %r8931;
	// begin inline asm
	prmt.b32 %r245, %r245, 0, 0xba98;
	// end inline asm
	// begin inline asm
	prmt.b32 %r247, %r247, 0, 0xba98;
	// end inline asm
	xor.b32  	%r8933, %r247, 2139062143;
	not.b32 	%r8934, %r245;
	and.b32  	%r8935, %r8930, %r8934;
	and.b32  	%r8936, %r8933, %r245;
	or.b32  	%r269, %r8936, %r8935;
	shr.u32 	%r250, %r244, 2;
	// begin inline asm
	lop3.b32 %r253, %r250, 50529027, 0, 234;

	// end inline asm
	or.b32  	%r8937, %r253, -2139062144;
	and.b32  	%r8938, %r253, -2139062144;
	add.s32 	%r8939, %r8937, -33686018;
	xor.b32  	%r8940, %r8938, %r8939;
	xor.b32  	%r8941, %r8940, -2139062144;
	xor.b32  	%r8942, %r253, 33686018;
	xor.b32  	%r8943, %r8941, %r253;
	and.b32  	%r251, %r8943, %r8942;
	// begin inline asm
	prmt.b32 %r251, %r251, 0, 0xba98;
	// end inline asm
	// begin inline asm
	prmt.b32 %r253, %r253, 0, 0xba98;
	// end inline asm
	xor.b32  	%r8944, %r253, 2139062143;
	not.b32 	%r8945, %r251;
	and.b32  	%r8946, %r8941, %r8945;
	and.b32  	%r8947, %r8944, %r251;
	or.b32  	%r273, %r8947, %r8946;
	shr.u32 	%r256, %r244, 4;
	// begin inline asm
	lop3.b32 %r259, %r256, 50529027, 0, 234;

	// end inline asm
	or.b32  	%r8948, %r259, -2139062144;
	and.b32  	%r8949, %r259, -2139062144;
	add.s32 	%r8950, %r8948, -33686018;
	xor.b32  	%r8951, %r8949, %r8950;
	xor.b32  	%r8952, %r8951, -2139062144;
	xor.b32  	%r8953, %r259, 33686018;
	xor.b32  	%r8954, %r8952, %r259;
	and.b32  	%r257, %r8954, %r8953;
	// begin inline asm
	prmt.b32 %r257, %r257, 0, 0xba98;
	// end inline asm
	// begin inline asm
	prmt.b32 %r259, %r259, 0, 0xba98;
	// end inline asm
	xor.b32  	%r8955, %r259, 2139062143;
	not.b32 	%r8956, %r257;
	and.b32  	%r8957, %r8952, %r8956;
	and.b32  	%r8958, %r8955, %r257;
	or.b32  	%r277, %r8958, %r8957;
	shr.u32 	%r262, %r244, 6;
	// begin inline asm
	lop3.b32 %r265, %r262, 50529027, 0, 234;

	// end inline asm
	or.b32  	%r8959, %r265, -2139062144;
	and.b32  	%r8960, %r265, -2139062144;
	add.s32 	%r8961, %r8959, -33686018;
	xor.b32  	%r8962, %r8960, %r8961;
	xor.b32  	%r8963, %r8962, -2139062144;
	xor.b32  	%r8964, %r265, 33686018;
	xor.b32  	%r8965, %r8963, %r265;
	and.b32  	%r263, %r8965, %r8964;
	// begin inline asm
	prmt.b32 %r263, %r263, 0, 0xba98;
	// end inline asm
	// begin inline asm
	prmt.b32 %r265, %r265, 0, 0xba98;
	// end inline asm
	xor.b32  	%r8966, %r265, 2139062143;
	not.b32 	%r8967, %r263;
	and.b32  	%r8968, %r8963, %r8967;
	and.b32  	%r8969, %r8966, %r263;
	or.b32  	%r281, %r8969, %r8968;
	// begin inline asm
	dp4a.s32.s32 %r267, %r268, %r269, %r239;
	// end inline asm
	// begin inline asm
	dp4a.s32.s32 %r271, %r272, %r273, %r267;
	// end inline asm
	// begin inline asm
	dp4a.s32.s32 %r275, %r276, %r277, %r271;
	// end inline asm
	// begin inline asm
	dp4a.s32.s32 %r279, %r280, %r281, %r275;
	// end inline asm
	ld.global.nc.v4.u32 	{%r308, %r312, %r316, %r320}, [%rd9+896];
	ld.global.nc.u32 	%r284, [%rd11+3584];
	// begin inline asm
	lop3.b32 %r287, %r284, 50529027, 0, 234;

	// end inline asm
	or.b32  	%r8970, %r287, -2139062144;
	and.b32  	%r8971, %r287, -2139062144;
	add.s32 	%r8972, %r8970, -33686018;
	xor.b32  	%r8973, %r8971, %r8972;
	xor.b32  	%r8974, %r8973, -2139062144;
	xor.b32  	%r8975, %r287, 33686018;
	xor.b32  	%r8976, %r8974, %r287;
	and.b32  	%r285, %r8976, %r8975;
	// begin inline asm
	prmt.b32 %r285, %r285, 0, 0xba98;
	// end inline asm
	// begin inline asm
	prmt.b32 %r287, %r287, 0, 0xba98;
	// end inline asm
	xor.b32  	%r8977, %r287, 2139062143;
	not.b32 	%r8978, %r285;
	and.b32  	%r8979, %r8974, %r8978;
	and.b32  	%r8980, %r8977, %r285;
	or.b32  	%r309, %r8980, %r8979;
	shr.u32 	%r290, %r284, 2;
	// begin inline asm
	lop3.b32 %r293, %r290, 50529027, 0, 234;

	// end inline asm
	or.b32  	%r8981, %r293, -2139062144;
	and.b32  	%r8982, %r293, -2139062144;
	add.s32 	%r8983, %r8981, -33686018;
	xor.b32  	%r8984, %r8982, %r8983;
	xor.b32  	%r8985, %r8984, -2139062144;
	xor.b32  	%r8986, %r293, 33686018;
	xor.b32  	%r8987, %r8985, %r293;
	and.b32  	%r291, %r8987, %r8986;
	// begin inline asm
	prmt.b32 %r291, %r291, 0, 0xba98;
	// end inline asm
	// begin inline asm
	prmt.b32 %r293, %r293, 0, 0xba98;
	// end inline asm
	xor.b32  	%r8988, %r293, 2139062143;
	not.b32 	%r8989, %r291;
	and.b32  	%r8990, %r8985, %r8989;
	and.b32  	%r8991, %r8988, %r291;
	or.b32  	%r313, %r8991, %r8990;
	shr.u32 	%r296, %r284, 4;
	// begin inline asm
	lop3.b32 %r299, %r296, 50529027, 0, 234;

	// end inline asm
	or.b32  	%r8992, %r299, -2139062144;
	and.b32  	%r8993, %r299, -2139062144;
	add.s32 	%r8994, %r8992, -33686018;
	xor.b32  	%r8995, %r8993, %r8994;
	xor.b32  	%r8996, %r8995, -2139062144;
	xor.b32  	%r8997, %r299, 33686018;
	xor.b32  	%r8998, %r8996, %r299;
	and.b32  	%r297, %r8998, %r8997;
	// begin inline asm
	prmt.b32 %r297, %r297, 0, 0xba98;
	// end inline asm
	// begin inline asm
	prmt.b32 %r299, %r299, 0, 0xba98;
	// end inline asm
	xor.b32  	%r8999, %r299, 2139062143;
	not.b32 	%r9000, %r297;
	and.b32  	%r9001, %r8996, %r9000;
	and.b32  	%r9002, %r8999, %r297;
	or.b32  	%r317, %r9002, %r9001;
	shr.u32 	%r302, %r284, 6;
	// begin inline asm
	lop3.b32 %r305, %r302, 50529027, 0, 234;

	// end inline asm
	or.b32  	%r9003, %r305, -2139062144;
	and.b32  	%r9004, %r305, -2139062144;
	add.s32 	%r9005, %r9003, -33686018;
	xor.b32  	%r9006, %r9004, %r9005;
	xor.b32  	%r9007, %r9006, -2139062144;
	xor.b32  	%r9008, %r305, 33686018;
	xor.b32  	%r9009, %r9007, %r305;
	and.b32  	%r303, %r9009, %r9008;
	// begin inline asm
	prmt.b32 %r303, %r303, 0, 0xba98;
	// end inline asm
	// begin inline asm
	prmt.b32 %r305, %r305, 0, 0xba98;
	// end inline asm
	xor.b32  	%r9010, %r305, 2139062143;
	not.b32 	%r9011, %r303;
	and.b32  	%r9012, %r9007, %r9011;
	and.b32  	%r9013, %r9010, %r303;
	or.b32  	%r321, %r9013, %r9012;
	// begin inline asm
	dp4a.s32.s32 %r307, %r308, %r309, %r279;
	// end inline asm
	// begin inline asm
	dp4a.s32.s32 %r311, %r312, %r313, %r307;
	// end inline asm
	// begin inline asm
	dp4a.s32.s32 %r315, %r316, %r317, %r311;
	// end inline asm
	// begin inline asm
	dp4a.s32.s32 %r319, %r320, %r321, %r315;
	// end inline asm
	ld.global.nc.v4.u32 	{%r348, %r352, %r356, %r360}, [%rd9+1024];
	ld.global.nc.u32 	%r324, [%rd11+4096];
	// begin inline asm
	lop3.b32 %r327, %r324, 50529027, 0, 234;

	// end inline asm
	or.b32  	%r9014, %r327, -2139062144;
	and.b32  	%r9015, %r327, -2139062144;
	add.s32 	%r9016, %r9014, -33686018;
	xor.b32  	%r9017, %r9015, %r9016;
	xor.b32  	%r9018, %r9017, -2139062144;
	xor.b32  	%r9019, %r327, 33686018;
	xor.b32  	%r9020, %r9018, %r327;
	and.b32  	%r325, %r9020, %r9019;
	// begin inline asm
	prmt.b32 %r325, %r325, 0, 0xba98;
	// end inline asm
	// begin inline asm
	prmt.b32 %r327, %r327, 0, 0xba98;
	// end inline asm
	xor.b32  	%r9021, %r327, 2139062143;
	not.b32 	%r9022, %r325;
	and.b32  	%r9023, %r9018, %r9022;
	and.b32  	%r9024, %r9021, %r325;
	or.b32  	%r349, %r9024, %r9023;
	shr.u32 	%r330, %r324, 2;
	// begin inline asm
	lop3.b32 %r333, %r330, 50529027, 0, 234;

	// end inline asm
	or.b32  	%r9025, %r333, -2139062144;
	and.b32  	%r9026, %r333, -2139062144;
	add.s32 	%r9027, %r9025, -33686018;
	xor.b32  	%r9028, %r9026, %r9027;
	xor.b32  	%r9029, %r9028, -2139062144;
	xor.b32  	%r9030, %r333, 33686018;
	xor.b32  	%r9031, %r9029, %r333;
	and.b32  	%r331, %r9031, %r9030;
	// begin inline asm
	prmt.b32 %r331, %r331, 0, 0xba98;
	// end inline asm
	// begin inline asm
	prmt.b32 %r333, %r333, 0, 0xba98;
	// end inline asm
	xor.b32  	%r9032, %r333, 2139062143;
	not.b32 	%r9033, %r331;
	and.b32  	%r9034, %r9029, %r9033;
	and.b32  	%r9035, %r9032, %r331;
	or.b32  	%r353, %r9035, %r9034;
	shr.u32 	%r336, %r324, 4;
	// begin inline asm
	lop3.b32 %r339, %r336, 50529027, 0, 234;

	// end inline asm
	or.b32  	%r9036, %r339, -2139062144;
	and.b32  	%r9037, %r339, -2139062144;
	add.s32 	%r9038, %r9036, -33686018;
	xor.b32  	%r9039, %r9037, %r9038;
	xor.b32  	%r9040, %r9039, -2139062144;
	xor.b32  	%r9041, %r339, 33686018;
	xor.b32  	%r9042, %r9040, %r339;
	and.b32  	%r337, %r9042, %r9041;
	// begin inline asm
	prmt.b32 %r337, %r337, 0, 0xba98;
	// end inline asm
	// begin inline asm
	prmt.b32 %r339, %r339, 0, 0xba98;
	// end inline asm
	xor.b32  	%r9043, %r339, 2139062143;
	not.b32 	%r9044, %r337;
	and.b32  	%r9045, %r9040, %r9044;
	and.b32  	%r9046, %r9043, %r337;
	or.b32  	%r357, %r9046, %r9045;
	shr.u32 	%r342, %r324, 6;
	// begin inline asm
	lop3.b32 %r345, %r342, 50529027, 0, 234;

	// end inline asm
	or.b32  	%r9047, %r345, -2139062144;
	and.b32  	%r9048, %r345, -2139062144;
	add.s32 	%r9049, %r9047, -33686018;
	xor.b32  	%r9050, %r9048, %r9049;
	xor.b32  	%r9051, %r9050, -2139062144;
	xor.b32  	%r9052, %r345, 33686018;
	xor.b32  	%r9053, %r9051, %r345;
	and.b32  	%r343, %r9053, %r9052;
	// begin inline asm
	prmt.b32 %r343, %r343, 0, 0xba98;
	// end inline asm
	// begin inline asm
	prmt.b32 %r345, %r345, 0, 0xba98;
	// end inline asm
	xor.b32  	%r9054, %r345, 2139062143;
	not.b32 	%r9055, %r343;
	and.b32  	%r9056, %r9051, %r9055;
	and.b32  	%r9057, %r9054, %r343;
	or.b32  	%r361, %r9057, %r9056;
	// begin inline asm
	dp4a.s32.s32 %r347, %r348, %r349, %r319;
	// end inline asm
	// begin inline asm
	dp4a.s32.s32 %r351, %r352, %r353, %r347;
	// end inline asm
	// begin inline asm
	dp4a.s32.s32 %r355, %r356, %r357, %r351;
	// end inline asm
	// begin inline asm
	dp4a.s32.s32 %r359, %r360, %r361, %r355;
	// end inline asm
	ld.global.nc.v4.u32 	{%r388, %r392, %r396, %r400}, [%rd9+1152];
	ld.global.nc.u32 	%r364, [%rd11+4608];
	// begin inline asm
	lop3.b32 %r367, %r364, 50529027, 0, 234;

	// end inline asm
	or.b32  	%r9058, %r367, -2139062144;
	and.b32  	%r9059, %r367, -2139062144;
	add.s32 	%r9060, %r9058, -33686018;
	xor.b32  	%r9061, %r9059, %r9060;
	xor.b32  	%r9062, %r9061, -2139062144;
	xor.b32  	%r9063, %r367, 33686018;
	xor.b32  	%r9064, %r9062, %r367;
	and.b32  	%r365, %r9064, %r9063;
	// begin inline asm
	prmt.b32 %r365, %r365, 0, 0xba98;
	// end inline asm
	// begin inline asm
	prmt.b32 %r367, %r367, 0, 0xba98;
	// end inline asm
	xor.b32  	%r9065, %r367, 2139062143;
	not.b32 	%r9066, %r365;
	and.b32  	%r9067, %r9062, %r9066;
	and.b32  	%r9068, %r9065, %r365;
	or.b32  	%r389, %r9068, %r9067;
	shr.u32 	%r370, %r364, 2;
	// begin inline asm
	lop3.b32 %r373, %r370, 50529027, 0, 234;

	// end inline asm
	or.b32  	%r9069, %r373, -2139062144;
	and.b32  	%r9070, %r373, -2139062144;
	add.s32 	%r9071, %r9069, -33686018;
	xor.b32  	%r9072, %r9070, %r9071;
	xor.b32  	%r9073, %r9072, -2139062144;
	xor.b32  	%r9074, %r373, 33686018;
	xor.b32  	%r9075, %r9073, %r373;
	and.b32  	%r371, %r9075, %r9074;
	// begin inline asm
	prmt.b32 %r371, %r371, 0, 0xba98;
	// end inline asm
	// begin inline asm
	prmt.b32 %r373, %r373, 0, 0xba98;
	// end inline asm
	xor.b32  	%r9076, %r373, 2139062143;
	not.b32 	%r9077, %r371;
	and.b32  	%r9078, %r9073, %r9077;
	and.b32  	%r9079, %r9076, %r371;
	or.b32  	%r393, %r9079, %r9078;
	shr.u32 	%r376, %r364, 4;
	// begin inline asm
	lop3.b32 %r379, %r376, 50529027, 0, 234;

	// end inline asm
	or.b32  	%r9080, %r379, -2139062144;
	and.b32  	%r9081, %r379, -2139062144;
	add.s32 	%r9082, %r9080, -33686018;
	xor.b32  	%r9083, %r9081, %r9082;
	xor.b32  	%r9084, %r9083, -2139062144;
	xor.b32  	%r9085, %r379, 33686018;
	xor.b32  	%r9086, %r9084, %r379;
	and.b32  	%r377, %r9086, %r9085;
	// begin inline asm
	prmt.b32 %r377, %r377, 0, 0xba98;
	// end inline asm
	// begin inline asm
	prmt.b32 %r379, %r379, 0, 0xba98;
	// end inline asm
	xor.b32  	%r9087, %r379, 2139062143;
	not.b32 	%r9088, %r377;
	and.b32  	%r9089, %r9084, %r9088;
	and.b32  	%r9090, %r9087, %r377;
	or.b32  	%r397, %r9090, %r9089;
	shr.u32 	%r382, %r364, 6;
	// begin inline asm
	lop3.b32 %r385, %r382, 50529027, 0, 234;

	// end inline asm
	or.b32  	%r9091, %r385, -2139062144;
	and.b32  	%r9092, %r385, -2139062144;
	add.s32 	%r9093, %r9091, -33686018;
	xor.b32  	%r9094, %r9092, %r9093;
	xor.b32  	%r9095, %r9094, -2139062144;
	xor.b32  	%r9096, %r385, 33686018;
	xor.b32  	%r9097, %r9095, %r385;
	and.b32  	%r383, %r9097, %r9096;
	// begin inline asm
	prmt.b32 %r383, %r383, 0, 0xba98;
	// end inline asm
	// begin inline asm
	prmt.b32 %r385, %r385, 0, 0xba98;
	// end inline asm
	xor.b32  	%r9098, %r385, 2139062143;
	not.b32 	%r9099, %r383;
	and.b32  	%r9100, %r9095, %r9099;
	and.b32  	%r9101, %r9098, %r383;
	or.b32  	%r401, %r9101, %r9100;
	// begin inline asm
	dp4a.s32.s32 %r387, %r388, %r389, %r359;
	// end inline asm
	// begin inline asm
	dp4a.s32.s32 %r391, %r392, %r393, %r387;
	// end inline asm
	// begin inline asm
	dp4a.s32.s32 %r395, %r396, %r397, %r391;
	// end inline asm
	// begin inline asm
	dp4a.s32.s32 %r399, %r400, %r401, %r395;
	// end inline asm
	ld.global.nc.v4.u32 	{%r428, %r432, %r436, %r440}, [%rd9+1280];
	ld.global.nc.u32 	%r404, [%rd11+5120];
	// begin inline asm
	lop3.b32 %r407, %r404, 50529027, 0, 234;

	// end inline asm
	or.b32  	%r9102, %r407, -2139062144;
	and.b32  	%r9103, %r407, -2139062144;
	add.s32 	%r9104, %r9102, -33686018;
	xor.b32  	%r9105, %r9103, %r9104;
	xor.b32  	%r9106, %r9105, -2139062144;
	xor.b32  	%r9107, %r407, 33686018;
	xor.b32  	%r9108, %r9106, %r407;
	and.b32  	%r405, %r9108, %r9107;
	// begin inline asm
	prmt.b32 %r405, %r405, 0, 0xba98;
	// end inline asm
	// begin inline asm
	prmt.b32 %r407, %r407, 0, 0xba98;
	// end inline asm
	xor.b32  	%r9109, %r407, 2139062143;
	not.b32 	%r9110, %r405;
	and.b32  	%r9111, %r9106, %r9110;
	and.b32  	%r9112, %r9109, %r405;
	or.b32  	%r429, %r9112, %r9111;
	shr.u32 	%r410, %r404, 2;
	// begin inline asm
	lop3.b32 %r413, %r410, 50529027, 0, 234;

	// end inline asm
	or.b32  	%r9113, %r413, -2139062144;
	and.b32  	%r9114, %r413, -2139062144;
	add.s32 	%r9115, %r9113, -33686018;
	xor.b32  	%r9116, %r9114, %r9115;
	xor.b32  	%r9117, %r9116, -2139062144;
	xor.b32  	%r9118, %r413, 33686018;
	xor.b32  	%r9119, %r9117, %r413;
	and.b32  	%r411, %r9119, %r9118;
	// begin inline asm
	prmt.b32 %r411, %r411, 0, 0xba98;
	// end inline asm
	// begin inline asm
	prmt.b32 %r413, %r413, 0, 0xba98;
	// end inline asm
	xor.b32  	%r9120, %r413, 2139062143;
	not.b32 	%r9121, %r411;
	and.b32  	%r9122, %r9117, %r9121;
	and.b32  	%r9123, %r9120, %r411;
	or.b32  	%r433, %r9123, %r9122;
	shr.u32 	%r416, %r404, 4;
	// begin inline asm
	lop3.b32 %r419, %r416, 50529027, 0, 234;

	// end inline asm
	or.b32  	%r9124, %r419, -2139062144;
	and.b32  	%r9125, %r419, -2139062144;
	add.s32 	%r9126, %r9124, -33686018;
	xor.b32  	%r9127, %r9125, %r9126;
	xor.b32  	%r9128, %r9127, -2139062144;
	xor.b32  	%r9129, %r419, 33686018;
	xor.b32  	%r9130, %r9128, %r419;
	and.b32  	%r417, %r9130, %r9129;
	// begin inline asm
	prmt.b32 %r417, %r417, 0, 0xba98;
	// end inline asm
	// begin inline asm
	prmt.b32 %r419, %r419, 0, 0xba98;
	// end inline asm
	xor.b32  	%r9131, %r419, 2139062143;
	not.b32 	%r9132, %r417;
	and.b32  	%r9133, %r9128, %r9132;
	and.b32  	%r9134, %r9131, %r417;
	or.b32  	%r437, %r9134, %r9133;
	shr.u32 	%r422, %r404, 6;
	// begin inline asm
	lop3.b32 %r425, %r422, 50529027, 0, 234;

	// end inline asm
	or.b32  	%r9135, %r425, -2139062144;
	and.b32  	%r9136, %r425, -2139062144;
	add.s32 	%r9137, %r9135, -33686018;
	xor.b32  	%r9138, %r9136, %r9137;
	xor.b32  	%r9139, %r9138, -2139062144;
	xor.b32  	%r9140, %r425, 33686018;
	xor.b32  	%r9141, %r9139, %r425;
	and.b32  	%r423, %r9141, %r9140;
	// begin inline asm
	prmt.b32 %r423, %r423, 0, 0xba98;
	// end inline asm
	// begin inline asm
	prmt.b32 %r425, %r425, 0, 0xba98;
	// end inline asm
	xor.b32  	%r9142, %r425, 2139062143;
	not.b32 	%r9143, %r423;
	and.b32  	%r9144, %r9139, %r9143;
	and.b32  	%r9145, %r9142, %r423;
	or.b32  	%r441, %r9145, %r9144;
	// begin inline asm
	dp4a.s32.s32 %r427, %r428, %r429, %r399;
	// end inline asm
	// begin inline asm
	dp4a.s32.s32 %r431, %r432, %r433, %r427;
	// end inline asm
	// begin inline asm
	dp4a.s32.s32 %r435, %r436, %r437, %r431;
	// end inline asm
	// begin inline asm
	dp4a.s32.s32 %r439, %r440, %r441, %r435;
	// end inline asm
	ld.global.nc.v4.u32 	{%r468, %r472, %r476, %r480}, [%rd9+1408];
	ld.global.nc.u32 	%r444, [%rd11+5632];
	// begin inline asm
	lop3.b32 %r447, %r444, 50529027, 0, 234;

	// end inline asm
	or.b32  	%r9146, %r447, -2139062144;
	and.b32  	%r9147, %r447, -2139062144;
	add.s32 	%r9148, %r9146, -33686018;
	xor.b32  	%r9149, %r9147, %r9148;
	xor.b32  	%r9150, %r9149, -2139062144;
	xor.b32  	%r9151, %r447, 33686018;
	xor.b32  	%r9152, %r9150, %r447;
	and.b32  	%r445, %r9152, %r9151;
	// begin inline asm
	prmt.b32 %r445, %r445, 0, 0xba98;
	// end inline asm
	// begin inline asm
	prmt.b32 %r447, %r447, 0, 0xba98;
	// end inline asm
	xor.b32  	%r9153, %r447, 2139062143;
	not.b32 	%r9154, %r445;
	and.b32  	%r9155, %r9150, %r9154;
	and.b32  	%r9156, %r9153, %r445;
	or.b32  	%r469, %r9156, %r9155;
	shr.u32 	%r450, %r444, 2;
	// begin inline asm
	lop3.b32 %r453, %r450, 50529027, 0, 234;

	// end inline asm
	or.b32  	%r9157, %r453, -2139062144;
	and.b32  	%r9158, %r453, -2139062144;
	add.s32 	%r9159, %r9157, -33686018;
	xor.b32  	%r9160, %r9158, %r9159;
	xor.b32  	%r9161, %r9160, -2139062144;
	xor.b32  	%r9162, %r453, 33686018;
	xor.b32  	%r9163, %r9161, %r453;
	and.b32  	%r451, %r9163, %r9162;
	// begin inline asm
	prmt.b32 %r451, %r451, 0, 0xba98;
	// end inline asm
	// begin inline asm
	prmt.b32 %r453, %r453, 0, 0xba98;
	// end inline asm
	xor.b32  	%r9164, %r453, 2139062143;
	not.b32 	%r9165, %r451;
	and.b32  	%r9166, %r9161, %r9165;
	and.b32  	%r9167, %r9164, %r451;
	or.b32  	%r473, %r9167, %r9166;
	shr.u32 	%r456, %r444, 4;
	// begin inline asm
	lop3.b32 %r459, %r456, 50529027, 0, 234;

	// end inline asm
	or.b32  	%r9168, %r459, -2139062144;
	and.b32  	%r9169, %r459, -2139062144;
	add.s32 	%r9170, %r9168, -33686018;
	xor.b32  	%r9171, %r9169, %r9170;
	xor.b32  	%r9172, %r9171, -2139062144;
	xor.b32  	%r9173, %r459, 33686018;
	xor.b32  	%r9174, %r9172, %r459;
	and.b32  	%r457, %r9174, %r9173;
	// begin inline asm
	prmt.b32 %r457, %r457, 0, 0xba98;
	// end inline asm
	// begin inline asm
	prmt.b32 %r459, %r459, 0, 0xba98;
	// end inline asm
	xor.b32  	%r9175, %r459, 2139062143;
	not.b32 	%r9176, %r457;
	and.b32  	%r9177, %r9172, %r9176;
	and.b32  	%r9178, %r9175, %r457;
	or.b32  	%r477, %r9178, %r9177;
	shr.u32 	%r462, %r444, 6;
	// begin inline asm
	lop3.b32 %r465, %r462, 50529027, 0, 234;

	// end inline asm
	or.b32  	%r9179, %r465, -2139062144;
	and.b32  	%r9180, %r465, -2139062144;
	add.s32 	%r9181, %r9179, -33686018;
	xor.b32  	%r9182, %r9180, %r9181;
	xor.b32  	%r9183, %r9182, -2139062144;
	xor.b32  	%r9184, %r465, 33686018;
	xor.b32  	%r9185, %r9183, %r465;
	and.b32  	%r463, %r9185, %r9184;
	// begin inline asm
	prmt.b32 %r463, %r463, 0, 0xba98;
	// end inline asm
	// begin inline asm
	prmt.b32 %r465, %r465, 0, 0xba98;
	// end inline asm
	xor.b32  	%r9186, %r465, 2139062143;
	not.b32 	%r9187, %r463;
	and.b32  	%r9188, %r9183, %r9187;
	and.b32  	%r9189, %r9186, %r463;
	or.b32  	%r481, %r9189, %r9188;
	// begin inline asm
	dp4a.s32.s32 %r467, %r468, %r469, %r439;
	// end inline asm
	// begin inline asm
	dp4a.s32.s32 %r471, %r472, %r473, %r467;
	// end inline asm
	// begin inline asm
	dp4a.s32.s32 %r475, %r476, %r477, %r471;
	// end inline asm
	// begin inline asm
	dp4a.s32.s32 %r479, %r480, %r481, %r475;
	// end inline asm
	ld.global.nc.v4.u32 	{%r508, %r512, %r516, %r520}, [%rd9+1536];
	ld.global.nc.u32 	%r484, [%rd11+6144];
	// begin inline asm
	lop3.b32 %r487, %r484, 50529027, 0, 234;

	// end inline asm
	or.b32  	%r9190, %r487, -2139062144;
	and.b32  	%r9191, %r487, -2139062144;
	add.s32 	%r9192, %r9190, -33686018;
	xor.b32  	%r9193, %r9191, %r9192;
	xor.b32  	%r9194, %r9193, -2139062144;
	xor.b32  	%r9195, %r487, 33686018;
	xor.b32  	%r9196, %r9194, %r487;
	and.b32  	%r485, %r9196, %r9195;
	// begin inline asm
	prmt.b32 %r485, %r485, 0, 0xba98;
	// end inline asm
	// begin inline asm
	prmt.b32 %r487, %r487, 0, 0xba98;
	// end inline asm
	xor.b32  	%r9197, %r487, 2139062143;
	not.b32 	%r9198, %r485;
	and.b32  	%r9199, %r9194, %r9198;
	and.b32  	%r9200, %r9197, %r485;
	or.b32  	%r509, %r9200, %r9199;
	shr.u32 	%r490, %r484, 2;
	// begin inline asm
	lop3.b32 %r493, %r490, 50529027, 0, 234;

	// end inline asm
	or.b32  	%r9201, %r493, -2139062144;
	and.b32  	%r9202, %r493, -2139062144;
	add.s32 	%r9203, %r9201, -33686018;
	xor.b32  	%r9204, %r9202, %r9203;
	xor.b32  	%r9205, %r9204, -2139062144;
	xor.b32  	%r9206, %r493, 33686018;
	xor.b32  	%r9207, %r9205, %r493;
	and.b32  	%r491, %r9207, %r9206;
	// begin inline asm
	prmt.b32 %r491, %r491, 0, 0xba98;
	// end inline asm
	// begin inline asm
	prmt.b32 %r493, %r493, 0, 0xba98;
	// end inline asm
	xor.b32  	%r9208, %r493, 2139062143;
	not.b32 	%r9209, %r491;
	and.b32  	%r9210, %r9205, %r9209;
	and.b32  	%r9211, %r9208, %r491;
	or.b32  	%r513, %r9211, %r9210;
	shr.u32 	%r496, %r484, 4;
	// begin inline asm
	lop3.b32 %r499, %r496, 50529027, 0, 234;

	// end inline asm
	or.b32  	%r9212, %r499, -2139062144;
	and.b32  	%r9213, %r499, -2139062144;
	add.s32 	%r9214, %r9212, -33686018;
	xor.b32  	%r9215, %r9213, %r9214;
	xor.b32  	%r9216, %r9215, -2139062144;
	xor.b32  	%r9217, %r499, 33686018;
	xor.b32  	%r9218, %r9216, %r499;
	and.b32  	%r497, %r9218, %r9217;
	// begin inline asm
	prmt.b32 %r497, %r497, 0, 0xba98;
	// end inline asm
	// begin inline asm
	prmt.b32 %r499, %r499, 0, 0xba98;
	// end inline asm
	xor.b32  	%r9219, %r499, 2139062143;
	not.b32 	%r9220, %r497;
	and.b32  	%r9221, %r9216, %r9220;
	and.b32  	%r9222, %r9219, %r497;
	or.b32  	%r517, %r9222, %r9221;
	shr.u32 	%r502, %r484, 6;
	// begin inline asm
	lop3.b32 %r505, %r502, 50529027, 0, 234;

	// end inline asm
	or.b32  	%r9223, %r505, -2139062144;
	and.b32  	%r9224, %r505, -2139062144;
	add.s32 	%r9225, %r9223, -33686018;
	xor.b32  	%r9226, %r9224, %r9225;
	xor.b32  	%r9227, %r9226, -2139062144;
	xor.b32  	%r9228, %r505, 33686018;
	xor.b32  	%r9229, %r9227, %r505;
	and.b32  	%r503, %r9229, %r9228;
	// begin inline asm
	prmt.b32 %r503, %r503, 0, 0xba98;
	// end inline asm
	// begin inline asm
	prmt.b32 %r505, %r505, 0, 0xba98;
	// end inline asm
	xor.b32  	%r9230, %r505, 2139062143;
	not.b32 	%r9231, %r503;
	and.b32  	%r9232, %r9227, %r9231;
	and.b32  	%r9233, %r9230, %r503;
	or.b32  	%r521, %r9233, %r9232;
	// begin inline asm
	dp4a.s32.s32 %r507, %r508, %r509, %r479;
	// end inline asm
	// begin inline asm
	dp4a.s32.s32 %r511, %r512, %r513, %r507;
	// end inline asm
	// begin inline asm
	dp4a.s32.s32 %r515, %r516, %r517, %r511;
	// end inline asm
	// begin inline asm
	dp4a.s32.s32 %r519, %r520, %r521, %r515;
	// end inline asm
	ld.global.nc.v4.u32 	{%r548, %r552, %r556, %r560}, [%rd9+1664];
	ld.global.nc.u32 	%r524, [%rd11+6656];
	// begin inline asm
	lop3.b32 %r527, %r524, 50529027, 0, 234;

	// end inline asm
	or.b32  	%r9234, %r527, -2139062144;
	and.b32  	%r9235, %r527, -2139062144;
	add.s32 	%r9236, %r9234, -33686018;
	xor.b32  	%r9237, %r9235, %r9236;
	xor.b32  	%r9238, %r9237, -2139062144;
	xor.b32  	%r9239, %r527, 33686018;
	xor.b32  	%r9240, %r9238, %r527;
	and.b32  	%r525, %r9240, %r9239;
	// begin inline asm
	prmt.b32 %r525, %r525, 0, 0xba98;
	// end inline asm
	// begin inline asm
	prmt.b32 %r527, %r527, 0, 0xba98;
	// end inline asm
	xor.b32  	%r9241, %r527, 2139062143;
	not.b32 	%r9242, %r525;
	and.b32  	%r9243, %r9238, %r9242;
	and.b32  	%r9244, %r9241, %r525;
	or.b32  	%r549, %r9244, %r9243;
	shr.u32 	%r530, %r524, 2;
	// begin inline asm
	lop3.b32 %r533, %r530, 50529027, 0, 234;

	// end inline asm
	or.b32  	%r9245, %r533, -2139062144;
	and.b32  	%r9246, %r533, -2139062144;
	add.s32 	%r9247, %r9245, -33686018;
	xor.b32  	%r9248, %r9246, %r9247;
	xor.b32  	%r9249, %r9248, -2139062144;
	xor.b32  	%r9250, %r533, 33686018;
	xor.b32  	%r9251, %r9249, %r533;
	and.b32  	%r531, %r9251, %r9250;
	// begin inline asm
	prmt.b32 %r531, %r531, 0, 0xba98;
	// end inline asm
	// begin inline asm
	prmt.b32 %r533, %r533, 0, 0xba98;
	// end inline asm
	xor.b32  	%r9252, %r533, 2139062143;
	not.b32 	%r9253, %r531;
	and.b32  	%r9254, %r9249, %r9253;
	and.b32  	%r9255, %r9252, %r531;
	or.b32  	%r553, %r9255, %r9254;
	shr.u32 	%r536, %r524, 4;
	// begin inline asm
	lop3.b32 %r539, %r536, 50529027, 0, 234;

	// end inline asm
	or.b32  	%r9256, %r539, -2139062144;
	and.b32  	%r9257, %r539, -2139062144;
	add.s32 	%r9258, %r9256, -33686018;
	xor.b32  	%r9259, %r9257, %r9258;
	xor.b32  	%r9260, %r9259, -2139062144;
	xor.b32  	%r9261, %r539, 33686018;
	xor.b32  	%r9262, %r9260, %r539;
	and.b32  	%r537, %r9262, %r9261;
	// begin inline asm
	prmt.b32 %r537, %r537, 0, 0xba98;
	// end inline asm
	// begin inline asm
	prmt.b32 %r539, %r539, 0, 0xba98;
	// end inline asm
	xor.b32  	%r9263, %r539, 2139062143;
	not.b32 	%r9264, %r537;
	and.b32  	%r9265, %r9260, %r9264;
	and.b32  	%r9266, %r9263, %r537;
	or.b32  	%r557, %r9266, %r9265;
	shr.u32 	%r542, %r524, 6;
	// begin inline asm
	lop3.b32 %r545, %r542, 50529027, 0, 234;

	// end inline asm
	or.b32  	%r9267, %r545, -2139062144;
	and.b32  	%r9268, %r545, -2139062144;
	add.s32 	%r9269, %r9267, -33686018;
	xor.b32  	%r9270, %r9268, %r9269;
	xor.b32  	%r9271, %r9270, -2139062144;
	xor.b32  	%r9272, %r545, 33686018;
	xor.b32  	%r9273, %r9271, %r545;
	and.b32  	%r543, %r9273, %r9272;
	// begin inline asm
	prmt.b32 %r543, %r543, 0, 0xba98;
	// end inline asm
	// begin inline asm
	prmt.b32 %r545, %r545, 0, 0xba98;
	// end inline asm
	xor.b32  	%r9274, %r545, 2139062143;
	not.b32 	%r9275, %r543;
	and.b32  	%r9276, %r9271, %r9275;
	and.b32  	%r9277, %r9274, %r543;
	or.b32  	%r561, %r9277, %r9276;
	// begin inline asm
	dp4a.s32.s32 %r547, %r548, %r549, %r519;
	// end inline asm
	// begin inline asm
	dp4a.s32.s32 %r551, %r552, %r553, %r547;
	// end inline asm
	// begin inline asm
	dp4a.s32.s32 %r555, %r556, %r557, %r551;
	// end inline asm
	// begin inline asm
	dp4a.s32.s32 %r559, %r560, %r561, %r555;
	// end inline asm
	ld.global.nc.v4.u32 	{%r588, %r592, %r596, %r600}, [%rd9+1792];
	ld.global.nc.u32 	%r564, [%rd11+7168];
	// begin inline asm
	lop3.b32 %r567, %r564, 50529027, 0, 234;

	// end inline asm
	or.b32  	%r9278, %r567, -2139062144;
	and.b32  	%r9279, %r567, -2139062144;
	add.s32 	%r9280, %r9278, -33686018;
	xor.b32  	%r9281, %r9279, %r9280;
	xor.b32  	%r9282, %r9281, -2139062144;
	xor.b32  	%r9283, %r567, 33686018;
	xor.b32  	%r9284, %r9282, %r567;
	and.b32  	%r565, %r9284, %r9283;
	// begin inline asm
	prmt.b32 %r565, %r565, 0, 0xba98;
	// end inline asm
	// begin inline asm
	prmt.b32 %r567, %r567, 0, 0xba98;
	// end inline asm
	xor.b32  	%r9285, %r567, 2139062143;
	not.b32 	%r9286, %r565;
	and.b32  	%r9287, %r9282, %r9286;
	and.b32  	%r9288, %r9285, %r565;
	or.b32  	%r589, %r9288, %r9287;
	shr.u32 	%r570, %r564, 2;
	// begin inline asm
	lop3.b32 %r573, %r570, 50529027, 0, 234;

	// end inline asm
	or.b32  	%r9289, %r573, -2139062144;
	and.b32  	%r9290, %r573, -2139062144;
	add.s32 	%r9291, %r9289, -33686018;
	xor.b32  	%r9292, %r9290, %r9291;
	xor.b32  	%r9293, %r9292, -2139062144;
	xor.b32  	%r9294, %r573, 33686018;
	xor.b32  	%r9295, %r9293, %r573;
	and.b32  	%r571, %r9295, %r9294;
	// begin inline asm
	prmt.b32 %r571, %r571, 0, 0xba98;
	// end inline asm
	// begin inline asm
	prmt.b32 %r573, %r573, 0, 0xba98;
	// end inline asm
	xor.b32  	%r9296, %r573, 2139062143;
	not.b32 	%r9297, %r571;
	and.b32  	%r9298, %r9293, %r9297;
	and.b32  	%r9299, %r9296, %r571;
	or.b32  	%r593, %r9299, %r9298;
	shr.u32 	%r576, %r564, 4;
	// begin inline asm
	lop3.b32 %r579, %r576, 50529027, 0, 234;

	// end inline asm
	or.b32  	%r9300, %r579, -2139062144;
	and.b32  	%r9301, %r579, -2139062144;
	add.s32 	%r9302, %r9300, -33686018;
	xor.b32  	%r9303, %r9301, %r9302;
	xor.b32  	%r9304, %r9303, -2139062144;
	xor.b32  	%r9305, %r579, 33686018;
	xor.b32  	%r9306, %r9304, %r579;
	and.b32  	%r577, %r9306, %r9305;
	// begin inline asm
	prmt.b32 %r577, %r577, 0, 0xba98;
	// end inline asm
	// begin inline asm
	prmt.b32 %r579, %r579, 0, 0xba98;
	// end inline asm
	xor.b32  	%r9307, %r579, 2139062143;
	not.b32 	%r9308, %r577;
	and.b32  	%r9309, %r9304, %r9308;
	and.b32  	%r9310, %r9307, %r577;
	or.b32  	%r597, %r9310, %r9309;
	shr.u32 	%r582, %r564, 6;
	// begin inline asm
	lop3.b32 %r585, %r582, 50529027, 0, 234;

	// end inline asm
	or.b32  	%r9311, %r585, -2139062144;
	and.b32  	%r9312, %r585, -2139062144;
	add.s32 	%r9313, %r9311, -33686018;
	xor.b32  	%r9314, %r9312, %r9313;
	xor.b32  	%r9315, %r9314, -2139062144;
	xor.b32  	%r9316, %r585, 33686018;
	xor.b32  	%r9317, %r9315, %r585;
	and.b32  	%r583, %r9317, %r9316;
	// begin inline asm
	prmt.b32 %r583, %r583, 0, 0xba98;
	// end inline asm
	// begin inline asm
	prmt.b32 %r585, %r585, 0, 0xba98;
	// end inline asm
	xor.b32  	%r9318, %r585, 2139062143;
	not.b32 	%r9319, %r583;
	and.b32  	%r9320, %r9315, %r9319;
	and.b32  	%r9321, %r9318, %r583;
	or.b32  	%r601, %r9321, %r9320;
	// begin inline asm
	dp4a.s32.s32 %r587, %r588, %r589, %r559;
	// end inline asm
	// begin inline asm
	dp4a.s32.s32 %r591, %r592, %r593, %r587;
	// end inline asm
	// begin inline asm
	dp4a.s32.s32 %r595, %r596, %r597, %r591;
	// end inline asm
	// begin inline asm
	dp4a.s32.s32 %r599, %r600, %r601, %r595;
	// end inline asm
	ld.global.nc.v4.u32 	{%r628, %r632, %r636, %r640}, [%rd9+1920];
	ld.global.nc.u32 	%r604, [%rd11+7680];
	// begin inline asm
	lop3.b32 %r607, %r604, 50529027, 0, 234;

	// end inline asm
	or.b32  	%r9322, %r607, -2139062144;
	and.b32  	%r9323, %r607, -2139062144;
	add.s32 	%r9324, %r9322, -33686018;
	xor.b32  	%r9325, %r9323, %r9324;
	xor.b32  	%r9326, %r9325, -2139062144;
	xor.b32  	%r9327, %r607, 33686018;
	xor.b32  	%r9328, %r9326, %r607;
	and.b32  	%r605, %r9328, %r9327;
	// begin inline asm
	prmt.b32 %r605, %r605, 0, 0xba98;
	// end inline asm
	// begin inline asm
	prmt.b32 %r607, %r607, 0, 0xba98;
	// end inline asm
	xor.b32  	%r9329, %r607, 2139062143;
	not.b32 	%r9330, %r605;
	and.b32  	%r9331, %r9326, %r9330;
	and.b32  	%r9332, %r9329, %r605;
	or.b32  	%r629, %r9332, %r9331;
	shr.u32 	%r610, %r604, 2;
	// begin inline asm
	lop3.b32 %r613, %r610, 50529027, 0, 234;

	// end inline asm
	or.b32  	%r9333, %r613, -2139062144;
	and.b32  	%r9334, %r613, -2139062144;
	add.s32 	%r9335, %r9333, -33686018;
	xor.b32  	%r9336, %r9334, %r9335;
	xor.b32  	%r9337, %r9336, -2139062144;
	xor.b32  	%r9338, %r613, 33686018;
	xor.b32  	%r9339, %r9337, %r613;
	and.b32  	%r611, %r9339, %r9338;
	// begin inline asm
	prmt.b32 %r611, %r611, 0, 0xba98;
	// end inline asm
	// begin inline asm
	prmt.b32 %r613, %r613, 0, 0xba98;
	// end inline asm
	xor.b32  	%r9340, %r613, 2139062143;
	not.b32 	%r9341, %r611;
	and.b32  	%r9342, %r9337, %r9341;
	and.b32  	%r9343, %r9340, %r611;
	or.b32  	%r633, %r9343, %r9342;
	shr.u32 	%r616, %r604, 4;
	// begin inline asm
	lop3.b32 %r619, %r616, 50529027, 0, 234;

	// end inline asm
	or.b32  	%r9344, %r619, -2139062144;
	and.b32  	%r9345, %r619, -2139062144;
	add.s32 	%r9346, %r9344, -33686018;
	xor.b32  	%r9347, %r9345, %r9346;
	xor.b32  	%r9348, %r9347, -2139062144;
	xor.b32  	%r9349, %r619, 33686018;
	xor.b32  	%r9350, %r9348, %r619;
	and.b32  	%r617, %r9350, %r9349;
	// begin inline asm
	prmt.b32 %r617, %r617, 0, 0xba98;
	// end inline asm
	// begin inline asm
	prmt.b32 %r619, %r619, 0, 0xba98;
	// end inline asm
	xor.b32  	%r9351, %r619, 2139062143;
	not.b32 	%r9352, %r617;
	and.b32  	%r9353, %r9348, %r9352;
	and.b32  	%r9354, %r9351, %r617;
	or.b32  	%r637, %r9354, %r9353;
	shr.u32 	%r622, %r604, 6;
	// begin inline asm
	lop3.b32 %r625, %r622, 50529027, 0, 234;

	// end inline asm
	or.b32  	%r9355, %r625, -2139062144;
	and.b32  	%r9356, %r625, -2139062144;
	add.s32 	%r9357, %r9355, -33686018;
	xor.b32  	%r9358, %r9356, %r9357;
	xor.b32  	%r9359, %r9358, -2139062144;
	xor.b32  	%r9360, %r625, 33686018;
	xor.b32  	%r9361, %r9359, %r625;
	and.b32  	%r623, %r9361, %r9360;
	// begin inline asm
	prmt.b32 %r623, %r623, 0, 0xba98;
	// end inline asm
	// begin inline asm
	prmt.b32 %r625, %r625, 0, 0xba98;
	// end inline asm
	xor.b32  	%r9362, %r625, 2139062143;
	not.b32 	%r9363, %r623;
	and.b32  	%r9364, %r9359, %r9363;
	and.b32  	%r9365, %r9362, %r623;
	or.b32  	%r641, %r9365, %r9364;
	// begin inline asm
	dp4a.s32.s32 %r627, %r628, %r629, %r599;
	// end inline asm
	// begin inline asm
	dp4a.s32.s32 %r631, %r632, %r633, %r627;
	// end inline asm
	// begin inline asm
	dp4a.s32.s32 %r635, %r636, %r637, %r631;
	// end inline asm
	// begin inline asm
	dp4a.s32.s32 %r639, %r640, %r641, %r635;
	// end inline asm
	ld.global.nc.v4.u32 	{%r668, %r672, %r676, %r680}, [%rd9+2048];
	ld.global.nc.u32 	%r644, [%rd11+8192];
	// begin inline asm
	lop3.b32 %r647, %r644, 50529027, 0, 234;

	// end inline asm
	or.b32  	%r9366, %r647, -2139062144;
	and.b32  	%r9367, %r647, -2139062144;
	add.s32 	%r9368, %r9366, -33686018;
	xor.b32  	%r9369, %r9367, %r9368;
	xor.b32  	%r9370, %r9369, -2139062144;
	xor.b32  	%r9371, %r647, 33686018;
	xor.b32  	%r9372, %r9370, %r647;
	and.b32  	%r645, %r9372, %r9371;
	// begin inline asm
	prmt.b32 %r645, %r645, 0, 0xba98;
	// end inline asm
	// begin inline asm
	prmt.b32 %r647, %r647, 0, 0xba98;
	// end inline asm
	xor.b32  	%r9373, %r647, 2139062143;
	not.b32 	%r9374, %r645;
	and.b32  	%r9375, %r9370, %r9374;
	and.b32  	%r9376, %r9373, %r645;
	or.b32  	%r669, %r9376, %r9375;
	shr.u32 	%r650, %r644, 2;
	// begin inline asm
	lop3.b32 %r653, %r650, 50529027, 0, 234;

	// end inline asm
	or.b32  	%r9377, %r653, -2139062144;
	and.b32  	%r9378, %r653, -2139062144;
	add.s32 	%r9379, %r9377, -33686018;
	xor.b32  	%r9380, %r9378, %r9379;
	xor.b32  	%r9381, %r9380, -2139062144;
	xor.b32  	%r9382, %r653, 33686018;
	xor.b32  	%r9383, %r9381, %r653;
	and.b32  	%r651, %r9383, %r9382;
	// begin inline asm
	prmt.b32 %r651, %r651, 0, 0xba98;
	// end inline asm
	// begin inline asm
	prmt.b32 %r653, %r653, 0, 0xba98;
	// end inline asm
	xor.b32  	%r9384, %r653, 2139062143;
	not.b32 	%r9385, %r651;
	and.b32  	%r9386, %r9381, %r9385;
	and.b32  	%r9387, %r9384, %r651;
	or.b32  	%r673, %r9387, %r9386;
	shr.u32 	%r656, %r644, 4;
	// begin inline asm
	lop3.b32 %r659, %r656, 50529027, 0, 234;

	// end inline asm
	or.b32  	%r9388, %r659, -2139062144;
	and.b32  	%r9389, %r659, -2139062144;
	add.s32 	%r9390, %r9388, -33686018;
	xor.b32  	%r9391, %r9389, %r9390;
	xor.b32  	%r9392, %r9391, -2139062144;
	xor.b32  	%r9393, %r659, 33686018;
	xor.b32  	%r9394, %r9392, %r659;
	and.b32  	%r657, %r9394, %r9393;
	// begin inline asm
	prmt.b32 %r657, %r657, 0, 0xba98;
	// end inline asm
	// begin inline asm
	prmt.b32 %r659, %r659, 0, 0xba98;
	// end inline asm
	xor.b32  	%r9395, %r659, 2139062143;
	not.b32 	%r9396, %r657;
	and.b32  	%r9397, %r9392, %r9396;
	and.b32  	%r9398, %r9395, %r657;
	or.b32  	%r677, %r9398, %r9397;
	shr.u32 	%r662, %r644, 6;
	// begin inline asm
	lop3.b32 %r665, %r662, 50529027, 0, 234;

	// end inline asm
	or.b32  	%r9399, %r665, -2139062144;
	and.b32  	%r9400, %r665, -2139062144;
	add.s32 	%r9401, %r9399, -33686018;
	xor.b32  	%r9402, %r9400, %r9401;
	xor.b32  	%r9403, %r9402, -2139062144;
	xor.b32  	%r9404, %r665, 33686018;
	xor.b32  	%r9405, %r9403, %r665;
	and.b32  	%r663, %r9405, %r9404;
	// begin inline asm
	prmt.b32 %r663, %r663, 0, 0xba98;
	// end inline asm
	// begin inline asm
	prmt.b32 %r665, %r665, 0, 0xba98;
	// end inline asm
	xor.b32  	%r9406, %r665, 2139062143;
	not.b32 	%r9407, %r663;
	and.b32  	%r9408, %r9403, %r9407;
	and.b32  	%r9409, %r9406, %r663;
	or.b32  	%r681, %r9409, %r9408;
	// begin inline asm
	dp4a.s32.s32 %r667, %r668, %r669, %r639;
	// end inline asm
	// begin inline asm
	dp4a.s32.s32 %r671, %r672, %r673, %r667;
	// end inline asm
	// begin inline asm
	dp4a.s32.s32 %r675, %r676, %r677, %r671;
	// end inline asm
	// begin inline asm
	dp4a.s32.s32 %r679, %r680, %r681, %r675;
	// end inline asm
	ld.global.nc.v4.u32 	{%r708, %r712, %r716, %r720}, [%rd9+2176];
	ld.global.nc.u32 	%r684, [%rd11+8704];
	// begin inline asm
	lop3.b32 %r687, %r684, 50529027, 0, 234;

	// end inline asm
	or.b32  	%r9410, %r687, -2139062144;
	and.b32  	%r9411, %r687, -2139062144;
	add.s32 	%r9412, %r9410, -33686018;
	xor.b32  	%r9413, %r9411, %r9412;
	xor.b32  	%r9414, %r9413, -2139062144;
	xor.b32  	%r9415, %r687, 33686018;
	xor.b32  	%r9416, %r9414, %r687;
	and.b32  	%r685, %r9416, %r9415;
	// begin inline asm
	prmt.b32 %r685, %r685, 0, 0xba98;
	// end inline asm
	// begin inline asm
	prmt.b32 %r687, %r687, 0, 0xba98;
	// end inline asm
	xor.b32  	%r9417, %r687, 2139062143;
	not.b32 	%r9418, %r685;
	and.b32  	%r9419, %r9414, %r9418;
	and.b32  	%r9420, %r9417, %r685;
	or.b32  	%r709, %r9420, %r9419;
	shr.u32 	%r690, %r684, 2;
	// begin inline asm
	lop3.b32 %r693, %r690, 50529027, 0, 234;

	// end inline asm
	or.b32  	%r9421, %r693, -2139062144;
	and.b32  	%r9422, %r693, -2139062144;
	add.s32 	%r9423, %r9421, -33686018;
	xor.b32  	%r9424, %r9422, %r9423;
	xor.b32  	%r9425, %r9424, -2139062144;
	xor.b32  	%r9426, %r693, 33686018;
	xor.b32  	%r9427, %r9425, %r693;
	and.b32  	%r691, %r9427, %r9426;
	// begin inline asm
	prmt.b32 %r691, %r691, 0, 0xba98;
	// end inline asm
	// begin inline asm
	prmt.b32 %r693, %r693, 0, 0xba98;
	// end inline asm
	xor.b32  	%r9428, %r693, 2139062143;
	not.b32 	%r9429, %r691;
	and.b32  	%r9430, %r9425, %r9429;
	and.b32  	%r9431, %r9428, %r691;
	or.b32  	%r713, %r9431, %r9430;
	shr.u32 	%r696, %r684, 4;
	// begin inline asm
	lop3.b32 %r699, %r696, 50529027, 0, 234;

	// end inline asm
	or.b32  	%r9432, %r699, -2139062144;
	and.b32  	%r9433, %r699, -2139062144;
	add.s32 	%r9434, %r9432, -33686018;
	xor.b32  	%r9435, %r9433, %r9434;
	xor.b32  	%r9436, %r9435, -2139062144;
	xor.b32  	%r9437, %r699, 33686018;
	xor.b32  	%r9438, %r9436, %r699;
	and.b32  	%r697, %r9438, %r9437;
	// begin inline asm
	prmt.b32 %r697, %r697, 0, 0xba98;
	// end inline asm
	// begin inline asm
	prmt.b32 %r699, %r699, 0, 0xba98;
	// end inline asm
	xor.b32  	%r9439, %r699, 2139062143;
	not.b32 	%r9440, %r697;
	and.b32  	%r9441, %r9436, %r9440;
	and.b32  	%r9442, %r9439, %r697;
	or.b32  	%r717, %r9442, %r9441;
	shr.u32 	%r702, %r684, 6;
	// begin inline asm
	lop3.b32 %r705, %r702, 50529027, 0, 234;

	// end inline asm
	or.b32  	%r9443, %r705, -2139062144;
	and.b32  	%r9444, %r705, -2139062144;
	add.s32 	%r9445, %r9443, -33686018;
	xor.b32  	%r9446, %r9444, %r9445;
	xor.b32  	%r9447, %r9446, -2139062144;
	xor.b32  	%r9448, %r705, 33686018;
	xor.b32  	%r9449, %r9447, %r705;
	and.b32  	%r703, %r9449, %r9448;
	// begin inline asm
	prmt.b32 %r703, %r703, 0, 0xba98;
	// end inline asm
	// begin inline asm
	prmt.b32 %r705, %r705, 0, 0xba98;
	// end inline asm
	xor.b32  	%r9450, %r705, 2139062143;
	not.b32 	%r9451, %r703;
	and.b32  	%r9452, %r9447, %r9451;
	and.b32  	%r9453, %r9450, %r703;
	or.b32  	%r721, %r9453, %r9452;
	// begin inline asm
	dp4a.s32.s32 %r707, %r708, %r709, %r679;
	// end inline asm
	// begin inline asm
	dp4a.s32.s32 %r711, %r712, %r713, %r707;
	// end inline asm
	// begin inline asm
	dp4a.s32.s32 %r715, %r716, %r717, %r711;
	// end inline asm
	// begin inline asm
	dp4a.s32.s32 %r719, %r720, %r721, %r715;
	// end inline asm
	ld.global.nc.v4.u32 	{%r748, %r752, %r756, %r760}, [%rd9+2304];
	ld.global.nc.u32 	%r724, [%rd11+9216];
	// begin inline asm
	lop3.b32 %r727, %r724, 50529027, 0, 234;

	// end inline asm
	or.b32  	%r9454, %r727, -2139062144;
	and.b32  	%r9455, %r727, -2139062144;
	add.s32 	%r9456, %r9454, -33686018;
	xor.b32  	%r9457, %r9455, %r9456;
	xor.b32  	%r9458, %r9457, -2139062144;
	xor.b32  	%r9459, %r727, 33686018;
	xor.b32  	%r9460, %r9458, %r727;
	and.b32  	%r725, %r9460, %r9459;
	// begin inline asm
	prmt.b32 %r725, %r725, 0, 0xba98;
	// end inline asm
	// begin inline asm
	prmt.b32 %r727, %r727, 0, 0xba98;
	// end inline asm
	xor.b32  	%r9461, %r727, 2139062143;
	not.b32 	%r9462, %r725;
	and.b32  	%r9463, %r9458, %r9462;
	and.b32  	%r9464, %r9461, %r725;
	or.b32  	%r749, %r9464, %r9463;
	shr.u32 	%r730, %r724, 2;
	// begin inline asm
	lop3.b32 %r733, %r730, 50529027, 0, 234;

	// end inline asm
	or.b32  	%r9465, %r733, -2139062144;
	and.b32  	%r9466, %r733, -2139062144;
	add.s32 	%r9467, %r9465, -33686018;
	xor.b32  	%r9468, %r9466, %r9467;
	xor.b32  	%r9469, %r9468, -2139062144;
	xor.b32  	%r9470, %r733, 33686018;
	xor.b32  	%r9471, %r9469, %r733;
	and.b32  	%r731, %r9471, %r9470;
	// begin inline asm
	prmt.b32 %r731, %r731, 0, 0xba98;
	// end inline asm
	// begin inline asm
	prmt.b32 %r733, %r733, 0, 0xba98;
	// end inline asm
	xor.b32  	%r9472, %r733, 2139062143;
	not.b32 	%r9473, %r731;
	and.b32  	%r9474, %r9469, %r9473;
	and.b32  	%r9475, %r9472, %r731;
	or.b32  	%r753, %r9475, %r9474;
	shr.u32 	%r736, %r724, 4;
	// begin inline asm
	lop3.b32 %r739, %r736, 50529027, 0, 234;

	// end inline asm
	or.b32  	%r9476, %r739, -2139062144;
	and.b32  	%r9477, %r739, -2139062144;
	add.s32 	%r9478, %r9476, -33686018;
	xor.b32  	%r9479, %r9477, %r9478;
	xor.b32  	%r9480, %r9479, -2139062144;
	xor.b32  	%r9481, %r739, 33686018;
	xor.b32  	%r9482, %r9480, %r739;
	and.b32  	%r737, %r9482, %r9481;
	// begin inline asm
	prmt.b32 %r737, %r737, 0, 0xba98;
	// end inline asm
	// begin inline asm
	prmt.b32 %r739, %r739, 0, 0xba98;
	// end inline asm
	xor.b32  	%r9483, %r739, 2139062143;
	not.b32 	%r9484, %r737;
	and.b32  	%r9485, %r9480, %r9484;
	and.b32  	%r9486, %r9483, %r737;
	or.b32  	%r757, %r9486, %r9485;
	shr.u32 	%r742, %r724, 6;
	// begin inline asm
	lop3.b32 %r745, %r742, 50529027, 0, 234;

	// end inline asm
	or.b32  	%r9487, %r745, -2139062144;
	and.b32  	%r9488, %r745, -2139062144;
	add.s32 	%r9489, %r9487, -33686018;
	xor.b32  	%r9490, %r9488, %r9489;
	xor.b32  	%r9491, %r9490, -2139062144;
	xor.b32  	%r9492, %r745, 33686018;
	xor.b32  	%r9493, %r9491, %r745;
	and.b32  	%r743, %r9493, %r9492;
	// begin inline asm
	prmt.b32 %r743, %r743, 0, 0xba98;
	// end inline asm
	// begin inline asm
	prmt.b32 %r745, %r745, 0, 0xba98;
	// end inline asm
	xor.b32  	%r9494, %r745, 2139062143;
	not.b32 	%r9495, %r743;
	and.b32  	%r9496, %r9491, %r9495;
	and.b32  	%r9497, %r9494, %r743;
	or.b32  	%r761, %r9497, %r9496;
	// begin inline asm
	dp4a.s32.s32 %r747, %r748, %r749, %r719;
	// end inline asm
	// begin inline asm
	dp4a.s32.s32 %r751, %r752, %r753, %r747;
	// end inline asm
	// begin inline asm
	dp4a.s32.s32 %r755, %r756, %r757, %r751;
	// end inline asm
	// begin inline asm
	dp4a.s32.s32 %r759, %r760, %r761, %r755;
	// end inline asm
	ld.global.nc.v4.u32 	{%r788, %r792, %r796, %r800}, [%rd9+2432];
	ld.global.nc.u32 	%r764, [%rd11+9728];
	// begin inline asm
	lop3.b32 %r767, %r764, 50529027, 0, 234;

	// end inline asm
	or.b32  	%r9498, %r767, -2139062144;
	and.b32  	%r9499, %r767, -2139062144;
	add.s32 	%r9500, %r9498, -33686018;
	xor.b32  	%r9501, %r9499, %r9500;
	xor.b32  	%r9502, %r9501, -2139062144;
	xor.b32  	%r9503, %r767, 33686018;
	xor.b32  	%r9504, %r9502, %r767;
	and.b32  	%r765, %r9504, %r9503;
	// begin inline asm
	prmt.b32 %r765, %r765, 0, 0xba98;
	// end inline asm
	// begin inline asm
	prmt.b32 %r767, %r767, 0, 0xba98;
	// end inline asm
	xor.b32  	%r9505, %r767, 2139062143;
	not.b32 	%r9506, %r765;
	and.b32  	%r9507, %r9502, %r9506;
	and.b32  	%r9508, %r9505, %r765;
	or.b32  	%r789, %r9508, %r9507;
	shr.u32 	%r770, %r764, 2;
	// begin inline asm
	lop3.b32 %r773, %r770, 50529027, 0, 234;

	// end inline asm
	or.b32  	%r9509, %r773, -2139062144;
	and.b32  	%r9510, %r773, -2139062144;
	add.s32 	%r9511, %r9509, -33686018;
	xor.b32  	%r9512, %r9510, %r9511;
	xor.b32  	%r9513, %r9512, -2139062144;
	xor.b32  	%r9514, %r773, 33686018;
	xor.b32  	%r9515, %r9513, %r773;
	and.b32  	%r771, %r9515, %r9514;
	// begin inline asm
	prmt.b32 %r771, %r771, 0, 0xba98;
	// end inline asm
	// begin inline asm
	prmt.b32 %r773, %r773, 0, 0xba98;
	// end inline asm
	xor.b32  	%r9516, %r773, 2139062143;
	not.b32 	%r9517, %r771;
	and.b32  	%r9518, %r9513, %r9517;
	and.b32  	%r9519, %r9516, %r771;
	or.b32  	%r793, %r9519, %r9518;
	shr.u32 	%r776, %r764, 4;
	// begin inline asm
	lop3.b32 %r779, %r776, 50529027, 0, 234;

	// end inline asm
	or.b32  	%r9520, %r779, -2139062144;
	and.b32  	%r9521, %r779, -2139062144;
	add.s32 	%r9522, %r9520, -33686018;
	xor.b32  	%r9523, %r9521, %r9522;
	xor.b32  	%r9524, %r9523, -2139062144;
	xor.b32  	%r9525, %r779, 33686018;
	xor.b32  	%r9526, %r9524, %r779;
	and.b32  	%r777, %r9526, %r9525;
	// begin inline asm
	prmt.b32 %r777, %r777, 0, 0xba98;
	// end inline asm
	// begin inline asm
	prmt.b32 %r779, %r779, 0, 0xba98;
	// end inline asm
	xor.b32  	%r9527, %r779, 2139062143;
	not.b32 	%r9528, %r777;
	and.b32  	%r9529, %r9524, %r9528;
	and.b32  	%r9530, %r9527, %r777;
	or.b32  	%r797, %r9530, %r9529;
	shr.u32 	%r782, %r764, 6;
	// begin inline asm
	lop3.b32 %r785, %r782, 50529027, 0, 234;

	// end inline asm
	or.b32  	%r9531, %r785, -2139062144;
	and.b32  	%r9532, %r785, -2139062144;
	add.s32 	%r9533, %r9531, -33686018;
	xor.b32  	%r9534, %r9532, %r9533;
	xor.b32  	%r9535, %r9534, -2139062144;
	xor.b32  	%r9536, %r785, 33686018;
	xor.b32  	%r9537, %r9535, %r785;
	and.b32  	%r783, %r9537, %r9536;
	// begin inline asm
	prmt.b32 %r783, %r783, 0, 0xba98;
	// end inline asm
	// begin inline asm
	prmt.b32 %r785, %r785, 0, 0xba98;
	// end inline asm
	xor.b32  	%r9538, %r785, 2139062143;
	not.b32 	%r9539, %r783;
	and.b32  	%r9540, %r9535, %r9539;
	and.b32  	%r9541, %r9538, %r783;
	or.b32  	%r801, %r9541, %r9540;
	// begin inline asm
	dp4a.s32.s32 %r787, %r788, %r789, %r759;
	// end inline asm
	// begin inline asm
	dp4a.s32.s32 %r791, %r792, %r793, %r787;
	// end inline asm
	// begin inline asm
	dp4a.s32.s32 %r795, %r796, %r797, %r791;
	// end inline asm
	// begin inline asm
	dp4a.s32.s32 %r799, %r800, %r801, %r795;
	// end inline asm
	ld.global.nc.v4.u32 	{%r828, %r832, %r836, %r840}, [%rd9+2560];
	ld.global.nc.u32 	%r804, [%rd11+10240];
	// begin inline asm
	lop3.b32 %r807, %r804, 50529027, 0, 234;

	// end inline asm
	or.b32  	%r9542, %r807, -2139062144;
	and.b32  	%r9543, %r807, -2139062144;
	add.s32 	%r9544, %r9542, -33686018;
	xor.b32  	%r9545, %r9543, %r9544;
	xor.b32  	%r9546, %r9545, -2139062144;
	xor.b32  	%r9547, %r807, 33686018;
	xor.b32  	%r9548, %r9546, %r807;
	and.b32  	%r805, %r9548, %r9547;
	// begin inline asm
	prmt.b32 %r805, %r805, 0, 0xba98;
	// end inline asm
	// begin inline asm
	prmt.b32 %r807, %r807, 0, 0xba98;
	// end inline asm
	xor.b32  	%r9549, %r807, 2139062143;
	not.b32 	%r9550, %r805;
	and.b32  	%r9551, %r9546, %r9550;
	and.b32  	%r9552, %r9549, %r805;
	or.b32  	%r829, %r9552, %r9551;
	shr.u32 	%r810, %r804, 2;
	// begin inline asm
	lop3.b32 %r813, %r810, 50529027, 0, 234;

	// end inline asm
	or.b32  	%r9553, %r813, -2139062144;
	and.b32  	%r9554, %r813, -2139062144;
	add.s32 	%r9555, %r9553, -33686018;
	xor.b32  	%r9556, %r9554, %r9555;
	xor.b32  	%r9557, %r9556, -2139062144;
	xor.b32  	%r9558, %r813, 33686018;
	xor.b32  	%r9559, %r9557, %r813;
	and.b32  	%r811, %r9559, %r9558;
	// begin inline asm
	prmt.b32 %r811, %r811, 0, 0xba98;
	// end inline asm
	// begin inline asm
	prmt.b32 %r813, %r813, 0, 0xba98;
	// end inline asm
	xor.b32  	%r9560, %r813, 2139062143;
	not.b32 	%r9561, %r811;
	and.b32  	%r9562, %r9557, %r9561;
	and.b32  	%r9563, %r9560, %r811;
	or.b32  	%r833, %r9563, %r9562;
	shr.u32 	%r816, %r804, 4;
	// begin inline asm
	lop3.b32 %r819, %r816, 50529027, 0, 234;

	// end inline asm
	or.b32  	%r9564, %r819, -2139062144;
	and.b32  	%r9565, %r819, -2139062144;
	add.s32 	%r9566, %r9564, -33686018;
	xor.b32  	%r9567, %r9565, %r9566;
	xor.b32  	%r9568, %r9567, -2139062144;
	xor.b32  	%r9569, %r819, 33686018;
	xor.b32  	%r9570, %r9568, %r819;
	and.b32  	%r817, %r9570, %r9569;
	// begin inline asm
	prmt.b32 %r817, %r817, 0, 0xba98;
	// end inline asm
	// begin inline asm
	prmt.b32 %r819, %r819, 0, 0xba98;
	// end inline asm
	xor.b32  	%r9571, %r819, 2139062143;
	not.b32 	%r9572, %r817;
	and.b32  	%r9573, %r9568, %r9572;
	and.b32  	%r9574, %r9571, %r817;
	or.b32  	%r837, %r9574, %r9573;
	shr.u32 	%r822, %r804, 6;
	// begin inline asm
	lop3.b32 %r825, %r822, 50529027, 0, 234;

	// end inline asm
	or.b32  	%r9575, %r825, -2139062144;
	and.b32  	%r9576, %r825, -2139062144;
	add.s32 	%r9577, %r9575, -33686018;
	xor.b32  	%r9578, %r9576, %r9577;
	xor.b32  	%r9579, %r9578, -2139062144;
	xor.b32  	%r9580, %r825, 33686018;
	xor.b32  	%r9581, %r9579, %r825;
	and.b32  	%r823, %r9581, %r9580;
	// begin inline asm
	prmt.b32 %r823, %r823, 0, 0xba98;
	// end inline asm
	// begin inline asm
	prmt.b32 %r825, %r825, 0, 0xba98;
	// end inline asm
	xor.b32  	%r9582, %r825, 2139062143;
	not.b32 	%r9583, %r823;
	and.b32  	%r9584, %r9579, %r9583;
	and.b32  	%r9585, %r9582, %r823;
	or.b32  	%r841, %r9585, %r9584;
	// begin inline asm
	dp4a.s32.s32 %r827, %r828, %r829, %r799;
	// end inline asm
	// begin inline asm
	dp4a.s32.s32 %r831, %r832, %r833, %r827;
	// end inline asm
	// begin inline asm
	dp4a.s32.s32 %r835, %r836, %r837, %r831;
	// end inline asm
	// begin inline asm
	dp4a.s32.s32 %r839, %r840, %r841, %r835;
	// end inline asm
	ld.global.nc.v4.u32 	{%r868, %r872, %r876, %r880}, [%rd9+2688];
	ld.global.nc.u32 	%r844, [%rd11+10752];
	// begin inline asm
	lop3.b32 %r847, %r844, 50529027, 0, 234;

	// end inline asm
	or.b32  	%r9586, %r847, -2139062144;
	and.b32  	%r9587, %r847, -2139062144;
	add.s32 	%r9588, %r9586, -33686018;
	xor.b32  	%r9589, %r9587, %r9588;
	xor.b32  	%r9590, %r9589, -2139062144;
	xor.b32  	%r9591, %r847, 33686018;
	xor.b32  	%r9592, %r9590, %r847;
	and.b32  	%r845, %r9592, %r9591;
	// begin inline asm
	prmt.b32 %r845, %r845, 0, 0xba98;
	// end inline asm
	// begin inline asm
	prmt.b32 %r847, %r847, 0, 0xba98;
	// end inline asm
	xor.b32  	%r9593, %r847, 2139062143;
	not.b32 	%r9594, %r845;
	and.b32  	%r9595, %r9590, %r9594;
	and.b32  	%r9596, %r9593, %r845;
	or.b32  	%r869, %r9596, %r9595;
	shr.u32 	%r850, %r844, 2;
	// begin inline asm
	lop3.b32 %r853, %r850, 50529027, 0, 234;

	// end inline asm
	or.b32  	%r9597, %r853, -2139062144;
	and.b32  	%r9598, %r853, -2139062144;
	add.s32 	%r9599, %r9597, -33686018;
	xor.b32  	%r9600, %r9598, %r9599;
	xor.b32  	%r9601, %r9600, -2139062144;
	xor.b32  	%r9602, %r853, 33686018;
	xor.b32  	%r9603, %r9601, %r853;
	and.b32  	%r851, %r9603, %r9602;
	// begin inline asm
	prmt.b32 %r851, %r851, 0, 0xba98;
	// end inline asm
	// begin inline asm
	prmt.b32 %r853, %r853, 0, 0xba98;
	// end inline asm
	xor.b32  	%r9604, %r853, 2139062143;
	not.b32 	%r9605, %r851;
	and.b32  	%r9606, %r9601, %r9605;
	and.b32  	%r9607, %r9604, %r851;
	or.b32  	%r873, %r9607, %r9606;
	shr.u32 	%r856, %r844, 4;
	// begin inline asm
	lop3.b32 %r859, %r856, 50529027, 0, 234;

	// end inline asm
	or.b32  	%r9608, %r859, -2139062144;
	and.b32  	%r9609, %r859, -2139062144;
	add.s32 	%r9610, %r9608, -33686018;
	xor.b32  	%r9611, %r9609, %r9610;
	xor.b32  	%r9612, %r9611, -2139062144;
	xor.b32  	%r9613, %r859, 33686018;
	xor.b32  	%r9614, %r9612, %r859;
	and.b32  	%r857, %r9614, %r9613;
	// begin inline asm
	prmt.b32 %r857, %r857, 0, 0xba98;
	// end inline asm
	// begin inline asm
	prmt.b32 %r859, %r859, 0, 0xba98;
	// end inline asm
	xor.b32  	%r9615, %r859, 2139062143;
	not.b32 	%r9616, %r857;
	and.b32  	%r9617, %r9612, %r9616;
	and.b32  	%r9618, %r9615, %r857;
	or.b32  	%r877, %r9618, %r9617;
	shr.u32 	%r862, %r844, 6;
	// begin inline asm
	lop3.b32 %r865, %r862, 50529027, 0, 234;

	// end inline asm
	or.b32  	%r9619, %r865, -2139062144;
	and.b32  	%r9620, %r865, -2139062144;
	add.s32 	%r9621, %r9619, -33686018;
	xor.b32  	%r9622, %r9620, %r9621;
	xor.b32  	%r9623, %r9622, -2139062144;
	xor.b32  	%r9624, %r865, 33686018;
	xor.b32  	%r9625, %r9623, %r865;
	and.b32  	%r863, %r9625, %r9624;
	// begin inline asm
	prmt.b32 %r863, %r863, 0, 0xba98;
	// end inline asm
	// begin inline asm
	prmt.b32 %r865, %r865, 0, 0xba98;
	// end inline asm
	xor.b32  	%r9626, %r865, 2139062143;
	not.b32 	%r9627, %r863;
	and.b32  	%r9628, %r9623, %r9627;
	and.b32  	%r9629, %r9626, %r863;
	or.b32  	%r881, %r9629, %r9628;
	// begin inline asm
	dp4a.s32.s32 %r867, %r868, %r869, %r839;
	// end inline asm
	// begin inline asm
	dp4a.s32.s32 %r871, %r872, %r873, %r867;
	// end inline asm
	// begin inline asm
	dp4a.s32.s32 %r875, %r876, %r877, %r871;
	// end inline asm
	// begin inline asm
	dp4a.s32.s32 %r879, %r880, %r881, %r875;
	// end inline asm
	ld.global.nc.v4.u32 	{%r908, %r912, %r916, %r920}, [%rd9+2816];
	ld.global.nc.u32 	%r884, [%rd11+11264];
	// begin inline asm
	lop3.b32 %r887, %r884, 50529027, 0, 234;

	// end inline asm
	or.b32  	%r9630, %r887, -2139062144;
	and.b32  	%r9631, %r887, -2139062144;
	add.s32 	%r9632, %r9630, -33686018;
	xor.b32  	%r9633, %r9631, %r9632;
	xor.b32  	%r9634, %r9633, -2139062144;
	xor.b32  	%r9635, %r887, 33686018;
	xor.b32  	%r9636, %r9634, %r887;
	and.b32  	%r885, %r9636, %r9635;
	// begin inline asm
	prmt.b32 %r885, %r885, 0, 0xba98;
	// end inline asm
	// begin inline asm
	prmt.b32 %r887, %r887, 0, 0xba98;
	// end inline asm
	xor.b32  	%r9637, %r887, 2139062143;
	not.b32 	%r9638, %r885;
	and.b32  	%r9639, %r9634, %r9638;
	and.b32  	%r9640, %r9637, %r885;
	or.b32  	%r909, %r9640, %r9639;
	shr.u32 	%r890, %r884, 2;
	// begin inline asm
	lop3.b32 %r893, %r890, 50529027, 0, 234;

	// end inline asm
	or.b32  	%r9641, %r893, -2139062144;
	and.b32  	%r9642, %r893, -2139062144;
	add.s32 	%r9643, %r9641, -33686018;
	xor.b32  	%r9644, %r9642, %r9643;
	xor.b32  	%r9645, %r9644, -2139062144;
	xor.b32  	%r9646, %r893, 33686018;
	xor.b32  	%r9647, %r9645, %r893;
	and.b32  	%r891, %r9647, %r9646;
	// begin inline asm
	prmt.b32 %r891, %r891, 0, 0xba98;
	// end inline asm
	// begin inline asm
	prmt.b32 %r893, %r893, 0, 0xba98;
	// end inline asm
	xor.b32  	%r9648, %r893, 2139062143;
	not.b32 	%r9649, %r891;
	and.b32  	%r9650, %r9645, %r9649;
	and.b32  	%r9651, %r9648, %r891;
	or.b32  	%r913, %r9651, %r9650;
	shr.u32 	%r896, %r884, 4;
	// begin inline asm
	lop3.b32 %r899, %r896, 50529027, 0, 234;

	// end inline asm
	or.b32  	%r9652, %r899, -2139062144;
	and.b32  	%r9653, %r899, -2139062144;
	add.s32 	%r9654, %r9652, -33686018;
	xor.b32  	%r9655, %r9653, %r9654;
	xor.b32  	%r9656, %r9655, -2139062144;
	xor.b32  	%r9657, %r899, 33686018;
	xor.b32  	%r9658, %r9656, %r899;
	and.b32  	%r897, %r9658, %r9657;
	// begin inline asm
	prmt.b32 %r897, %r897, 0, 0xba98;
	// end inline asm
	// begin inline asm
	prmt.b32 %r899, %r899, 0, 0xba98;
	// end inline asm
	xor.b32  	%r9659, %r899, 2139062143;
	not.b32 	%r9660, %r897;
	and.b32  	%r9661, %r9656, %r9660;
	and.b32  	%r9662, %r9659, %r897;
	or.b32  	%r917, %r9662, %r9661;
	shr.u32 	%r902, %r884, 6;
	// begin inline asm
	lop3.b32 %r905, %r902, 50529027, 0, 234;

	// end inline asm
	or.b32  	%r9663, %r905, -2139062144;
	and.b32  	%r9664, %r905, -2139062144;
	add.s32 	%r9665, %r9663, -33686018;
	xor.b32  	%r9666, %r9664, %r9665;
	xor.b32  	%r9667, %r9666, -2139062144;
	xor.b32  	%r9668, %r905, 33686018;
	xor.b32  	%r9669, %r9667, %r905;
	and.b32  	%r903, %r9669, %r9668;
	// begin inline asm
	prmt.b32 %r903, %r903, 0, 0xba98;
	// end inline asm
	// begin inline asm
	prmt.b32 %r905, %r905, 0, 0xba98;
	// end inline asm
	xor.b32  	%r9670, %r905, 2139062143;
	not.b32 	%r9671, %r903;
	and.b32  	%r9672, %r9667, %r9671;
	and.b32  	%r9673, %r9670, %r903;
	or.b32  	%r921, %r9673, %r9672;
	// begin inline asm
	dp4a.s32.s32 %r907, %r908, %r909, %r879;
	// end inline asm
	// begin inline asm
	dp4a.s32.s32 %r911, %r912, %r913, %r907;
	// end inline asm
	// begin inline asm
	dp4a.s32.s32 %r915, %r916, %r917, %r911;
	// end inline asm
	// begin inline asm
	dp4a.s32.s32 %r919, %r920, %r921, %r915;
	// end inline asm
	ld.global.nc.v4.u32 	{%r948, %r952, %r956, %r960}, [%rd9+2944];
	ld.global.nc.u32 	%r924, [%rd11+11776];
	// begin inline asm
	lop3.b32 %r927, %r924, 50529027, 0, 234;

	// end inline asm
	or.b32  	%r9674, %r927, -2139062144;
	and.b32  	%r9675, %r927, -2139062144;
	add.s32 	%r9676, %r9674, -33686018;
	xor.b32  	%r9677, %r9675, %r9676;
	xor.b32  	%r9678, %r9677, -2139062144;
	xor.b32  	%r9679, %r927, 33686018;
	xor.b32  	%r9680, %r9678, %r927;
	and.b32  	%r925, %r9680, %r9679;
	// begin inline asm
	prmt.b32 %r925, %r925, 0, 0xba98;
	// end inline asm
	// begin inline asm
	prmt.b32 %r927, %r927, 0, 0xba98;
	// end inline asm
	xor.b32  	%r9681, %r927, 2139062143;
	not.b32 	%r9682, %r925;
	and.b32  	%r9683, %r9678, %r9682;
	and.b32  	%r9684, %r9681, %r925;
	or.b32  	%r949, %r9684, %r9683;
	shr.u32 	%r930, %r924, 2;
	// begin inline asm
	lop3.b32 %r933, %r930, 50529027, 0, 234;

	// end inline asm
	or.b32  	%r9685, %r933, -2139062144;
	and.b32  	%r9686, %r933, -2139062144;
	add.s32 	%r9687, %r9685, -33686018;
	xor.b32  	%r9688, %r9686, %r9687;
	xor.b32  	%r9689, %r9688, -2139062144;
	xor.b32  	%r9690, %r933, 33686018;
	xor.b32  	%r9691, %r9689, %r933;
	and.b32  	%r931, %r9691, %r9690;
	// begin inline asm
	prmt.b32 %r931, %r931, 0, 0xba98;
	// end inline asm
	// begin inline asm
	prmt.b32 %r933, %r933, 0, 0xba98;
	// end inline asm
	xor.b32  	%r9692, %r933, 2139062143;
	not.b32 	%r9693, %r931;
	and.b32  	%r9694, %r9689, %r9693;
	and.b32  	%r9695, %r9692, %r931;
	or.b32  	%r953, %r9695, %r9694;
	shr.u32 	%r936, %r924, 4;
	// begin inline asm
	lop3.b32 %r939, %r936, 50529027, 0, 234;

	// end inline asm
	or.b32  	%r9696, %r939, -2139062144;
	and.b32  	%r9697, %r939, -2139062144;
	add.s32 	%r9698, %r9696, -33686018;
	xor.b32  	%r9699, %r9697, %r9698;
	xor.b32  	%r9700, %r9699, -2139062144;
	xor.b32  	%r9701, %r939, 33686018;
	xor.b32  	%r9702, %r9700, %r939;
	and.b32  	%r937, %r9702, %r9701;
	// begin inline asm
	prmt.b32 %r937, %r937, 0, 0xba98;
	// end inline asm
	// begin inline asm
	prmt.b32 %r939, %r939, 0, 0xba98;
	// end inline asm
	xor.b32  	%r9703, %r939, 2139062143;
	not.b32 	%r9704, %r937;
	and.b32  	%r9705, %r9700, %r9704;
	and.b32  	%r9706, %r9703, %r937;
	or.b32  	%r957, %r9706, %r9705;
	shr.u32 	%r942, %r924, 6;
	// begin inline asm
	lop3.b32 %r945, %r942, 50529027, 0, 234;

	// end inline asm
	or.b32  	%r9707, %r945, -2139062144;
	and.b32  	%r9708, %r945, -2139062144;
	add.s32 	%r9709, %r9707, -33686018;
	xor.b32  	%r9710, %r9708, %r9709;
	xor.b32  	%r9711, %r9710, -2139062144;
	xor.b32  	%r9712, %r945, 33686018;
	xor.b32  	%r9713, %r9711, %r945;
	and.b32  	%r943, %r9713, %r9712;
	// begin inline asm
	prmt.b32 %r943, %r943, 0, 0xba98;
	// end inline asm
	// begin inline asm
	prmt.b32 %r945, %r945, 0, 0xba98;
	// end inline asm
	xor.b32  	%r9714, %r945, 2139062143;
	not.b32 	%r9715, %r943;
	and.b32  	%r9716, %r9711, %r9715;
	and.b32  	%r9717, %r9714, %r943;
	or.b32  	%r961, %r9717, %r9716;
	// begin inline asm
	dp4a.s32.s32 %r947, %r948, %r949, %r919;
	// end inline asm
	// begin inline asm
	dp4a.s32.s32 %r951, %r952, %r953, %r947;
	// end inline asm
	// begin inline asm
	dp4a.s32.s32 %r955, %r956, %r957, %r951;
	// end inline asm
	// begin inline asm
	dp4a.s32.s32 %r959, %r960, %r961, %r955;
	// end inline asm
	ld.global.nc.v4.u32 	{%r988, %r992, %r996, %r1000}, [%rd9+3072];
	ld.global.nc.u32 	%r964, [%rd11+12288];
	// begin inline asm
	lop3.b32 %r967, %r964, 50529027, 0, 234;

	// end inline asm
	or.b32  	%r9718, %r967, -2139062144;
	and.b32  	%r9719, %r967, -2139062144;
	add.s32 	%r9720, %r9718, -33686018;
	xor.b32  	%r9721, %r9719, %r9720;
	xor.b32  	%r9722, %r9721, -2139062144;
	xor.b32  	%r9723, %r967, 33686018;
	xor.b32  	%r9724, %r9722, %r967;
	and.b32  	%r965, %r9724, %r9723;
	// begin inline asm
	prmt.b32 %r965, %r965, 0, 0xba98;
	// end inline asm
	// begin inline asm
	prmt.b32 %r967, %r967, 0, 0xba98;
	// end inline asm
	xor.b32  	%r9725, %r967, 2139062143;
	not.b32 	%r9726, %r965;
	and.b32  	%r9727, %r9722, %r9726;
	and.b32  	%r9728, %r9725, %r965;
	or.b32  	%r989, %r9728, %r9727;
	shr.u32 	%r970, %r964, 2;
	// begin inline asm
	lop3.b32 %r973, %r970, 50529027, 0, 234;

	// end inline asm
	or.b32  	%r9729, %r973, -2139062144;
	and.b32  	%r9730, %r973, -2139062144;
	add.s32 	%r9731, %r9729, -33686018;
	xor.b32  	%r9732, %r9730, %r9731;
	xor.b32  	%r9733, %r9732, -2139062144;
	xor.b32  	%r9734, %r973, 33686018;
	xor.b32  	%r9735, %r9733, %r973;
	and.b32  	%r971, %r9735, %r9734;
	// begin inline asm
	prmt.b32 %r971, %r971, 0, 0xba98;
	// end inline asm
	// begin inline asm
	prmt.b32 %r973, %r973, 0, 0xba98;
	// end inline asm
	xor.b32  	%r9736, %r973, 2139062143;
	not.b32 	%r9737, %r971;
	and.b32  	%r9738, %r9733, %r9737;
	and.b32  	%r9739, %r9736, %r971;
	or.b32  	%r993, %r9739, %r9738;
	shr.u32 	%r976, %r964, 4;
	// begin inline asm
	lop3.b32 %r979, %r976, 50529027, 0, 234;

	// end inline asm
	or.b32  	%r9740, %r979, -2139062144;
	and.b32  	%r9741, %r979, -2139062144;
	add.s32 	%r9742, %r9740, -33686018;
	xor.b32  	%r9743, %r9741, %r9742;
	xor.b32  	%r9744, %r9743, -2139062144;
	xor.b32  	%r9745, %r979, 33686018;
	xor.b32  	%r9746, %r9744, %r979;
	and.b32  	%r977, %r9746, %r9745;
	// begin inline asm
	prmt.b32 %r977, %r977, 0, 0xba98;
	// end inline asm
	// begin inline asm
	prmt.b32 %r979, %r979, 0, 0xba98;
	// end inline asm
	xor.b32  	%r9747, %r979, 2139062143;
	not.b32 	%r9748, %r977;
	and.b32  	%r9749, %r9744, %r9748;
	and.b32  	%r9750, %r9747, %r977;
	or.b32  	%r997, %r9750, %r9749;
	shr.u32 	%r982, %r964, 6;
	// begin inline asm
	lop3.b32 %r985, %r982, 50529027, 0, 234;

	// end inline asm
	or.b32  	%r9751, %r985, -2139062144;
	and.b32  	%r9752, %r985, -2139062144;
	add.s32 	%r9753, %r9751, -33686018;
	xor.b32  	%r9754, %r9752, %r9753;
	xor.b32  	%r9755, %r9754, -2139062144;
	xor.b32  	%r9756, %r985, 33686018;
	xor.b32  	%r9757, %r9755, %r985;
	and.b32  	%r983, %r9757, %r9756;
	// begin inline asm
	prmt.b32 %r983, %r983, 0, 0xba98;
	// end inline asm
	// begin inline asm
	prmt.b32 %r985, %r985, 0, 0xba98;
	// end inline asm
	xor.b32  	%r9758, %r985, 2139062143;
	not.b32 	%r9759, %r983;
	and.b32  	%r9760, %r9755, %r9759;
	and.b32  	%r9761, %r9758, %r983;
	or.b32  	%r1001, %r9761, %r9760;
	// begin inline asm
	dp4a.s32.s32 %r987, %r988, %r989, %r959;
	// end inline asm
	// begin inline asm
	dp4a.s32.s32 %r991, %r992, %r993, %r987;
	// end inline asm
	// begin inline asm
	dp4a.s32.s32 %r995, %r996, %r997, %r991;
	// end inline asm
	// begin inline asm
	dp4a.s32.s32 %r999, %r1000, %r1001, %r995;
	// end inline asm
	ld.global.nc.v4.u32 	{%r1028, %r1032, %r1036, %r1040}, [%rd9+3200];
	ld.global.nc.u32 	%r1004, [%rd11+12800];
	// begin inline asm
	lop3.b32 %r1007, %r1004, 50529027, 0, 234;

	// end inline asm
	or.b32  	%r9762, %r1007, -2139062144;
	and.b32  	%r9763, %r1007, -2139062144;
	add.s32 	%r9764, %r9762, -33686018;
	xor.b32  	%r9765, %r9763, %r9764;
	xor.b32  	%r9766, %r9765, -2139062144;
	xor.b32  	%r9767, %r1007, 33686018;
	xor.b32  	%r9768, %r9766, %r1007;
	and.b32  	%r1005, %r9768, %r9767;
	// begin inline asm
	prmt.b32 %r1005, %r1005, 0, 0xba98;
	// end inline asm
	// begin inline asm
	prmt.b32 %r1007, %r1007, 0, 0xba98;
	// end inline asm
	xor.b32  	%r9769, %r1007, 2139062143;
	not.b32 	%r9770, %r1005;
	and.b32  	%r9771, %r9766, %r9770;
	and.b32  	%r9772, %r9769, %r1005;
	or.b32  	%r1029, %r9772, %r9771;
	shr.u32 	%r1010, %r1004, 2;
	// begin inline asm
	lop3.b32 %r1013, %r1010, 50529027, 0, 234;

	// end inline asm
	or.b32  	%r9773, %r1013, -2139062144;
	and.b32  	%r9774, %r1013, -2139062144;
	add.s32 	%r9775, %r9773, -33686018;
	xor.b32  	%r9776, %r9774, %r9775;
	xor.b32  	%r9777, %r9776, -2139062144;
	xor.b32  	%r9778, %r1013, 33686018;
	xor.b32  	%r9779, %r9777, %r1013;
	and.b32  	%r1011, %r9779, %r9778;
	// begin inline asm
	prmt.b32 %r1011, %r1011, 0, 0xba98;
	// end inline asm
	// begin inline asm
	prmt.b32 %r1013, %r1013, 0, 0xba98;
	// end inline asm
	xor.b32  	%r9780, %r1013, 2139062143;
	not.b32 	%r9781, %r1011;
	and.b32  	%r9782, %r9777, %r9781;
	and.b32  	%r9783, %r9780, %r1011;
	or.b32  	%r1033, %r9783, %r9782;
	shr.u32 	%r1016, %r1004, 4;
	// begin inline asm
	lop3.b32 %r1019, %r1016, 50529027, 0, 234;

	// end inline asm
	or.b32  	%r9784, %r1019, -2139062144;
	and.b32  	%r9785, %r1019, -2139062144;
	add.s32 	%r9786, %r9784, -33686018;
	xor.b32  	%r9787, %r9785, %r9786;
	xor.b32  	%r9788, %r9787, -2139062144;
	xor.b32  	%r9789, %r1019, 33686018;
	xor.b32  	%r9790, %r9788, %r1019;
	and.b32  	%r1017, %r9790, %r9789;
	// begin inline asm
	prmt.b32 %r1017, %r1017, 0, 0xba98;
	// end inline asm
	// begin inline asm
	prmt.b32 %r1019, %r1019, 0, 0xba98;
	// end inline asm
	xor.b32  	%r9791, %r1019, 2139062143;
	not.b32 	%r9792, %r1017;
	and.b32  	%r9793, %r9788, %r9792;
	and.b32  	%r9794, %r9791, %r1017;
	or.b32  	%r1037, %r9794, %r9793;
	shr.u32 	%r1022, %r1004, 6;
	// begin inline asm
	lop3.b32 %r1025, %r1022, 50529027, 0, 234;

	// end inline asm
	or.b32  	%r9795, %r1025, -2139062144;
	and.b32  	%r9796, %r1025, -2139062144;
	add.s32 	%r9797, %r9795, -33686018;
	xor.b32  	%r9798, %r9796, %r9797;
	xor.b32  	%r9799, %r9798, -2139062144;
	xor.b32  	%r9800, %r1025, 33686018;
	xor.b32  	%r9801, %r9799, %r1025;
	and.b32  	%r1023, %r9801, %r9800;
	// begin inline asm
	prmt.b32 %r1023, %r1023, 0, 0xba98;
	// end inline asm
	// begin inline asm
	prmt.b32 %r1025, %r1025, 0, 0xba98;
	// end inline asm
	xor.b32  	%r9802, %r1025, 2139062143;
	not.b32 	%r9803, %r1023;
	and.b32  	%r9804, %r9799, %r9803;
	and.b32  	%r9805, %r9802, %r1023;
	or.b32  	%r1041, %r9805, %r9804;
	// begin inline asm
	dp4a.s32.s32 %r1027, %r1028, %r1029, %r999;
	// end inline asm
	// begin inline asm
	dp4a.s32.s32 %r1031, %r1032, %r1033, %r1027;
	// end inline asm
	// begin inline asm
	dp4a.s32.s32 %r1035, %r1036, %r1037, %r1031;
	// end inline asm
	// begin inline asm
	dp4a.s32.s32 %r1039, %r1040, %r1041, %r1035;
	// end inline asm
	ld.global.nc.v4.u32 	{%r1068, %r1072, %r1076, %r1080}, [%rd9+3328];
	ld.global.nc.u32 	%r1044, [%rd11+13312];
	// begin inline asm
	lop3.b32 %r1047, %r1044, 50529027, 0, 234;

	// end inline asm
	or.b32  	%r9806, %r1047, -2139062144;
	and.b32  	%r9807, %r1047, -2139062144;
	add.s32 	%r9808, %r9806, -33686018;
	xor.b32  	%r9809, %r9807, %r9808;
	xor.b32  	%r9810, %r9809, -2139062144;
	xor.b32  	%r9811, %r1047, 33686018;
	xor.b32  	%r9812, %r9810, %r1047;
	and.b32  	%r1045, %r9812, %r9811;
	// begin inline asm
	prmt.b32 %r1045, %r1045, 0, 0xba98;
	// end inline asm
	// begin inline asm
	prmt.b32 %r1047, %r1047, 0, 0xba98;
	// end inline asm
	xor.b32  	%r9813, %r1047, 2139062143;
	not.b32 	%r9814, %r1045;
	and.b32  	%r9815, %r9810, %r9814;
	and.b32  	%r9816, %r9813, %r1045;
	or.b32  	%r1069, %r9816, %r9815;
	shr.u32 	%r1050, %r1044, 2;
	// begin inline asm
	lop3.b32 %r1053, %r1050, 50529027, 0, 234;

	// end inline asm
	or.b32  	%r9817, %r1053, -2139062144;
	and.b32  	%r9818, %r1053, -2139062144;
	add.s32 	%r9819, %r9817, -33686018;
	xor.b32  	%r9820, %r9818, %r9819;
	xor.b32  	%r9821, %r9820, -2139062144;
	xor.b32  	%r9822, %r1053, 33686018;
	xor.b32  	%r9823, %r9821, %r1053;
	and.b32  	%r1051, %r9823, %r9822;
	// begin inline asm
	prmt.b32 %r1051, %r1051, 0, 0xba98;
	// end inline asm
	// begin inline asm
	prmt.b32 %r1053, %r1053, 0, 0xba98;
	// end inline asm
	xor.b32  	%r9824, %r1053, 2139062143;
	not.b32 	%r9825, %r1051;
	and.b32  	%r9826, %r9821, %r9825;
	and.b32  	%r9827, %r9824, %r1051;
	or.b32  	%r1073, %r9827, %r9826;
	shr.u32 	%r1056, %r1044, 4;
	// begin inline asm
	lop3.b32 %r1059, %r1056, 50529027, 0, 234;

	// end inline asm
	or.b32  	%r9828, %r1059, -2139062144;
	and.b32  	%r9829, %r1059, -2139062144;
	add.s32 	%r9830, %r9828, -33686018;
	xor.b32  	%r9831, %r9829, %r9830;
	xor.b32  	%r9832, %r9831, -2139062144;
	xor.b32  	%r9833, %r1059, 33686018;
	xor.b32  	%r9834, %r9832, %r1059;
	and.b32  	%r1057, %r9834, %r9833;
	// begin inline asm
	prmt.b32 %r1057, %r1057, 0, 0xba98;
	// end inline asm
	// begin inline asm
	prmt.b32 %r1059, %r1059, 0, 0xba98;
	// end inline asm
	xor.b32  	%r9835, %r1059, 2139062143;
	not.b32 	%r9836, %r1057;
	and.b32  	%r9837, %r9832, %r9836;
	and.b32  	%r9838, %r9835, %r1057;
	or.b32  	%r1077, %r9838, %r9837;
	shr.u32 	%r1062, %r1044, 6;
	// begin inline asm
	lop3.b32 %r1065, %r1062, 50529027, 0, 234;

	// end inline asm
	or.b32  	%r9839, %r1065, -2139062144;
	and.b32  	%r9840, %r1065, -2139062144;
	add.s32 	%r9841, %r9839, -33686018;
	xor.b32  	%r9842, %r9840, %r9841;
	xor.b32  	%r9843, %r9842, -2139062144;
	xor.b32  	%r9844, %r1065, 33686018;
	xor.b32  	%r9845, %r9843, %r1065;
	and.b32  	%r1063, %r9845, %r9844;
	// begin inline asm
	prmt.b32 %r1063, %r1063, 0, 0xba98;
	// end inline asm
	// begin inline asm
	prmt.b32 %r1065, %r1065, 0, 0xba98;
	// end inline asm
	xor.b32  	%r9846, %r1065, 2139062143;
	not.b32 	%r9847, %r1063;
	and.b32  	%r9848, %r9843, %r9847;
	and.b32  	%r9849, %r9846, %r1063;
	or.b32  	%r1081, %r9849, %r9848;
	// begin inline asm
	dp4a.s32.s32 %r1067, %r1068, %r1069, %r1039;
	// end inline asm
	// begin inline asm
	dp4a.s32.s32 %r1071, %r1072, %r1073, %r1067;
	// end inline asm
	// begin inline asm
	dp4a.s32.s32 %r1075, %r1076, %r1077, %r1071;
	// end inline asm
	// begin inline asm
	dp4a.s32.s32 %r1079, %r1080, %r1081, %r1075;
	// end inline asm
	ld.global.nc.v4.u32 	{%r1108, %r1112, %r1116, %r1120}, [%rd9+3456];
	ld.global.nc.u32 	%r1084, [%rd11+13824];
	// begin inline asm
	lop3.b32 %r1087, %r1084, 50529027, 0, 234;

	// end inline asm
	or.b32  	%r9850, %r1087, -2139062144;
	and.b32  	%r9851, %r1087, -2139062144;
	add.s32 	%r9852, %r9850, -33686018;
	xor.b32  	%r9853, %r9851, %r9852;
	xor.b32  	%r9854, %r9853, -2139062144;
	xor.b32  	%r9855, %r1087, 33686018;
	xor.b32  	%r9856, %r9854, %r1087;
	and.b32  	%r1085, %r9856, %r9855;
	// begin inline asm
	prmt.b32 %r1085, %r1085, 0, 0xba98;
	// end inline asm
	// begin inline asm
	prmt.b32 %r1087, %r1087, 0, 0xba98;
	// end inline asm
	xor.b32  	%r9857, %r1087, 2139062143;
	not.b32 	%r9858, %r1085;
	and.b32  	%r9859, %r9854, %r9858;
	and.b32  	%r9860, %r9857, %r1085;
	or.b32  	%r1109, %r9860, %r9859;
	shr.u32 	%r1090, %r1084, 2;
	// begin inline asm
	lop3.b32 %r1093, %r1090, 50529027, 0, 234;

	// end inline asm
	or.b32  	%r9861, %r1093, -2139062144;
	and.b32  	%r9862, %r1093, -2139062144;
	add.s32 	%r9863, %r9861, -33686018;
	xor.b32  	%r9864, %r9862, %r9863;
	xor.b32  	%r9865, %r9864, -2139062144;
	xor.b32  	%r9866, %r1093, 33686018;
	xor.b32  	%r9867, %r9865, %r1093;
	and.b32  	%r1091, %r9867, %r9866;
	// begin inline asm
	prmt.b32 %r1091, %r1091, 0, 0xba98;
	// end inline asm
	// begin inline asm
	prmt.b32 %r1093, %r1093, 0, 0xba98;
	// end inline asm
	xor.b32  	%r9868, %r1093, 2139062143;
	not.b32 	%r9869, %r1091;
	and.b32  	%r9870, %r9865, %r9869;
	and.b32  	%r9871, %r9868, %r1091;
	or.b32  	%r1113, %r9871, %r9870;
	shr.u32 	%r1096, %r1084, 4;
	// begin inline asm
	lop3.b32 %r1099, %r1096, 50529027, 0, 234;

	// end inline asm
	or.b32  	%r9872, %r1099, -2139062144;
	and.b32  	%r9873, %r1099, -2139062144;
	add.s32 	%r9874, %r9872, -33686018;
	xor.b32  	%r9875, %r9873, %r9874;
	xor.b32  	%r9876, %r9875, -2139062144;
	xor.b32  	%r9877, %r1099, 33686018;
	xor.b32  	%r9878, %r9876, %r1099;
	and.b32  	%r1097, %r9878, %r9877;
	// begin inline asm
	prmt.b32 %r1097, %r1097, 0, 0xba98;
	// end inline asm
	// begin inline asm
	prmt.b32 %r1099, %r1099, 0, 0xba98;
	// end inline asm
	xor.b32  	%r9879, %r1099, 2139062143;
	not.b32 	%r9880, %r1097;
	and.b32  	%r9881, %r9876, %r9880;
	and.b32  	%r9882, %r9879, %r1097;
	or.b32  	%r1117, %r9882, %r9881;
	shr.u32 	%r1102, %r1084, 6;
	// begin inline asm
	lop3.b32 %r1105, %r1102, 50529027, 0, 234;

	// end inline asm
	or.b32  	%r9883, %r1105, -2139062144;
	and.b32  	%r9884, %r1105, -2139062144;
	add.s32 	%r9885, %r9883, -33686018;
	xor.b32  	%r9886, %r9884, %r9885;
	xor.b32  	%r9887, %r9886, -2139062144;
	xor.b32  	%r9888, %r1105, 33686018;
	xor.b32  	%r9889, %r9887, %r1105;
	and.b32  	%r1103, %r9889, %r9888;
	// begin inline asm
	prmt.b32 %r1103, %r1103, 0, 0xba98;
	// end inline asm
	// begin inline asm
	prmt.b32 %r1105, %r1105, 0, 0xba98;
	// end inline asm
	xor.b32  	%r9890, %r1105, 2139062143;
	not.b32 	%r9891, %r1103;
	and.b32  	%r9892, %r9887, %r9891;
	and.b32  	%r9893, %r9890, %r1103;
	or.b32  	%r1121, %r9893, %r9892;
	// begin inline asm
	dp4a.s32.s32 %r1107, %r1108, %r1109, %r1079;
	// end inline asm
	// begin inline asm
	dp4a.s32.s32 %r1111, %r1112, %r1113, %r1107;
	// end inline asm
	// begin inline asm
	dp4a.s32.s32 %r1115, %r1116, %r1117, %r1111;
	// end inline asm
	// begin inline asm
	dp4a.s32.s32 %r1119, %r1120, %r1121, %r1115;
	// end inline asm
	ld.global.nc.v4.u32 	{%r1148, %r1152, %r1156, %r1160}, [%rd9+3584];
	ld.global.nc.u32 	%r1124, [%rd11+14336];
	// begin inline asm
	lop3.b32 %r1127, %r1124, 50529027, 0, 234;

	// end inline asm
	or.b32  	%r9894, %r1127, -2139062144;
	and.b32  	%r9895, %r1127, -2139062144;
	add.s32 	%r9896, %r9894, -33686018;
	xor.b32  	%r9897, %r9895, %r9896;
	xor.b32  	%r9898, %r9897, -2139062144;
	xor.b32  	%r9899, %r1127, 33686018;
	xor.b32  	%r9900, %r9898, %r1127;
	and.b32  	%r1125, %r9900, %r9899;
	// begin inline asm
	prmt.b32 %r1125, %r1125, 0, 0xba98;
	// end inline asm
	// begin inline asm
	prmt.b32 %r1127, %r1127, 0, 0xba98;
	// end inline asm
	xor.b32  	%r9901, %r1127, 2139062143;
	not.b32 	%r9902, %r1125;
	and.b32  	%r9903, %r9898, %r9902;
	and.b32  	%r9904, %r9901, %r1125;
	or.b32  	%r1149, %r9904, %r9903;
	shr.u32 	%r1130, %r1124, 2;
	// begin inline asm
	lop3.b32 %r1133, %r1130, 50529027, 0, 234;

	// end inline asm
	or.b32  	%r9905, %r1133, -2139062144;
	and.b32  	%r9906, %r1133, -2139062144;
	add.s32 	%r9907, %r9905, -33686018;
	xor.b32  	%r9908, %r9906, %r9907;
	xor.b32  	%r9909, %r9908, -2139062144;
	xor.b32  	%r9910, %r1133, 33686018;
	xor.b32  	%r9911, %r9909, %r1133;
	and.b32  	%r1131, %r9911, %r9910;
	// begin inline asm
	prmt.b32 %r1131, %r1131, 0, 0xba98;
	// end inline asm
	// begin inline asm
	prmt.b32 %r1133, %r1133, 0, 0xba98;
	// end inline asm
	xor.b32  	%r9912, %r1133, 2139062143;
	not.b32 	%r9913, %r1131;
	and.b32  	%r9914, %r9909, %r9913;
	and.b32  	%r9915, %r9912, %r1131;
	or.b32  	%r1153, %r9915, %r9914;
	shr.u32 	%r1136, %r1124, 4;
	// begin inline asm
	lop3.b32 %r1139, %r1136, 50529027, 0, 234;

	// end inline asm
	or.b32  	%r9916, %r1139, -2139062144;
	and.b32  	%r9917, %r1139, -2139062144;
	add.s32 	%r9918, %r9916, -33686018;
	xor.b32  	%r9919, %r9917, %r9918;
	xor.b32  	%r9920, %r9919, -2139062144;
	xor.b32  	%r9921, %r1139, 33686018;
	xor.b32  	%r9922, %r9920, %r1139;
	and.b32  	%r1137, %r9922, %r9921;
	// begin inline asm
	prmt.b32 %r1137, %r1137, 0, 0xba98;
	// end inline asm
	// begin inline asm
	prmt.b32 %r1139, %r1139, 0, 0xba98;
	// end inline asm
	xor.b32  	%r9923, %r1139, 2139062143;
	not.b32 	%r9924, %r1137;
	and.b32  	%r9925, %r9920, %r9924;
	and.b32  	%r9926, %r9923, %r1137;
	or.b32  	%r1157, %r9926, %r9925;
	shr.u32 	%r1142, %r1124, 6;
	// begin inline asm
	lop3.b32 %r1145, %r1142, 50529027, 0, 234;

	// end inline asm
	or.b32  	%r9927, %r1145, -2139062144;
	and.b32  	%r9928, %r1145, -2139062144;
	add.s32 	%r9929, %r9927, -33686018;
	xor.b32  	%r9930, %r9928, %r9929;
	xor.b32  	%r9931, %r9930, -2139062144;
	xor.b32  	%r9932, %r1145, 33686018;
	xor.b32  	%r9933, %r9931, %r1145;
	and.b32  	%r1143, %r9933, %r9932;
	// begin inline asm
	prmt.b32 %r1143, %r1143, 0, 0xba98;
	// end inline asm
	// begin inline asm
	prmt.b32 %r1145, %r1145, 0, 0xba98;
	// end inline asm
	xor.b32  	%r9934, %r1145, 2139062143;
	not.b32 	%r9935, %r1143;
	and.b32  	%r9936, %r9931, %r9935;
	and.b32  	%r9937, %r9934, %r1143;
	or.b32  	%r1161, %r9937, %r9936;
	// begin inline asm
	dp4a.s32.s32 %r1147, %r1148, %r1149, %r1119;
	// end inline asm
	// begin inline asm
	dp4a.s32.s32 %r1151, %r1152, %r1153, %r1147;
	// end inline asm
	// begin inline asm
	dp4a.s32.s32 %r1155, %r1156, %r1157, %r1151;
	// end inline asm
	// begin inline asm
	dp4a.s32.s32 %r1159, %r1160, %r1161, %r1155;
	// end inline asm
	ld.global.nc.v4.u32 	{%r1188, %r1192, %r1196, %r1200}, [%rd9+3712];
	ld.global.nc.u32 	%r1164, [%rd11+14848];
	// begin inline asm
	lop3.b32 %r1167, %r1164, 50529027, 0, 234;

	// end inline asm
	or.b32  	%r9938, %r1167, -2139062144;
	and.b32  	%r9939, %r1167, -2139062144;
	add.s32 	%r9940, %r9938, -33686018;
	xor.b32  	%r9941, %r9939, %r9940;
	xor.b32  	%r9942, %r9941, -2139062144;
	xor.b32  	%r9943, %r1167, 33686018;
	xor.b32  	%r9944, %r9942, %r1167;
	and.b32  	%r1165, %r9944, %r9943;
	// begin inline asm
	prmt.b32 %r1165, %r1165, 0, 0xba98;
	// end inline asm
	// begin inline asm
	prmt.b32 %r1167, %r1167, 0, 0xba98;
	// end inline asm
	xor.b32  	%r9945, %r1167, 2139062143;
	not.b32 	%r9946, %r1165;
	and.b32  	%r9947, %r9942, %r9946;
	and.b32  	%r9948, %r9945, %r1165;
	or.b32  	%r1189, %r9948, %r9947;
	shr.u32 	%r1170, %r1164, 2;
	// begin inline asm
	lop3.b32 %r1173, %r1170, 50529027, 0, 234;

	// end inline asm
	or.b32  	%r9949, %r1173, -2139062144;
	and.b32  	%r9950, %r1173, -2139062144;
	add.s32 	%r9951, %r9949, -33686018;
	xor.b32  	%r9952, %r9950, %r9951;
	xor.b32  	%r9953, %r9952, -2139062144;
	xor.b32  	%r9954, %r1173, 33686018;
	xor.b32  	%r9955, %r9953, %r1173;
	and.b32  	%r1171, %r9955, %r9954;
	// begin inline asm
	prmt.b32 %r1171, %r1171, 0, 0xba98;
	// end inline asm
	// begin inline asm
	prmt.b32 %r1173, %r1173, 0, 0xba98;
	// end inline asm
	xor.b32  	%r9956, %r1173, 2139062143;
	not.b32 	%r9957, %r1171;
	and.b32  	%r9958, %r9953, %r9957;
	and.b32  	%r9959, %r9956, %r1171;
	or.b32  	%r1193, %r9959, %r9958;
	shr.u32 	%r1176, %r1164, 4;
	// begin inline asm
	lop3.b32 %r1179, %r1176, 50529027, 0, 234;

	// end inline asm
	or.b32  	%r9960, %r1179, -2139062144;
	and.b32  	%r9961, %r1179, -2139062144;
	add.s32 	%r9962, %r9960, -33686018;
	xor.b32  	%r9963, %r9961, %r9962;
	xor.b32  	%r9964, %r9963, -2139062144;
	xor.b32  	%r9965, %r1179, 33686018;
	xor.b32  	%r9966, %r9964, %r1179;
	and.b32  	%r1177, %r9966, %r9965;
	// begin inline asm
	prmt.b32 %r1177, %r1177, 0, 0xba98;
	// end inline asm
	// begin inline asm
	prmt.b32 %r1179, %r1179, 0, 0xba98;
	// end inline asm
	xor.b32  	%r9967, %r1179, 2139062143;
	not.b32 	%r9968, %r1177;
	and.b32  	%r9969, %r9964, %r9968;
	and.b32  	%r9970, %r9967, %r1177;
	or.b32  	%r1197, %r9970, %r9969;
	shr.u32 	%r1182, %r1164, 6;
	// begin inline asm
	lop3.b32 %r1185, %r1182, 50529027, 0, 234;

	// end inline asm
	or.b32  	%r9971, %r1185, -2139062144;
	and.b32  	%r9972, %r1185, -2139062144;
	add.s32 	%r9973, %r9971, -33686018;
	xor.b32  	%r9974, %r9972, %r9973;
	xor.b32  	%r9975, %r9974, -2139062144;
	xor.b32  	%r9976, %r1185, 33686018;
	xor.b32  	%r9977, %r9975, %r1185;
	and.b32  	%r1183, %r9977, %r9976;
	// begin inline asm
	prmt.b32 %r1183, %r1183, 0, 0xba98;
	// end inline asm
	// begin inline asm
	prmt.b32 %r1185, %r1185, 0, 0xba98;
	// end inline asm
	xor.b32  	%r9978, %r1185, 2139062143;
	not.b32 	%r9979, %r1183;
	and.b32  	%r9980, %r9975, %r9979;
	and.b32  	%r9981, %r9978, %r1183;
	or.b32  	%r1201, %r9981, %r9980;
	// begin inline asm
	dp4a.s32.s32 %r1187, %r1188, %r1189, %r1159;
	// end inline asm
	// begin inline asm
	dp4a.s32.s32 %r1191, %r1192, %r1193, %r1187;
	// end inline asm
	// begin inline asm
	dp4a.s32.s32 %r1195, %r1196, %r1197, %r1191;
	// end inline asm
	// begin inline asm
	dp4a.s32.s32 %r1199, %r1200, %r1201, %r1195;
	// end inline asm
	ld.global.nc.v4.u32 	{%r1228, %r1232, %r1236, %r1240}, [%rd9+3840];
	ld.global.nc.u32 	%r1204, [%rd11+15360];
	// begin inline asm
	lop3.b32 %r1207, %r1204, 50529027, 0, 234;

	// end inline asm
	or.b32  	%r9982, %r1207, -2139062144;
	and.b32  	%r9983, %r1207, -2139062144;
	add.s32 	%r9984, %r9982, -33686018;
	xor.b32  	%r9985, %r9983, %r9984;
	xor.b32  	%r9986, %r9985, -2139062144;
	xor.b32  	%r9987, %r1207, 33686018;
	xor.b32  	%r9988, %r9986, %r1207;
	and.b32  	%r1205, %r9988, %r9987;
	// begin inline asm
	prmt.b32 %r1205, %r1205, 0, 0xba98;
	// end inline asm
	// begin inline asm
	prmt.b32 %r1207, %r1207, 0, 0xba98;
	// end inline asm
	xor.b32  	%r9989, %r1207, 2139062143;
	not.b32 	%r9990, %r1205;
	and.b32  	%r9991, %r9986, %r9990;
	and.b32  	%r9992, %r9989, %r1205;
	or.b32  	%r1229, %r9992, %r9991;
	shr.u32 	%r1210, %r1204, 2;
	// begin inline asm
	lop3.b32 %r1213, %r1210, 50529027, 0, 234;

	// end inline asm
	or.b32  	%r9993, %r1213, -2139062144;
	and.b32  	%r9994, %r1213, -2139062144;
	add.s32 	%r9995, %r9993, -33686018;
	xor.b32  	%r9996, %r9994, %r9995;
	xor.b32  	%r9997, %r9996, -2139062144;
	xor.b32  	%r9998, %r1213, 33686018;
	xor.b32  	%r9999, %r9997, %r1213;
	and.b32  	%r1211, %r9999, %r9998;
	// begin inline asm
	prmt.b32 %r1211, %r1211, 0, 0xba98;
	// end inline asm
	// begin inline asm
	prmt.b32 %r1213, %r1213, 0, 0xba98;
	// end inline asm
	xor.b32  	%r10000, %r1213, 2139062143;
	not.b32 	%r10001, %r1211;
	and.b32  	%r10002, %r9997, %r10001;
	and.b32  	%r10003, %r10000, %r1211;
	or.b32  	%r1233, %r10003, %r10002;
	shr.u32 	%r1216, %r1204, 4;
	// begin inline asm
	lop3.b32 %r1219, %r1216, 50529027, 0, 234;

	// end inline asm
	or.b32  	%r10004, %r1219, -2139062144;
	and.b32  	%r10005, %r1219, -2139062144;
	add.s32 	%r10006, %r10004, -33686018;
	xor.b32  	%r10007, %r10005, %r10006;
	xor.b32  	%r10008, %r10007, -2139062144;
	xor.b32  	%r10009, %r1219, 33686018;
	xor.b32  	%r10010, %r10008, %r1219;
	and.b32  	%r1217, %r10010, %r10009;
	// begin inline asm
	prmt.b32 %r1217, %r1217, 0, 0xba98;
	// end inline asm
	// begin inline asm
	prmt.b32 %r1219, %r1219, 0, 0xba98;
	// end inline asm
	xor.b32  	%r10011, %r1219, 2139062143;
	not.b32 	%r10012, %r1217;
	and.b32  	%r10013, %r10008, %r10012;
	and.b32  	%r10014, %r10011, %r1217;
	or.b32  	%r1237, %r10014, %r10013;
	shr.u32 	%r1222, %r1204, 6;
	// begin inline asm
	lop3.b32 %r1225, %r1222, 50529027, 0, 234;

	// end inline asm
	or.b32  	%r10015, %r1225, -2139062144;
	and.b32  	%r10016, %r1225, -2139062144;
	add.s32 	%r10017, %r10015, -33686018;
	xor.b32  	%r10018, %r10016, %r10017;
	xor.b32  	%r10019, %r10018, -2139062144;
	xor.b32  	%r10020, %r1225, 33686018;
	xor.b32  	%r10021, %r10019, %r1225;
	and.b32  	%r1223, %r10021, %r10020;
	// begin inline asm
	prmt.b32 %r1223, %r1223, 0, 0xba98;
	// end inline asm
	// begin inline asm
	prmt.b32 %r1225, %r1225, 0, 0xba98;
	// end inline asm
	xor.b32  	%r10022, %r1225, 2139062143;
	not.b32 	%r10023, %r1223;
	and.b32  	%r10024, %r10019, %r10023;
	and.b32  	%r10025, %r10022, %r1223;
	or.b32  	%r1241, %r10025, %r10024;
	// begin inline asm
	dp4a.s32.s32 %r1227, %r1228, %r1229, %r1199;
	// end inline asm
	// begin inline asm
	dp4a.s32.s32 %r1231, %r1232, %r1233, %r1227;
	// end inline asm
	// begin inline asm
	dp4a.s32.s32 %r1235, %r1236, %r1237, %r1231;
	// end inline asm
	// begin inline asm
	dp4a.s32.s32 %r1239, %r1240, %r1241, %r1235;
	// end inline asm
	ld.global.nc.v4.u32 	{%r1268, %r1272, %r1276, %r1280}, [%rd9+3968];
	ld.global.nc.u32 	%r1244, [%rd11+15872];
	// begin inline asm
	lop3.b32 %r1247, %r1244, 50529027, 0, 234;

	// end inline asm
	or.b32  	%r10026, %r1247, -2139062144;
	and.b32  	%r10027, %r1247, -2139062144;
	add.s32 	%r10028, %r10026, -33686018;
	xor.b32  	%r10029, %r10027, %r10028;
	xor.b32  	%r10030, %r10029, -2139062144;
	xor.b32  	%r10031, %r1247, 33686018;
	xor.b32  	%r10032, %r10030, %r1247;
	and.b32  	%r1245, %r10032, %r10031;
	// begin inline asm
	prmt.b32 %r1245, %r1245, 0, 0xba98;
	// end inline asm
	// begin inline asm
	prmt.b32 %r1247, %r1247, 0, 0xba98;
	// end inline asm
	xor.b32  	%r10033, %r1247, 2139062143;
	not.b32 	%r10034, %r1245;
	and.b32  	%r10035, %r10030, %r10034;
	and.b32  	%r10036, %r10033, %r1245;
	or.b32  	%r1269, %r10036, %r10035;
	shr.u32 	%r1250, %r1244, 2;
	// begin inline asm
	lop3.b32 %r1253, %r1250, 50529027, 0, 234;

	// end inline asm
	or.b32  	%r10037, %r1253, -2139062144;
	and.b32  	%r10038, %r1253, -2139062144;
	add.s32 	%r10039, %r10037, -33686018;
	xor.b32  	%r10040, %r10038, %r10039;
	xor.b32  	%r10041, %r10040, -2139062144;
	xor.b32  	%r10042, %r1253, 33686018;
	xor.b32  	%r10043, %r10041, %r1253;
	and.b32  	%r1251, %r10043, %r10042;
	// begin inline asm
	prmt.b32 %r1251, %r1251, 0, 0xba98;
	// end inline asm
	// begin inline asm
	prmt.b32 %r1253, %r1253, 0, 0xba98;
	// end inline asm
	xor.b32  	%r10044, %r1253, 2139062143;
	not.b32 	%r10045, %r1251;
	and.b32  	%r10046, %r10041, %r10045;
	and.b32  	%r10047, %r10044, %r1251;
	or.b32  	%r1273, %r10047, %r10046;
	shr.u32 	%r1256, %r1244, 4;
	// begin inline asm
	lop3.b32 %r1259, %r1256, 50529027, 0, 234;

	// end inline asm
	or.b32  	%r10048, %r1259, -2139062144;
	and.b32  	%r10049, %r1259, -2139062144;
	add.s32 	%r10050, %r10048, -33686018;
	xor.b32  	%r10051, %r10049, %r10050;
	xor.b32  	%r10052, %r10051, -2139062144;
	xor.b32  	%r10053, %r1259, 33686018;
	xor.b32  	%r10054, %r10052, %r1259;
	and.b32  	%r1257, %r10054, %r10053;
	// begin inline asm
	prmt.b32 %r1257, %r1257, 0, 0xba98;
	// end inline asm
	// begin inline asm
	prmt.b32 %r1259, %r1259, 0, 0xba98;
	// end inline asm
	xor.b32  	%r10055, %r1259, 2139062143;
	not.b32 	%r10056, %r1257;
	and.b32  	%r10057, %r10052, %r10056;
	and.b32  	%r10058, %r10055, %r1257;
	or.b32  	%r1277, %r10058, %r10057;
	shr.u32 	%r1262, %r1244, 6;
	// begin inline asm
	lop3.b32 %r1265, %r1262, 50529027, 0, 234;

	// end inline asm
	or.b32  	%r10059, %r1265, -2139062144;
	and.b32  	%r10060, %r1265, -2139062144;
	add.s32 	%r10061, %r10059, -33686018;
	xor.b32  	%r10062, %r10060, %r10061;
	xor.b32  	%r10063, %r10062, -2139062144;
	xor.b32  	%r10064, %r1265, 33686018;
	xor.b32  	%r10065, %r10063, %r1265;
	and.b32  	%r1263, %r10065, %r10064;
	// begin inline asm
	prmt.b32 %r1263, %r1263, 0, 0xba98;
	// end inline asm
	// begin inline asm
	prmt.b32 %r1265, %r1265, 0, 0xba98;
	// end inline asm
	xor.b32  	%r10066, %r1265, 2139062143;
	not.b32 	%r10067, %r1263;
	and.b32  	%r10068, %r10063, %r10067;
	and.b32  	%r10069, %r10066, %r1263;
	or.b32  	%r1281, %r10069, %r10068;
	// begin inline asm
	dp4a.s32.s32 %r1267, %r1268, %r1269, %r1239;
	// end inline asm
	// begin inline asm
	dp4a.s32.s32 %r1271, %r1272, %r1273, %r1267;
	// end inline asm
	// begin inline asm
	dp4a.s32.s32 %r1275, %r1276, %r1277, %r1271;
	// end inline asm
	// begin inline asm
	dp4a.s32.s32 %r1279, %r1280, %r1281, %r1275;
	// end inline asm
	ld.global.nc.v4.u32 	{%r1308, %r1312, %r1316, %r1320}, [%rd9+4096];
	ld.global.nc.u32 	%r1284, [%rd11+16384];
	// begin inline asm
	lop3.b32 %r1287, %r1284, 50529027, 0, 234;

	// end inline asm
	or.b32  	%r10070, %r1287, -2139062144;
	and.b32  	%r10071, %r1287, -2139062144;
	add.s32 	%r10072, %r10070, -33686018;
	xor.b32  	%r10073, %r10071, %r10072;
	xor.b32  	%r10074, %r10073, -2139062144;
	xor.b32  	%r10075, %r1287, 33686018;
	xor.b32  	%r10076, %r10074, %r1287;
	and.b32  	%r1285, %r10076, %r10075;
	// begin inline asm
	prmt.b32 %r1285, %r1285, 0, 0xba98;
	// end inline asm
	// begin inline asm
	prmt.b32 %r1287, %r1287, 0, 0xba98;
	// end inline asm
	xor.b32  	%r10077, %r1287, 2139062143;
	not.b32 	%r10078, %r1285;
	and.b32  	%r10079, %r10074, %r10078;
	and.b32  	%r10080, %r10077, %r1285;
	or.b32  	%r1309, %r10080, %r10079;
	shr.u32 	%r1290, %r1284, 2;
	// begin inline asm
	lop3.b32 %r1293, %r1290, 50529027, 0, 234;

	// end inline asm
	or.b32  	%r10081, %r1293, -2139062144;
	and.b32  	%r10082, %r1293, -2139062144;
	add.s32 	%r10083, %r10081, -33686018;
	xor.b32  	%r10084, %r10082, %r10083;
	xor.b32  	%r10085, %r10084, -2139062144;
	xor.b32  	%r10086, %r1293, 33686018;
	xor.b32  	%r10087, %r10085, %r1293;
	and.b32  	%r1291, %r10087, %r10086;
	// begin inline asm
	prmt.b32 %r1291, %r1291, 0, 0xba98;
	// end inline asm
	// begin inline asm
	prmt.b32 %r1293, %r1293, 0, 0xba98;
	// end inline asm
	xor.b32  	%r10088, %r1293, 2139062143;
	not.b32 	%r10089, %r1291;
	and.b32  	%r10090, %r10085, %r10089;
	and.b32  	%r10091, %r10088, %r1291;
	or.b32  	%r1313, %r10091, %r10090;
	shr.u32 	%r1296, %r1284, 4;
	// begin inline asm
	lop3.b32 %r1299, %r1296, 50529027, 0, 234;

	// end inline asm
	or.b32  	%r10092, %r1299, -2139062144;
	and.b32  	%r10093, %r1299, -2139062144;
	add.s32 	%r10094, %r10092, -33686018;
	xor.b32  	%r10095, %r10093, %r10094;
	xor.b32  	%r10096, %r10095, -2139062144;
	xor.b32  	%r10097, %r1299, 33686018;
	xor.b32  	%r10098, %r10096, %r1299;
	and.b32  	%r1297, %r10098, %r10097;
	// begin inline asm
	prmt.b32 %r1297, %r1297, 0, 0xba98;
	// end inline asm
	// begin inline asm
	prmt.b32 %r1299, %r1299, 0, 0xba98;
	// end inline asm
	xor.b32  	%r10099, %r1299, 2139062143;
	not.b32 	%r10100, %r1297;
	and.b32  	%r10101, %r10096, %r10100;
	and.b32  	%r10102, %r10099, %r1297;
	or.b32  	%r1317, %r10102, %r10101;
	shr.u32 	%r1302, %r1284, 6;
	// begin inline asm
	lop3.b32 %r1305, %r1302, 50529027, 0, 234;

	// end inline asm
	or.b32  	%r10103, %r1305, -2139062144;
	and.b32  	%r10104, %r1305, -2139062144;
	add.s32 	%r10105, %r10103, -33686018;
	xor.b32  	%r10106, %r10104, %r10105;
	xor.b32  	%r10107, %r10106, -2139062144;
	xor.b32  	%r10108, %r1305, 33686018;
	xor.b32  	%r10109, %r10107, %r1305;
	and.b32  	%r1303, %r10109, %r10108;
	// begin inline asm
	prmt.b32 %r1303, %r1303, 0, 0xba98;
	// end inline asm
	// begin inline asm
	prmt.b32 %r1305, %r1305, 0, 0xba98;
	// end inline asm
	xor.b32  	%r10110, %r1305, 2139062143;
	not.b32 	%r10111, %r1303;
	and.b32  	%r10112, %r10107, %r10111;
	and.b32  	%r10113, %r10110, %r1303;
	or.b32  	%r1321, %r10113, %r10112;
	// begin inline asm
	dp4a.s32.s32 %r1307, %r1308, %r1309, %r1279;
	// end inline asm
	// begin inline asm
	dp4a.s32.s32 %r1311, %r1312, %r1313, %r1307;
	// end inline asm
	// begin inline asm
	dp4a.s32.s32 %r1315, %r1316, %r1317, %r1311;
	// end inline asm
	// begin inline asm
	dp4a.s32.s32 %r1319, %r1320, %r1321, %r1315;
	// end inline asm
	ld.global.nc.v4.u32 	{%r1348, %r1352, %r1356, %r1360}, [%rd9+4224];
	ld.global.nc.u32 	%r1324, [%rd11+16896];
	// begin inline asm
	lop3.b32 %r1327, %r1324, 50529027, 0, 234;

	// end inline asm
	or.b32  	%r10114, %r1327, -2139062144;
	and.b32  	%r10115, %r1327, -2139062144;
	add.s32 	%r10116, %r10114, -33686018;
	xor.b32  	%r10117, %r10115, %r10116;
	xor.b32  	%r10118, %r10117, -2139062144;
	xor.b32  	%r10119, %r1327, 33686018;
	xor.b32  	%r10120, %r10118, %r1327;
	and.b32  	%r1325, %r10120, %r10119;
	// begin inline asm
	prmt.b32 %r1325, %r1325, 0, 0xba98;
	// end inline asm
	// begin inline asm
	prmt.b32 %r1327, %r1327, 0, 0xba98;
	// end inline asm
	xor.b32  	%r10121, %r1327, 2139062143;
	not.b32 	%r10122, %r1325;
	and.b32  	%r10123, %r10118, %r10122;
	and.b32  	%r10124, %r10121, %r1325;
	or.b32  	%r1349, %r10124, %r10123;
	shr.u32 	%r1330, %r1324, 2;
	// begin inline asm
	lop3.b32 %r1333, %r1330, 50529027, 0, 234;

	// end inline asm
	or.b32  	%r10125, %r1333, -2139062144;
	and.b32  	%r10126, %r1333, -2139062144;
	add.s32 	%r10127, %r10125, -33686018;
	xor.b32  	%r10128, %r10126, %r10127;
	xor.b32  	%r10129, %r10128, -2139062144;
	xor.b32  	%r10130, %r1333, 33686018;
	xor.b32  	%r10131, %r10129, %r1333;
	and.b32  	%r1331, %r10131, %r10130;
	// begin inline asm
	prmt.b32 %r1331, %r1331, 0, 0xba98;
	// end inline asm
	// begin inline asm
	prmt.b32 %r1333, %r1333, 0, 0xba98;
	// end inline asm
	xor.b32  	%r10132, %r1333, 2139062143;
	not.b32 	%r10133, %r1331;
	and.b32  	%r10134, %r10129, %r10133;
	and.b32  	%r10135, %r10132, %r1331;
	or.b32  	%r1353, %r10135, %r10134;
	shr.u32 	%r1336, %r1324, 4;
	// begin inline asm
	lop3.b32 %r1339, %r1336, 50529027, 0, 234;

	// end inline asm
	or.b32  	%r10136, %r1339, -2139062144;
	and.b32  	%r10137, %r1339, -2139062144;
	add.s32 	%r10138, %r10136, -33686018;
	xor.b32  	%r10139, %r10137, %r10138;
	xor.b32  	%r10140, %r10139, -2139062144;
	xor.b32  	%r10141, %r1339, 33686018;
	xor.b32  	%r10142, %r10140, %r1339;
	and.b32  	%r1337, %r10142, %r10141;
	// begin inline asm
	prmt.b32 %r1337, %r1337, 0, 0xba98;
	// end inline asm
	// begin inline asm
	prmt.b32 %r1339, %r1339, 0, 0xba98;
	// end inline asm
	xor.b32  	%r10143, %r1339, 2139062143;
	not.b32 	%r10144, %r1337;
	and.b32  	%r10145, %r10140, %r10144;
	and.b32  	%r10146, %r10143, %r1337;
	or.b32  	%r1357, %r10146, %r10145;
	shr.u32 	%r1342, %r1324, 6;
	// begin inline asm
	lop3.b32 %r1345, %r1342, 50529027, 0, 234;

	// end inline asm
	or.b32  	%r10147, %r1345, -2139062144;
	and.b32  	%r10148, %r1345, -2139062144;
	add.s32 	%r10149, %r10147, -33686018;
	xor.b32  	%r10150, %r10148, %r10149;
	xor.b32  	%r10151, %r10150, -2139062144;
	xor.b32  	%r10152, %r1345, 33686018;
	xor.b32  	%r10153, %r10151, %r1345;
	and.b32  	%r1343, %r10153, %r10152;
	// begin inline asm
	prmt.b32 %r1343, %r1343, 0, 0xba98;
	// end inline asm
	// begin inline asm
	prmt.b32 %r1345, %r1345, 0, 0xba98;
	// end inline asm
	xor.b32  	%r10154, %r1345, 2139062143;
	not.b32 	%r10155, %r1343;
	and.b32  	%r10156, %r10151, %r10155;
	and.b32  	%r10157, %r10154, %r1343;
	or.b32  	%r1361, %r10157, %r10156;
	// begin inline asm
	dp4a.s32.s32 %r1347, %r1348, %r1349, %r1319;
	// end inline asm
	// begin inline asm
	dp4a.s32.s32 %r1351, %r1352, %r1353, %r1347;
	// end inline asm
	// begin inline asm
	dp4a.s32.s32 %r1355, %r1356, %r1357, %r1351;
	// end inline asm
	// begin inline asm
	dp4a.s32.s32 %r1359, %r1360, %r1361, %r1355;
	// end inline asm
	ld.global.nc.v4.u32 	{%r1388, %r1392, %r1396, %r1400}, [%rd9+4352];
	ld.global.nc.u32 	%r1364, [%rd11+17408];
	// begin inline asm
	lop3.b32 %r1367, %r1364, 50529027, 0, 234;

	// end inline asm
	or.b32  	%r10158, %r1367, -2139062144;
	and.b32  	%r10159, %r1367, -2139062144;
	add.s32 	%r10160, %r10158, -33686018;
	xor.b32  	%r10161, %r10159, %r10160;
	xor.b32  	%r10162, %r10161, -2139062144;
	xor.b32  	%r10163, %r1367, 33686018;
	xor.b32  	%r10164, %r10162, %r1367;
	and.b32  	%r1365, %r10164, %r10163;
	// begin inline asm
	prmt.b32 %r1365, %r1365, 0, 0xba98;
	// end inline asm
	// begin inline asm
	prmt.b32 %r1367, %r1367, 0, 0xba98;
	// end inline asm
	xor.b32  	%r10165, %r1367, 2139062143;
	not.b32 	%r10166, %r1365;
	and.b32  	%r10167, %r10162, %r10166;
	and.b32  	%r10168, %r10165, %r1365;
	or.b32  	%r1389, %r10168, %r10167;
	shr.u32 	%r1370, %r1364, 2;
	// begin inline asm
	lop3.b32 %r1373, %r1370, 50529027, 0, 234;

	// end inline asm
	or.b32  	%r10169, %r1373, -2139062144;
	and.b32  	%r10170, %r1373, -2139062144;
	add.s32 	%r10171, %r10169, -33686018;
	xor.b32  	%r10172, %r10170, %r10171;
	xor.b32  	%r10173, %r10172, -2139062144;
	xor.b32  	%r10174, %r1373, 33686018;
	xor.b32  	%r10175, %r10173, %r1373;
	and.b32  	%r1371, %r10175, %r10174;
	// begin inline asm
	prmt.b32 %r1371, %r1371, 0, 0xba98;
	// end inline asm
	// begin inline asm
	prmt.b32 %r1373, %r1373, 0, 0xba98;
	// end inline asm
	xor.b32  	%r10176, %r1373, 2139062143;
	not.b32 	%r10177, %r1371;
	and.b32  	%r10178, %r10173, %r10177;
	and.b32  	%r10179, %r10176, %r1371;
	or.b32  	%r1393, %r10179, %r10178;
	shr.u32 	%r1376, %r1364, 4;
	// begin inline asm
	lop3.b32 %r1379, %r1376, 50529027, 0, 234;

	// end inline asm
	or.b32  	%r10180, %r1379, -2139062144;
	and.b32  	%r10181, %r1379, -2139062144;
	add.s32 	%r10182, %r10180, -33686018;
	xor.b32  	%r10183, %r10181, %r10182;
	xor.b32  	%r10184, %r10183, -2139062144;
	xor.b32  	%r10185, %r1379, 33686018;
	xor.b32  	%r10186, %r10184, %r1379;
	and.b32  	%r1377, %r10186, %r10185;
	// begin inline asm
	prmt.b32 %r1377, %r1377, 0, 0xba98;
	// end inline asm
	// begin inline asm
	prmt.b32 %r1379, %r1379, 0, 0xba98;
	// end inline asm
	xor.b32  	%r10187, %r1379, 2139062143;
	not.b32 	%r10188, %r1377;
	and.b32  	%r10189, %r10184, %r10188;
	and.b32  	%r10190, %r10187, %r1377;
	or.b32  	%r1397, %r10190, %r10189;
	shr.u32 	%r1382, %r1364, 6;
	// begin inline asm
	lop3.b32 %r1385, %r1382, 50529027, 0, 234;

	// end inline asm
	or.b32  	%r10191, %r1385, -2139062144;
	and.b32  	%r10192, %r1385, -2139062144;
	add.s32 	%r10193, %r10191, -33686018;
	xor.b32  	%r10194, %r10192, %r10193;
	xor.b32  	%r10195, %r10194, -2139062144;
	xor.b32  	%r10196, %r1385, 33686018;
	xor.b32  	%r10197, %r10195, %r1385;
	and.b32  	%r1383, %r10197, %r10196;
	// begin inline asm
	prmt.b32 %r1383, %r1383, 0, 0xba98;
	// end inline asm
	// begin inline asm
	prmt.b32 %r1385, %r1385, 0, 0xba98;
	// end inline asm
	xor.b32  	%r10198, %r1385, 2139062143;
	not.b32 	%r10199, %r1383;
	and.b32  	%r10200, %r10195, %r10199;
	and.b32  	%r10201, %r10198, %r1383;
	or.b32  	%r1401, %r10201, %r10200;
	// begin inline asm
	dp4a.s32.s32 %r1387, %r1388, %r1389, %r1359;
	// end inline asm
	// begin inline asm
	dp4a.s32.s32 %r1391, %r1392, %r1393, %r1387;
	// end inline asm
	// begin inline asm
	dp4a.s32.s32 %r1395, %r1396, %r1397, %r1391;
	// end inline asm
	// begin inline asm
	dp4a.s32.s32 %r1399, %r1400, %r1401, %r1395;
	// end inline asm
	ld.global.nc.v4.u32 	{%r1428, %r1432, %r1436, %r1440}, [%rd9+4480];
	ld.global.nc.u32 	%r1404, [%rd11+17920];
	// begin inline asm
	lop3.b32 %r1407, %r1404, 50529027, 0, 234;

	// end inline asm
	or.b32  	%r10202, %r1407, -2139062144;
	and.b32  	%r10203, %r1407, -2139062144;
	add.s32 	%r10204, %r10202, -33686018;
	xor.b32  	%r10205, %r10203, %r10204;
	xor.b32  	%r10206, %r10205, -2139062144;
	xor.b32  	%r10207, %r1407, 33686018;
	xor.b32  	%r10208, %r10206, %r1407;
	and.b32  	%r1405, %r10208, %r10207;
	// begin inline asm
	prmt.b32 %r1405, %r1405, 0, 0xba98;
	// end inline asm
	// begin inline asm
	prmt.b32 %r1407, %r1407, 0, 0xba98;
	// end inline asm
	xor.b32  	%r10209, %r1407, 2139062143;
	not.b32 	%r10210, %r1405;
	and.b32  	%r10211, %r10206, %r10210;
	and.b32  	%r10212, %r10209, %r1405;
	or.b32  	%r1429, %r10212, %r10211;
	shr.u32 	%r1410, %r1404, 2;
	// begin inline asm
	lop3.b32 %r1413, %r1410, 50529027, 0, 234;

	// end inline asm
	or.b32  	%r10213, %r1413, -2139062144;
	and.b32  	%r10214, %r1413, -2139062144;
	add.s32 	%r10215, %r10213, -33686018;
	xor.b32  	%r10216, %r10214, %r10215;
	xor.b32  	%r10217, %r10216, -2139062144;
	xor.b32  	%r10218, %r1413, 33686018;
	xor.b32  	%r10219, %r10217, %r1413;
	and.b32  	%r1411, %r10219, %r10218;
	// begin inline asm
	prmt.b32 %r1411, %r1411, 0, 0xba98;
	// end inline asm
	// begin inline asm
	prmt.b32 %r1413, %r1413, 0, 0xba98;
	// end inline asm
	xor.b32  	%r10220, %r1413, 2139062143;
	not.b32 	%r10221, %r1411;
	and.b32  	%r10222, %r10217, %r10221;
	and.b32  	%r10223, %r10220, %r1411;
	or.b32  	%r1433, %r10223, %r10222;
	shr.u32 	%r1416, %r1404, 4;
	// begin inline asm
	lop3.b32 %r1419, %r1416, 50529027, 0, 234;

	// end inline asm
	or.b32  	%r10224, %r1419, -2139062144;
	and.b32  	%r10225, %r1419, -2139062144;
	add.s32 	%r10226, %r10224, -33686018;
	xor.b32  	%r10227, %r10225, %r10226;
	xor.b32  	%r10228, %r10227, -2139062144;
	xor.b32  	%r10229, %r1419, 33686018;
	xor.b32  	%r10230, %r10228, %r1419;
	and.b32  	%r1417, %r10230, %r10229;
	// begin inline asm
	prmt.b32 %r1417, %r1417, 0, 0xba98;
	// end inline asm
	// begin inline asm
	prmt.b32 %r1419, %r1419, 0, 0xba98;
	// end inline asm
	xor.b32  	%r10231, %r1419, 2139062143;
	not.b32 	%r10232, %r1417;
	and.b32  	%r10233, %r10228, %r10232;
	and.b32  	%r10234, %r10231, %r1417;
	or.b32  	%r1437, %r10234, %r10233;
	shr.u32 	%r1422, %r1404, 6;
	// begin inline asm
	lop3.b32 %r1425, %r1422, 50529027, 0, 234;

	// end inline asm
	or.b32  	%r10235, %r1425, -2139062144;
	and.b32  	%r10236, %r1425, -2139062144;
	add.s32 	%r10237, %r10235, -33686018;
	xor.b32  	%r10238, %r10236, %r10237;
	xor.b32  	%r10239, %r10238, -2139062144;
	xor.b32  	%r10240, %r1425, 33686018;
	xor.b32  	%r10241, %r10239, %r1425;
	and.b32  	%r1423, %r10241, %r10240;
	// begin inline asm
	prmt.b32 %r1423, %r1423, 0, 0xba98;
	// end inline asm
	// begin inline asm
	prmt.b32 %r1425, %r1425, 0, 0xba98;
	// end inline asm
	xor.b32  	%r10242, %r1425, 2139062143;
	not.b32 	%r10243, %r1423;
	and.b32  	%r10244, %r10239, %r10243;
	and.b32  	%r10245, %r10242, %r1423;
	or.b32  	%r1441, %r10245, %r10244;
	// begin inline asm
	dp4a.s32.s32 %r1427, %r1428, %r1429, %r1399;
	// end inline asm
	// begin inline asm
	dp4a.s32.s32 %r1431, %r1432, %r1433, %r1427;
	// end inline asm
	// begin inline asm
	dp4a.s32.s32 %r1435, %r1436, %r1437, %r1431;
	// end inline asm
	// begin inline asm
	dp4a.s32.s32 %r1439, %r1440, %r1441, %r1435;
	// end inline asm
	ld.global.nc.v4.u32 	{%r1468, %r1472, %r1476, %r1480}, [%rd9+4608];
	ld.global.nc.u32 	%r1444, [%rd11+18432];
	// begin inline asm
	lop3.b32 %r1447, %r1444, 50529027, 0, 234;

	// end inline asm
	or.b32  	%r10246, %r1447, -2139062144;
	and.b32  	%r10247, %r1447, -2139062144;
	add.s32 	%r10248, %r10246, -33686018;
	xor.b32  	%r10249, %r10247, %r10248;
	xor.b32  	%r10250, %r10249, -2139062144;
	xor.b32  	%r10251, %r1447, 33686018;
	xor.b32  	%r10252, %r10250, %r1447;
	and.b32  	%r1445, %r10252, %r10251;
	// begin inline asm
	prmt.b32 %r1445, %r1445, 0, 0xba98;
	// end inline asm
	// begin inline asm
	prmt.b32 %r1447, %r1447, 0, 0xba98;
	// end inline asm
	xor.b32  	%r10253, %r1447, 2139062143;
	not.b32 	%r10254, %r1445;
	and.b32  	%r10255, %r10250, %r10254;
	and.b32  	%r10256, %r10253, %r1445;
	or.b32  	%r1469, %r10256, %r10255;
	shr.u32 	%r1450, %r1444, 2;
	// begin inline asm
	lop3.b32 %r1453, %r1450, 50529027, 0, 234;

	// end inline asm
	or.b32  	%r10257, %r1453, -2139062144;
	and.b32  	%r10258, %r1453, -2139062144;
	add.s32 	%r10259, %r10257, -33686018;
	xor.b32  	%r10260, %r10258, %r10259;
	xor.b32  	%r10261, %r10260, -2139062144;
	xor.b32  	%r10262, %r1453, 33686018;
	xor.b32  	%r10263, %r10261, %r1453;
	and.b32  	%r1451, %r10263, %r10262;
	// begin inline asm
	prmt.b32 %r1451, %r1451, 0, 0xba98;
	// end inline asm
	// begin inline asm
	prmt.b32 %r1453, %r1453, 0, 0xba98;
	// end inline asm
	xor.b32  	%r10264, %r1453, 2139062143;
	not.b32 	%r10265, %r1451;
	and.b32  	%r10266, %r10261, %r10265;
	and.b32  	%r10267, %r10264, %r1451;
	or.b32  	%r1473, %r10267, %r10266;
	shr.u32 	%r1456, %r1444, 4;
	// begin inline asm
	lop3.b32 %r1459, %r1456, 50529027, 0, 234;

	// end inline asm
	or.b32  	%r10268, %r1459, -2139062144;
	and.b32  	%r10269, %r1459, -2139062144;
	add.s32 	%r10270, %r10268, -33686018;
	xor.b32  	%r10271, %r10269, %r10270;
	xor.b32  	%r10272, %r10271, -2139062144;
	xor.b32  	%r10273, %r1459, 33686018;
	xor.b32  	%r10274, %r10272, %r1459;
	and.b32  	%r1457, %r10274, %r10273;
	// begin inline asm
	prmt.b32 %r1457, %r1457, 0, 0xba98;
	// end inline asm
	// begin inline asm
	prmt.b32 %r1459, %r1459, 0, 0xba98;
	// end inline asm
	xor.b32  	%r10275, %r1459, 2139062143;
	not.b32 	%r10276, %r1457;
	and.b32  	%r10277, %r10272, %r10276;
	and.b32  	%r10278, %r10275, %r1457;
	or.b32  	%r1477, %r10278, %r10277;
	shr.u32 	%r1462, %r1444, 6;
	// begin inline asm
	lop3.b32 %r1465, %r1462, 50529027, 0, 234;

	// end inline asm
	or.b32  	%r10279, %r1465, -2139062144;
	and.b32  	%r10280, %r1465, -2139062144;
	add.s32 	%r10281, %r10279, -33686018;
	xor.b32  	%r10282, %r10280, %r10281;
	xor.b32  	%r10283, %r10282, -2139062144;
	xor.b32  	%r10284, %r1465, 33686018;
	xor.b32  	%r10285, %r10283, %r1465;
	and.b32  	%r1463, %r10285, %r10284;
	// begin inline asm
	prmt.b32 %r1463, %r1463, 0, 0xba98;
	// end inline asm
	// begin inline asm
	prmt.b32 %r1465, %r1465, 0, 0xba98;
	// end inline asm
	xor.b32  	%r10286, %r1465, 2139062143;
	not.b32 	%r10287, %r1463;
	and.b32  	%r10288, %r10283, %r10287;
	and.b32  	%r10289, %r10286, %r1463;
	or.b32  	%r1481, %r10289, %r10288;
	// begin inline asm
	dp4a.s32.s32 %r1467, %r1468, %r1469, %r1439;
	// end inline asm
	// begin inline asm
	dp4a.s32.s32 %r1471, %r1472, %r1473, %r1467;
	// end inline asm
	// begin inline asm
	dp4a.s32.s32 %r1475, %r1476, %r1477, %r1471;
	// end inline asm
	// begin inline asm
	dp4a.s32.s32 %r1479, %r1480, %r1481, %r1475;
	// end inline asm
	ld.global.nc.v4.u32 	{%r1508, %r1512, %r1516, %r1520}, [%rd9+4736];
	ld.global.nc.u32 	%r1484, [%rd11+18944];
	// begin inline asm
	lop3.b32 %r1487, %r1484, 50529027, 0, 234;

	// end inline asm
	or.b32  	%r10290, %r1487, -2139062144;
	and.b32  	%r10291, %r1487, -2139062144;
	add.s32 	%r10292, %r10290, -33686018;
	xor.b32  	%r10293, %r10291, %r10292;
	xor.b32  	%r10294, %r10293, -2139062144;
	xor.b32  	%r10295, %r1487, 33686018;
	xor.b32  	%r10296, %r10294, %r1487;
	and.b32  	%r1485, %r10296, %r10295;
	// begin inline asm
	prmt.b32 %r1485, %r1485, 0, 0xba98;
	// end inline asm
	// begin inline asm
	prmt.b32 %r1487, %r1487, 0, 0xba98;
	// end inline asm
	xor.b32  	%r10297, %r1487, 2139062143;
	not.b32 	%r10298, %r1485;
	and.b32  	%r10299, %r10294, %r10298;
	and.b32  	%r10300, %r10297, %r1485;
	or.b32  	%r1509, %r10300, %r10299;
	shr.u32 	%r1490, %r1484, 2;
	// begin inline asm
	lop3.b32 %r1493, %r1490, 50529027, 0, 234;

	// end inline asm
	or.b32  	%r10301, %r1493, -2139062144;
	and.b32  	%r10302, %r1493, -2139062144;
	add.s32 	%r10303, %r10301, -33686018;
	xor.b32  	%r10304, %r10302, %r10303;
	xor.b32  	%r10305, %r10304, -2139062144;
	xor.b32  	%r10306, %r1493, 33686018;
	xor.b32  	%r10307, %r10305, %r1493;
	and.b32  	%r1491, %r10307, %r10306;
	// begin inline asm
	prmt.b32 %r1491, %r1491, 0, 0xba98;
	// end inline asm
	// begin inline asm
	prmt.b32 %r1493, %r1493, 0, 0xba98;
	// end inline asm
	xor.b32  	%r10308, %r1493, 2139062143;
	not.b32 	%r10309, %r1491;
	and.b32  	%r10310, %r10305, %r10309;
	and.b32  	%r10311, %r10308, %r1491;
	or.b32  	%r1513, %r10311, %r10310;
	shr.u32 	%r1496, %r1484, 4;
	// begin inline asm
	lop3.b32 %r1499, %r1496, 50529027, 0, 234;

	// end inline asm
	or.b32  	%r10312, %r1499, -2139062144;
	and.b32  	%r10313, %r1499, -2139062144;
	add.s32 	%r10314, %r10312, -33686018;
	xor.b32  	%r10315, %r10313, %r10314;
	xor.b32  	%r10316, %r10315, -2139062144;
	xor.b32  	%r10317, %r1499, 33686018;
	xor.b32  	%r10318, %r10316, %r1499;
	and.b32  	%r1497, %r10318, %r10317;
	// begin inline asm
	prmt.b32 %r1497, %r1497, 0, 0xba98;
	// end inline asm
	// begin inline asm
	prmt.b32 %r1499, %r1499, 0, 0xba98;
	// end inline asm
	xor.b32  	%r10319, %r1499, 2139062143;
	not.b32 	%r10320, %r1497;
	and.b32  	%r10321, %r10316, %r10320;
	and.b32  	%r10322, %r10319, %r1497;
	or.b32  	%r1517, %r10322, %r10321;
	shr.u32 	%r1502, %r1484, 6;
	// begin inline asm
	lop3.b32 %r1505, %r1502, 50529027, 0, 234;

	// end inline asm
	or.b32  	%r10323, %r1505, -2139062144;
	and.b32  	%r10324, %r1505, -2139062144;
	add.s32 	%r10325, %r10323, -33686018;
	xor.b32  	%r10326, %r10324, %r10325;
	xor.b32  	%r10327, %r10326, -2139062144;
	xor.b32  	%r10328, %r1505, 33686018;
	xor.b32  	%r10329, %r10327, %r1505;
	and.b32  	%r1503, %r10329, %r10328;
	// begin inline asm
	prmt.b32 %r1503, %r1503, 0, 0xba98;
	// end inline asm
	// begin inline asm
	prmt.b32 %r1505, %r1505, 0, 0xba98;
	// end inline asm
	xor.b32  	%r10330, %r1505, 2139062143;
	not.b32 	%r10331, %r1503;
	and.b32  	%r10332, %r10327, %r10331;
	and.b32  	%r10333, %r10330, %r1503;
	or.b32  	%r1521, %r10333, %r10332;
	// begin inline asm
	dp4a.s32.s32 %r1507, %r1508, %r1509, %r1479;
	// end inline asm
	// begin inline asm
	dp4a.s32.s32 %r1511, %r1512, %r1513, %r1507;
	// end inline asm
	// begin inline asm
	dp4a.s32.s32 %r1515, %r1516, %r1517, %r1511;
	// end inline asm
	// begin inline asm
	dp4a.s32.s32 %r1519, %r1520, %r1521, %r1515;
	// end inline asm
	ld.global.nc.v4.u32 	{%r1548, %r1552, %r1556, %r1560}, [%rd9+4864];
	ld.global.nc.u32 	%r1524, [%rd11+19456];
	// begin inline asm
	lop3.b32 %r1527, %r1524, 50529027, 0, 234;

	// end inline asm
	or.b32  	%r10334, %r1527, -2139062144;
	and.b32  	%r10335, %r1527, -2139062144;
	add.s32 	%r10336, %r10334, -33686018;
	xor.b32  	%r10337, %r10335, %r10336;
	xor.b32  	%r10338, %r10337, -2139062144;
	xor.b32  	%r10339, %r1527, 33686018;
	xor.b32  	%r10340, %r10338, %r1527;
	and.b32  	%r1525, %r10340, %r10339;
	// begin inline asm
	prmt.b32 %r1525, %r1525, 0, 0xba98;
	// end inline asm
	// begin inline asm
	prmt.b32 %r1527, %r1527, 0, 0xba98;
	// end inline asm
	xor.b32  	%r10341, %r1527, 2139062143;
	not.b32 	%r10342, %r1525;
	and.b32  	%r10343, %r10338, %r10342;
	and.b32  	%r10344, %r10341, %r1525;
	or.b32  	%r1549, %r10344, %r10343;
	shr.u32 	%r1530, %r1524, 2;
	// begin inline asm
	lop3.b32 %r1533, %r1530, 50529027, 0, 234;

	// end inline asm
	or.b32  	%r10345, %r1533, -2139062144;
	and.b32  	%r10346, %r1533, -2139062144;
	add.s32 	%r10347, %r10345, -33686018;
	xor.b32  	%r10348, %r10346, %r10347;
	xor.b32  	%r10349, %r10348, -2139062144;
	xor.b32  	%r10350, %r1533, 33686018;
	xor.b32  	%r10351, %r10349, %r1533;
	and.b32  	%r1531, %r10351, %r10350;
	// begin inline asm
	prmt.b32 %r1531, %r1531, 0, 0xba98;
	// end inline asm
	// begin inline asm
	prmt.b32 %r1533, %r1533, 0, 0xba98;
	// end inline asm
	xor.b32  	%r10352, %r1533, 2139062143;
	not.b32 	%r10353, %r1531;
	and.b32  	%r10354, %r10349, %r10353;
	and.b32  	%r10355, %r10352, %r1531;
	or.b32  	%r1553, %r10355, %r10354;
	shr.u32 	%r1536, %r1524, 4;
	// begin inline asm
	lop3.b32 %r1539, %r1536, 50529027, 0, 234;

	// end inline asm
	or.b32  	%r10356, %r1539, -2139062144;
	and.b32  	%r10357, %r1539, -2139062144;
	add.s32 	%r10358, %r10356, -33686018;
	xor.b32  	%r10359, %r10357, %r10358;
	xor.b32  	%r10360, %r10359, -2139062144;
	xor.b32  	%r10361, %r1539, 33686018;
	xor.b32  	%r10362, %r10360, %r1539;
	and.b32  	%r1537, %r10362, %r10361;
	// begin inline asm
	prmt.b32 %r1537, %r1537, 0, 0xba98;
	// end inline asm
	// begin inline asm
	prmt.b32 %r1539, %r1539, 0, 0xba98;
	// end inline asm
	xor.b32  	%r10363, %r1539, 2139062143;
	not.b32 	%r10364, %r1537;
	and.b32  	%r10365, %r10360, %r10364;
	and.b32  	%r10366, %r10363, %r1537;
	or.b32  	%r1557, %r10366, %r10365;
	shr.u32 	%r1542, %r1524, 6;
	// begin inline asm
	lop3.b32 %r1545, %r1542, 50529027, 0, 234;

	// end inline asm
	or.b32  	%r10367, %r1545, -2139062144;
	and.b32  	%r10368, %r1545, -2139062144;
	add.s32 	%r10369, %r10367, -33686018;
	xor.b32  	%r10370, %r10368, %r10369;
	xor.b32  	%r10371, %r10370, -2139062144;
	xor.b32  	%r10372, %r1545, 33686018;
	xor.b32  	%r10373, %r10371, %r1545;
	and.b32  	%r1543, %r10373, %r10372;
	// begin inline asm
	prmt.b32 %r1543, %r1543, 0, 0xba98;
	// end inline asm
	// begin inline asm
	prmt.b32 %r1545, %r1545, 0, 0xba98;
	// end inline asm
	xor.b32  	%r10374, %r1545, 2139062143;
	not.b32 	%r10375, %r1543;
	and.b32  	%r10376, %r10371, %r10375;
	and.b32  	%r10377, %r10374, %r1543;
	or.b32  	%r1561, %r10377, %r10376;
	// begin inline asm
	dp4a.s32.s32 %r1547, %r1548, %r1549, %r1519;
	// end inline asm
	// begin inline asm
	dp4a.s32.s32 %r1551, %r1552, %r1553, %r1547;
	// end inline asm
	// begin inline asm
	dp4a.s32.s32 %r1555, %r1556, %r1557, %r1551;
	// end inline asm
	// begin inline asm
	dp4a.s32.s32 %r1559, %r1560, %r1561, %r1555;
	// end inline asm
	ld.global.nc.v4.u32 	{%r1588, %r1592, %r1596, %r1600}, [%rd9+4992];
	ld.global.nc.u32 	%r1564, [%rd11+19968];
	// begin inline asm
	lop3.b32 %r1567, %r1564, 50529027, 0, 234;

	// end inline asm
	or.b32  	%r10378, %r1567, -2139062144;
	and.b32  	%r10379, %r1567, -2139062144;
	add.s32 	%r10380, %r10378, -33686018;
	xor.b32  	%r10381, %r10379, %r10380;
	xor.b32  	%r10382, %r10381, -2139062144;
	xor.b32  	%r10383, %r1567, 33686018;
	xor.b32  	%r10384, %r10382, %r1567;
	and.b32  	%r1565, %r10384, %r10383;
	// begin inline asm
	prmt.b32 %r1565, %r1565, 0, 0xba98;
	// end inline asm
	// begin inline asm
	prmt.b32 %r1567, %r1567, 0, 0xba98;
	// end inline asm
	xor.b32  	%r10385, %r1567, 2139062143;
	not.b32 	%r10386, %r1565;
	and.b32  	%r10387, %r10382, %r10386;
	and.b32  	%r10388, %r10385, %r1565;
	or.b32  	%r1589, %r10388, %r10387;
	shr.u32 	%r1570, %r1564, 2;
	// begin inline asm
	lop3.b32 %r1573, %r1570, 50529027, 0, 234;

	// end inline asm
	or.b32  	%r10389, %r1573, -2139062144;
	and.b32  	%r10390, %r1573, -2139062144;
	add.s32 	%r10391, %r10389, -33686018;
	xor.b32  	%r10392, %r10390, %r10391;
	xor.b32  	%r10393, %r10392, -2139062144;
	xor.b32  	%r10394, %r1573, 33686018;
	xor.b32  	%r10395, %r10393, %r1573;
	and.b32  	%r1571, %r10395, %r10394;
	// begin inline asm
	prmt.b32 %r1571, %r1571, 0, 0xba98;
	// end inline asm
	// begin inline asm
	prmt.b32 %r1573, %r1573, 0, 0xba98;
	// end inline asm
	xor.b32  	%r10396, %r1573, 2139062143;
	not.b32 	%r10397, %r1571;
	and.b32  	%r10398, %r10393, %r10397;
	and.b32  	%r10399, %r10396, %r1571;
	or.b32  	%r1593, %r10399, %r10398;
	shr.u32 	%r1576, %r1564, 4;
	// begin inline asm
	lop3.b32 %r1579, %r1576, 50529027, 0, 234;

	// end inline asm
	or.b32  	%r10400, %r1579, -2139062144;
	and.b32  	%r10401, %r1579, -2139062144;
	add.s32 	%r10402, %r10400, -33686018;
	xor.b32  	%r10403, %r10401, %r10402;
	xor.b32  	%r10404, %r10403, -2139062144;
	xor.b32  	%r10405, %r1579, 33686018;
	xor.b32  	%r10406, %r10404, %r1579;
	and.b32  	%r1577, %r10406, %r10405;
	// begin inline asm
	prmt.b32 %r1577, %r1577, 0, 0xba98;
	// end inline asm
	// begin inline asm
	prmt.b32 %r1579, %r1579, 0, 0xba98;
	// end inline asm
	xor.b32  	%r10407, %r1579, 2139062143;
	not.b32 	%r10408, %r1577;
	and.b32  	%r10409, %r10404, %r10408;
	and.b32  	%r10410, %r10407, %r1577;
	or.b32  	%r1597, %r10410, %r10409;
	shr.u32 	%r1582, %r1564, 6;
	// begin inline asm
	lop3.b32 %r1585, %r1582, 50529027, 0, 234;

	// end inline asm
	or.b32  	%r10411, %r1585, -2139062144;
	and.b32  	%r10412, %r1585, -2139062144;
	add.s32 	%r10413, %r10411, -33686018;
	xor.b32  	%r10414, %r10412, %r10413;
	xor.b32  	%r10415, %r10414, -2139062144;
	xor.b32  	%r10416, %r1585, 33686018;
	xor.b32  	%r10417, %r10415, %r1585;
	and.b32  	%r1583, %r10417, %r10416;
	// begin inline asm
	prmt.b32 %r1583, %r1583, 0, 0xba98;
	// end inline asm
	// begin inline asm
	prmt.b32 %r1585, %r1585, 0, 0xba98;
	// end inline asm
	xor.b32  	%r10418, %r1585, 2139062143;
	not.b32 	%r10419, %r1583;
	and.b32  	%r10420, %r10415, %r10419;
	and.b32  	%r10421, %r10418, %r1583;
	or.b32  	%r1601, %r10421, %r10420;
	// begin inline asm
	dp4a.s32.s32 %r1587, %r1588, %r1589, %r1559;
	// end inline asm
	// begin inline asm
	dp4a.s32.s32 %r1591, %r1592, %r1593, %r1587;
	// end inline asm
	// begin inline asm
	dp4a.s32.s32 %r1595, %r1596, %r1597, %r1591;
	// end inline asm
	// begin inline asm
	dp4a.s32.s32 %r1599, %r1600, %r1601, %r1595;
	// end inline asm
	ld.global.nc.v4.u32 	{%r1628, %r1632, %r1636, %r1640}, [%rd9+5120];
	ld.global.nc.u32 	%r1604, [%rd11+20480];
	// begin inline asm
	lop3.b32 %r1607, %r1604, 50529027, 0, 234;

	// end inline asm
	or.b32  	%r10422, %r1607, -2139062144;
	and.b32  	%r10423, %r1607, -2139062144;
	add.s32 	%r10424, %r10422, -33686018;
	xor.b32  	%r10425, %r10423, %r10424;
	xor.b32  	%r10426, %r10425, -2139062144;
	xor.b32  	%r10427, %r1607, 33686018;
	xor.b32  	%r10428, %r10426, %r1607;
	and.b32  	%r1605, %r10428, %r10427;
	// begin inline asm
	prmt.b32 %r1605, %r1605, 0, 0xba98;
	// end inline asm
	// begin inline asm
	prmt.b32 %r1607, %r1607, 0, 0xba98;
	// end inline asm
	xor.b32  	%r10429, %r1607, 2139062143;
	not.b32 	%r10430, %r1605;
	and.b32  	%r10431, %r10426, %r10430;
	and.b32  	%r10432, %r10429, %r1605;
	or.b32  	%r1629, %r10432, %r10431;
	shr.u32 	%r1610, %r1604, 2;
	// begin inline asm
	lop3.b32 %r1613, %r1610, 50529027, 0, 234;

	// end inline asm
	or.b32  	%r10433, %r1613, -2139062144;
	and.b32  	%r10434, %r1613, -2139062144;
	add.s32 	%r10435, %r10433, -33686018;
	xor.b32  	%r10436, %r10434, %r10435;
	xor.b32  	%r10437, %r10436, -2139062144;
	xor.b32  	%r10438, %r1613, 33686018;
	xor.b32  	%r10439, %r10437, %r1613;
	and.b32  	%r1611, %r10439, %r10438;
	// begin inline asm
	prmt.b32 %r1611, %r1611, 0, 0xba98;
	// end inline asm
	// begin inline asm
	prmt.b32 %r1613, %r1613, 0, 0xba98;
	// end inline asm
	xor.b32  	%r10440, %r1613, 2139062143;
	not.b32 	%r10441, %r1611;
	and.b32  	%r10442, %r10437, %r10441;
	and.b32  	%r10443, %r10440, %r1611;
	or.b32  	%r1633, %r10443, %r10442;
	shr.u32 	%r1616, %r1604, 4;
	// begin inline asm
	lop3.b32 %r1619, %r1616, 50529027, 0, 234;

	// end inline asm
	or.b32  	%r10444, %r1619, -2139062144;
	and.b32  	%r10445, %r1619, -2139062144;
	add.s32 	%r10446, %r10444, -33686018;
	xor.b32  	%r10447, %r10445, %r10446;
	xor.b32  	%r10448, %r10447, -2139062144;
	xor.b32  	%r10449, %r1619, 33686018;
	xor.b32  	%r10450, %r10448, %r1619;
	and.b32  	%r1617, %r10450, %r10449;
	// begin inline asm
	prmt.b32 %r1617, %r1617, 0, 0xba98;
	// end inline asm
	// begin inline asm
	prmt.b32 %r1619, %r1619, 0, 0xba98;
	// end inline asm
	xor.b32  	%r10451, %r1619, 2139062143;
	not.b32 	%r10452, %r1617;
	and.b32  	%r10453, %r10448, %r10452;
	and.b32  	%r10454, %r10451, %r1617;
	or.b32  	%r1637, %r10454, %r10453;
	shr.u32 	%r1622, %r1604, 6;
	// begin inline asm
	lop3.b32 %r1625, %r1622, 50529027, 0, 234;

	// end inline asm
	or.b32  	%r10455, %r1625, -2139062144;
	and.b32  	%r10456, %r1625, -2139062144;
	add.s32 	%r10457, %r10455, -33686018;
	xor.b32  	%r10458, %r10456, %r10457;
	xor.b32  	%r10459, %r10458, -2139062144;
	xor.b32  	%r10460, %r1625, 33686018;
	xor.b32  	%r10461, %r10459, %r1625;
	and.b32  	%r1623, %r10461, %r10460;
	// begin inline asm
	prmt.b32 %r1623, %r1623, 0, 0xba98;
	// end inline asm
	// begin inline asm
	prmt.b32 %r1625, %r1625, 0, 0xba98;
	// end inline asm
	xor.b32  	%r10462, %r1625, 2139062143;
	not.b32 	%r10463, %r1623;
	and.b32  	%r10464, %r10459, %r10463;
	and.b32  	%r10465, %r10462, %r1623;
	or.b32  	%r1641, %r10465, %r10464;
	// begin inline asm
	dp4a.s32.s32 %r1627, %r1628, %r1629, %r1599;
	// end inline asm
	// begin inline asm
	dp4a.s32.s32 %r1631, %r1632, %r1633, %r1627;
	// end inline asm
	// begin inline asm
	dp4a.s32.s32 %r1635, %r1636, %r1637, %r1631;
	// end inline asm
	// begin inline asm
	dp4a.s32.s32 %r1639, %r1640, %r1641, %r1635;
	// end inline asm
	ld.global.nc.v4.u32 	{%r1668, %r1672, %r1676, %r1680}, [%rd9+5248];
	ld.global.nc.u32 	%r1644, [%rd11+20992];
	// begin inline asm
	lop3.b32 %r1647, %r1644, 50529027, 0, 234;

	// end inline asm
	or.b32  	%r10466, %r1647, -2139062144;
	and.b32  	%r10467, %r1647, -2139062144;
	add.s32 	%r10468, %r10466, -33686018;
	xor.b32  	%r10469, %r10467, %r10468;
	xor.b32  	%r10470, %r10469, -2139062144;
	xor.b32  	%r10471, %r1647, 33686018;
	xor.b32  	%r10472, %r10470, %r1647;
	and.b32  	%r1645, %r10472, %r10471;
	// begin inline asm
	prmt.b32 %r1645, %r1645, 0, 0xba98;
	// end inline asm
	// begin inline asm
	prmt.b32 %r1647, %r1647, 0, 0xba98;
	// end inline asm
	xor.b32  	%r10473, %r1647, 2139062143;
	not.b32 	%r10474, %r1645;
	and.b32  	%r10475, %r10470, %r10474;
	and.b32  	%r10476, %r10473, %r1645;
	or.b32  	%r1669, %r10476, %r10475;
	shr.u32 	%r1650, %r1644, 2;
	// begin inline asm
	lop3.b32 %r1653, %r1650, 50529027, 0, 234;

	// end inline asm
	or.b32  	%r10477, %r1653, -2139062144;
	and.b32  	%r10478, %r1653, -2139062144;
	add.s32 	%r10479, %r10477, -33686018;
	xor.b32  	%r10480, %r10478, %r10479;
	xor.b32  	%r10481, %r10480, -2139062144;
	xor.b32  	%r10482, %r1653, 33686018;
	xor.b32  	%r10483, %r10481, %r1653;
	and.b32  	%r1651, %r10483, %r10482;
	// begin inline asm
	prmt.b32 %r1651, %r1651, 0, 0xba98;
	// end inline asm
	// begin inline asm
	prmt.b32 %r1653, %r1653, 0, 0xba98;
	// end inline asm
	xor.b32  	%r10484, %r1653, 2139062143;
	not.b32 	%r10485, %r1651;
	and.b32  	%r10486, %r10481, %r10485;
	and.b32  	%r10487, %r10484, %r1651;
	or.b32  	%r1673, %r10487, %r10486;
	shr.u32 	%r1656, %r1644, 4;
	// begin inline asm
	lop3.b32 %r1659, %r1656, 50529027, 0, 234;

	// end inline asm
	or.b32  	%r10488, %r1659, -2139062144;
	and.b32  	%r10489, %r1659, -2139062144;
	add.s32 	%r10490, %r10488, -33686018;
	xor.b32  	%r10491, %r10489, %r10490;
	xor.b32  	%r10492, %r10491, -2139062144;
	xor.b32  	%r10493, %r1659, 33686018;
	xor.b32  	%r10494, %r10492, %r1659;
	and.b32  	%r1657, %r10494, %r10493;
	// begin inline asm
	prmt.b32 %r1657, %r1657, 0, 0xba98;
	// end inline asm
	// begin inline asm
	prmt.b32 %r1659, %r1659, 0, 0xba98;
	// end inline asm
	xor.b32  	%r10495, %r1659, 2139062143;
	not.b32 	%r10496, %r1657;
	and.b32  	%r10497, %r10492, %r10496;
	and.b32  	%r10498, %r10495, %r1657;
	or.b32  	%r1677, %r10498, %r10497;
	shr.u32 	%r1662, %r1644, 6;
	// begin inline asm
	lop3.b32 %r1665, %r1662, 50529027, 0, 234;

	// end inline asm
	or.b32  	%r10499, %r1665, -2139062144;
	and.b32  	%r10500, %r1665, -2139062144;
	add.s32 	%r10501, %r10499, -33686018;
	xor.b32  	%r10502, %r10500, %r10501;
	xor.b32  	%r10503, %r10502, -2139062144;
	xor.b32  	%r10504, %r1665, 33686018;
	xor.b32  	%r10505, %r10503, %r1665;
	and.b32  	%r1663, %r10505, %r10504;
	// begin inline asm
	prmt.b32 %r1663, %r1663, 0, 0xba98;
	// end inline asm
	// begin inline asm
	prmt.b32 %r1665, %r1665, 0, 0xba98;
	// end inline asm
	xor.b32  	%r10506, %r1665, 2139062143;
	not.b32 	%r10507, %r1663;
	and.b32  	%r10508, %r10503, %r10507;
	and.b32  	%r10509, %r10506, %r1663;
	or.b32  	%r1681, %r10509, %r10508;
	// begin inline asm
	dp4a.s32.s32 %r1667, %r1668, %r1669, %r1639;
	// end inline asm
	// begin inline asm
	dp4a.s32.s32 %r1671, %r1672, %r1673, %r1667;
	// end inline asm
	// begin inline asm
	dp4a.s32.s32 %r1675, %r1676, %r1677, %r1671;
	// end inline asm
	// begin inline asm
	dp4a.s32.s32 %r1679, %r1680, %r1681, %r1675;
	// end inline asm
	ld.global.nc.v4.u32 	{%r1708, %r1712, %r1716, %r1720}, [%rd9+5376];
	ld.global.nc.u32 	%r1684, [%rd11+21504];
	// begin inline asm
	lop3.b32 %r1687, %r1684, 50529027, 0, 234;

	// end inline asm
	or.b32  	%r10510, %r1687, -2139062144;
	and.b32  	%r10511, %r1687, -2139062144;
	add.s32 	%r10512, %r10510, -33686018;
	xor.b32  	%r10513, %r10511, %r10512;
	xor.b32  	%r10514, %r10513, -2139062144;
	xor.b32  	%r10515, %r1687, 33686018;
	xor.b32  	%r10516, %r10514, %r1687;
	and.b32  	%r1685, %r10516, %r10515;
	// begin inline asm
	prmt.b32 %r1685, %r1685, 0, 0xba98;
	// end inline asm
	// begin inline asm
	prmt.b32 %r1687, %r1687, 0, 0xba98;
	// end inline asm
	xor.b32  	%r10517, %r1687, 2139062143;
	not.b32 	%r10518, %r1685;
	and.b32  	%r10519, %r10514, %r10518;
	and.b32  	%r10520, %r10517, %r1685;
	or.b32  	%r1709, %r10520, %r10519;
	shr.u32 	%r1690, %r1684, 2;
	// begin inline asm
	lop3.b32 %r1693, %r1690, 50529027, 0, 234;

	// end inline asm
	or.b32  	%r10521, %r1693, -2139062144;
	and.b32  	%r10522, %r1693, -2139062144;
	add.s32 	%r10523, %r10521, -33686018;
	xor.b32  	%r10524, %r10522, %r10523;
	xor.b32  	%r10525, %r10524, -2139062144;
	xor.b32  	%r10526, %r1693, 33686018;
	xor.b32  	%r10527, %r10525, %r1693;
	and.b32  	%r1691, %r10527, %r10526;
	// begin inline asm
	prmt.b32 %r1691, %r1691, 0, 0xba98;
	// end inline asm
	// begin inline asm
	prmt.b32 %r1693, %r1693, 0, 0xba98;
	// end inline asm
	xor.b32  	%r10528, %r1693, 2139062143;
	not.b32 	%r10529, %r1691;
	and.b32  	%r10530, %r10525, %r10529;
	and.b32  	%r10531, %r10528, %r1691;
	or.b32  	%r1713, %r10531, %r10530;
	shr.u32 	%r1696, %r1684, 4;
	// begin inline asm
	lop3.b32 %r1699, %r1696, 50529027, 0, 234;

	// end inline asm
	or.b32  	%r10532, %r1699, -2139062144;
	and.b32  	%r10533, %r1699, -2139062144;
	add.s32 	%r10534, %r10532, -33686018;
	xor.b32  	%r10535, %r10533, %r10534;
	xor.b32  	%r10536, %r10535, -2139062144;
	xor.b32  	%r10537, %r1699, 33686018;
	xor.b32  	%r10538, %r10536, %r1699;
	and.b32  	%r1697, %r10538, %r10537;
	// begin inline asm
	prmt.b32 %r1697, %r1697, 0, 0xba98;
	// end inline asm
	// begin inline asm
	prmt.b32 %r1699, %r1699, 0, 0xba98;
	// end inline asm
	xor.b32  	%r10539, %r1699, 2139062143;
	not.b32 	%r10540, %r1697;
	and.b32  	%r10541, %r10536, %r10540;
	and.b32  	%r10542, %r10539, %r1697;
	or.b32  	%r1717, %r10542, %r10541;
	shr.u32 	%r1702, %r1684, 6;
	// begin inline asm
	lop3.b32 %r1705, %r1702, 50529027, 0, 234;

	// end inline asm
	or.b32  	%r10543, %r1705, -2139062144;
	and.b32  	%r10544, %r1705, -2139062144;
	add.s32 	%r10545, %r10543, -33686018;
	xor.b32  	%r10546, %r10544, %r10545;
	xor.b32  	%r10547, %r10546, -2139062144;
	xor.b32  	%r10548, %r1705, 33686018;
	xor.b32  	%r10549, %r10547, %r1705;
	and.b32  	%r1703, %r10549, %r10548;
	// begin inline asm
	prmt.b32 %r1703, %r1703, 0, 0xba98;
	// end inline asm
	// begin inline asm
	prmt.b32 %r1705, %r1705, 0, 0xba98;
	// end inline asm
	xor.b32  	%r10550, %r1705, 2139062143;
	not.b32 	%r10551, %r1703;
	and.b32  	%r10552, %r10547, %r10551;
	and.b32  	%r10553, %r10550, %r1703;
	or.b32  	%r1721, %r10553, %r10552;
	// begin inline asm
	dp4a.s32.s32 %r1707, %r1708, %r1709, %r1679;
	// end inline asm
	// begin inline asm
	dp4a.s32.s32 %r1711, %r1712, %r1713, %r1707;
	// end inline asm
	// begin inline asm
	dp4a.s32.s32 %r1715, %r1716, %r1717, %r1711;
	// end inline asm
	// begin inline asm
	dp4a.s32.s32 %r1719, %r1720, %r1721, %r1715;
	// end inline asm
	ld.global.nc.v4.u32 	{%r1748, %r1752, %r1756, %r1760}, [%rd9+5504];
	ld.global.nc.u32 	%r1724, [%rd11+22016];
	// begin inline asm
	lop3.b32 %r1727, %r1724, 50529027, 0, 234;

	// end inline asm
	or.b32  	%r10554, %r1727, -2139062144;
	and.b32  	%r10555, %r1727, -2139062144;
	add.s32 	%r10556, %r10554, -33686018;
	xor.b32  	%r10557, %r10555, %r10556;
	xor.b32  	%r10558, %r10557, -2139062144;
	xor.b32  	%r10559, %r1727, 33686018;
	xor.b32  	%r10560, %r10558, %r1727;
	and.b32  	%r1725, %r10560, %r10559;
	// begin inline asm
	prmt.b32 %r1725, %r1725, 0, 0xba98;
	// end inline asm
	// begin inline asm
	prmt.b32 %r1727, %r1727, 0, 0xba98;
	// end inline asm
	xor.b32  	%r10561, %r1727, 2139062143;
	not.b32 	%r10562, %r1725;
	and.b32  	%r10563, %r10558, %r10562;
	and.b32  	%r10564, %r10561, %r1725;
	or.b32  	%r1749, %r10564, %r10563;
	shr.u32 	%r1730, %r1724, 2;
	// begin inline asm
	lop3.b32 %r1733, %r1730, 50529027, 0, 234;

	// end inline asm
	or.b32  	%r10565, %r1733, -2139062144;
	and.b32  	%r10566, %r1733, -2139062144;
	add.s32 	%r10567, %r10565, -33686018;
	xor.b32  	%r10568, %r10566, %r10567;
	xor.b32  	%r10569, %r10568, -2139062144;
	xor.b32  	%r10570, %r1733, 33686018;
	xor.b32  	%r10571, %r10569, %r1733;
	and.b32  	%r1731, %r10571, %r10570;
	// begin inline asm
	prmt.b32 %r1731, %r1731, 0, 0xba98;
	// end inline asm
	// begin inline asm
	prmt.b32 %r1733, %r1733, 0, 0xba98;
	// end inline asm
	xor.b32  	%r10572, %r1733, 2139062143;
	not.b32 	%r10573, %r1731;
	and.b32  	%r10574, %r10569, %r10573;
	and.b32  	%r10575, %r10572, %r1731;
	or.b32  	%r1753, %r10575, %r10574;
	shr.u32 	%r1736, %r1724, 4;
	// begin inline asm
	lop3.b32 %r1739, %r1736, 50529027, 0, 234;

	// end inline asm
	or.b32  	%r10576, %r1739, -2139062144;
	and.b32  	%r10577, %r1739, -2139062144;
	add.s32 	%r10578, %r10576, -33686018;
	xor.b32  	%r10579, %r10577, %r10578;
	xor.b32  	%r10580, %r10579, -2139062144;
	xor.b32  	%r10581, %r1739, 33686018;
	xor.b32  	%r10582, %r10580, %r1739;
	and.b32  	%r1737, %r10582, %r10581;
	// begin inline asm
	prmt.b32 %r1737, %r1737, 0, 0xba98;
	// end inline asm
	// begin inline asm
	prmt.b32 %r1739, %r1739, 0, 0xba98;
	// end inline asm
	xor.b32  	%r10583, %r1739, 2139062143;
	not.b32 	%r10584, %r1737;
	and.b32  	%r10585, %r10580, %r10584;
	and.b32  	%r10586, %r10583, %r1737;
	or.b32  	%r1757, %r10586, %r10585;
	shr.u32 	%r1742, %r1724, 6;
	// begin inline asm
	lop3.b32 %r1745, %r1742, 50529027, 0, 234;

	// end inline asm
	or.b32  	%r10587, %r1745, -2139062144;
	and.b32  	%r10588, %r1745, -2139062144;
	add.s32 	%r10589, %r10587, -33686018;
	xor.b32  	%r10590, %r10588, %r10589;
	xor.b32  	%r10591, %r10590, -2139062144;
	xor.b32  	%r10592, %r1745, 33686018;
	xor.b32  	%r10593, %r10591, %r1745;
	and.b32  	%r1743, %r10593, %r10592;
	// begin inline asm
	prmt.b32 %r1743, %r1743, 0, 0xba98;
	// end inline asm
	// begin inline asm
	prmt.b32 %r1745, %r1745, 0, 0xba98;
	// end inline asm
	xor.b32  	%r10594, %r1745, 2139062143;
	not.b32 	%r10595, %r1743;
	and.b32  	%r10596, %r10591, %r10595;
	and.b32  	%r10597, %r10594, %r1743;
	or.b32  	%r1761, %r10597, %r10596;
	// begin inline asm
	dp4a.s32.s32 %r1747, %r1748, %r1749, %r1719;
	// end inline asm
	// begin inline asm
	dp4a.s32.s32 %r1751, %r1752, %r1753, %r1747;
	// end inline asm
	// begin inline asm
	dp4a.s32.s32 %r1755, %r1756, %r1757, %r1751;
	// end inline asm
	// begin inline asm
	dp4a.s32.s32 %r1759, %r1760, %r1761, %r1755;
	// end inline asm
	ld.global.nc.v4.u32 	{%r1788, %r1792, %r1796, %r1800}, [%rd9+5632];
	ld.global.nc.u32 	%r1764, [%rd11+22528];
	// begin inline asm
	lop3.b32 %r1767, %r1764, 50529027, 0, 234;

	// end inline asm
	or.b32  	%r10598, %r1767, -2139062144;
	and.b32  	%r10599, %r1767, -2139062144;
	add.s32 	%r10600, %r10598, -33686018;
	xor.b32  	%r10601, %r10599, %r10600;
	xor.b32  	%r10602, %r10601, -2139062144;
	xor.b32  	%r10603, %r1767, 33686018;
	xor.b32  	%r10604, %r10602, %r1767;
	and.b32  	%r1765, %r10604, %r10603;
	// begin inline asm
	prmt.b32 %r1765, %r1765, 0, 0xba98;
	// end inline asm
	// begin inline asm
	prmt.b32 %r1767, %r1767, 0, 0xba98;
	// end inline asm
	xor.b32  	%r10605, %r1767, 2139062143;
	not.b32 	%r10606, %r1765;
	and.b32  	%r10607, %r10602, %r10606;
	and.b32  	%r10608, %r10605, %r1765;
	or.b32  	%r1789, %r10608, %r10607;
	shr.u32 	%r1770, %r1764, 2;
	// begin inline asm
	lop3.b32 %r1773, %r1770, 50529027, 0, 234;

	// end inline asm
	or.b32  	%r10609, %r1773, -2139062144;
	and.b32  	%r10610, %r1773, -2139062144;
	add.s32 	%r10611, %r10609, -33686018;
	xor.b32  	%r10612, %r10610, %r10611;
	xor.b32  	%r10613, %r10612, -2139062144;
	xor.b32  	%r10614, %r1773, 33686018;
	xor.b32  	%r10615, %r10613, %r1773;
	and.b32  	%r1771, %r10615, %r10614;
	// begin inline asm
	prmt.b32 %r1771, %r1771, 0, 0xba98;
	// end inline asm
	// begin inline asm
	prmt.b32 %r1773, %r1773, 0, 0xba98;
	// end inline asm
	xor.b32  	%r10616, %r1773, 2139062143;
	not.b32 	%r10617, %r1771;
	and.b32  	%r10618, %r10613, %r10617;
	and.b32  	%r10619, %r10616, %r1771;
	or.b32  	%r1793, %r10619, %r10618;
	shr.u32 	%r1776, %r1764, 4;
	// begin inline asm
	lop3.b32 %r1779, %r1776, 50529027, 0, 234;

	// end inline asm
	or.b32  	%r10620, %r1779, -2139062144;
	and.b32  	%r10621, %r1779, -2139062144;
	add.s32 	%r10622, %r10620, -33686018;
	xor.b32  	%r10623, %r10621, %r10622;
	xor.b32  	%r10624, %r10623, -2139062144;
	xor.b32  	%r10625, %r1779, 33686018;
	xor.b32  	%r10626, %r10624, %r1779;
	and.b32  	%r1777, %r10626, %r10625;
	// begin inline asm
	prmt.b32 %r1777, %r1777, 0, 0xba98;
	// end inline asm
	// begin inline asm
	prmt.b32 %r1779, %r1779, 0, 0xba98;
	// end inline asm
	xor.b32  	%r10627, %r1779, 2139062143;
	not.b32 	%r10628, %r1777;
	and.b32  	%r10629, %r10624, %r10628;
	and.b32  	%r10630, %r10627, %r1777;
	or.b32  	%r1797, %r10630, %r10629;
	shr.u32 	%r1782, %r1764, 6;
	// begin inline asm
	lop3.b32 %r1785, %r1782, 50529027, 0, 234;

	// end inline asm
	or.b32  	%r10631, %r1785, -2139062144;
	and.b32  	%r10632, %r1785, -2139062144;
	add.s32 	%r10633, %r10631, -33686018;
	xor.b32  	%r10634, %r10632, %r10633;
	xor.b32  	%r10635, %r10634, -2139062144;
	xor.b32  	%r10636, %r1785, 33686018;
	xor.b32  	%r10637, %r10635, %r1785;
	and.b32  	%r1783, %r10637, %r10636;
	// begin inline asm
	prmt.b32 %r1783, %r1783, 0, 0xba98;
	// end inline asm
	// begin inline asm
	prmt.b32 %r1785, %r1785, 0, 0xba98;
	// end inline asm
	xor.b32  	%r10638, %r1785, 2139062143;
	not.b32 	%r10639, %r1783;
	and.b32  	%r10640, %r10635, %r10639;
	and.b32  	%r10641, %r10638, %r1783;
	or.b32  	%r1801, %r10641, %r10640;
	// begin inline asm
	dp4a.s32.s32 %r1787, %r1788, %r1789, %r1759;
	// end inline asm
	// begin inline asm
	dp4a.s32.s32 %r1791, %r1792, %r1793, %r1787;
	// end inline asm
	// begin inline asm
	dp4a.s32.s32 %r1795, %r1796, %r1797, %r1791;
	// end inline asm
	// begin inline asm
	dp4a.s32.s32 %r1799, %r1800, %r1801, %r1795;
	// end inline asm
	ld.global.nc.v4.u32 	{%r1828, %r1832, %r1836, %r1840}, [%rd9+5760];
	ld.global.nc.u32 	%r1804, [%rd11+23040];
	// begin inline asm
	lop3.b32 %r1807, %r1804, 50529027, 0, 234;

	// end inline asm
	or.b32  	%r10642, %r1807, -2139062144;
	and.b32  	%r10643, %r1807, -2139062144;
	add.s32 	%r10644, %r10642, -33686018;
	xor.b32  	%r10645, %r10643, %r10644;
	xor.b32  	%r10646, %r10645, -2139062144;
	xor.b32  	%r10647, %r1807, 33686018;
	xor.b32  	%r10648, %r10646, %r1807;
	and.b32  	%r1805, %r10648, %r10647;
	// begin inline asm
	prmt.b32 %r1805, %r1805, 0, 0xba98;
	// end inline asm
	// begin inline asm
	prmt.b32 %r1807, %r1807, 0, 0xba98;
	// end inline asm
	xor.b32  	%r10649, %r1807, 2139062143;
	not.b32 	%r10650, %r1805;
	and.b32  	%r10651, %r10646, %r10650;
	and.b32  	%r10652, %r10649, %r1805;
	or.b32  	%r1829, %r10652, %r10651;
	shr.u32 	%r1810, %r1804, 2;
	// begin inline asm
	lop3.b32 %r1813, %r1810, 50529027, 0, 234;

	// end inline asm
	or.b32  	%r10653, %r1813, -2139062144;
	and.b32  	%r10654, %r1813, -2139062144;
	add.s32 	%r10655, %r10653, -33686018;
	xor.b32  	%r10656, %r10654, %r10655;
	xor.b32  	%r10657, %r10656, -2139062144;
	xor.b32  	%r10658, %r1813, 33686018;
	xor.b32  	%r10659, %r10657, %r1813;
	and.b32  	%r1811, %r10659, %r10658;
	// begin inline asm
	prmt.b32 %r1811, %r1811, 0, 0xba98;
	// end inline asm
	// begin inline asm
	prmt.b32 %r1813, %r1813, 0, 0xba98;
	// end inline asm
	xor.b32  	%r10660, %r1813, 2139062143;
	not.b32 	%r10661, %r1811;
	and.b32  	%r10662, %r10657, %r10661;
	and.b32  	%r10663, %r10660, %r1811;
	or.b32  	%r1833, %r10663, %r10662;
	shr.u32 	%r1816, %r1804, 4;
	// begin inline asm
	lop3.b32 %r1819, %r1816, 50529027, 0, 234;

	// end inline asm
	or.b32  	%r10664, %r1819, -2139062144;
	and.b32  	%r10665, %r1819, -2139062144;
	add.s32 	%r10666, %r10664, -33686018;
	xor.b32  	%r10667, %r10665, %r10666;
	xor.b32  	%r10668, %r10667, -2139062144;
	xor.b32  	%r10669, %r1819, 33686018;
	xor.b32  	%r10670, %r10668, %r1819;
	and.b32  	%r1817, %r10670, %r10669;
	// begin inline asm
	prmt.b32 %r1817, %r1817, 0, 0xba98;
	// end inline asm
	// begin inline asm
	prmt.b32 %r1819, %r1819, 0, 0xba98;
	// end inline asm
	xor.b32  	%r10671, %r1819, 2139062143;
	not.b32 	%r10672, %r1817;
	and.b32  	%r10673, %r10668, %r10672;
	and.b32  	%r10674, %r10671, %r1817;
	or.b32  	%r1837, %r10674, %r10673;
	shr.u32 	%r1822, %r1804, 6;
	// begin inline asm
	lop3.b32 %r1825, %r1822, 50529027, 0, 234;

	// end inline asm
	or.b32  	%r10675, %r1825, -2139062144;
	and.b32  	%r10676, %r1825, -2139062144;
	add.s32 	%r10677, %r10675, -33686018;
	xor.b32  	%r10678, %r10676, %r10677;
	xor.b32  	%r10679, %r10678, -2139062144;
	xor.b32  	%r10680, %r1825, 33686018;
	xor.b32  	%r10681, %r10679, %r1825;
	and.b32  	%r1823, %r10681, %r10680;
	// begin inline asm
	prmt.b32 %r1823, %r1823, 0, 0xba98;
	// end inline asm
	// begin inline asm
	prmt.b32 %r1825, %r1825, 0, 0xba98;
	// end inline asm
	xor.b32  	%r10682, %r1825, 2139062143;
	not.b32 	%r10683, %r1823;
	and.b32  	%r10684, %r10679, %r10683;
	and.b32  	%r10685, %r10682, %r1823;
	or.b32  	%r1841, %r10685, %r10684;
	// begin inline asm
	dp4a.s32.s32 %r1827, %r1828, %r1829, %r1799;
	// end inline asm
	// begin inline asm
	dp4a.s32.s32 %r1831, %r1832, %r1833, %r1827;
	// end inline asm
	// begin inline asm
	dp4a.s32.s32 %r1835, %r1836, %r1837, %r1831;
	// end inline asm
	// begin inline asm
	dp4a.s32.s32 %r1839, %r1840, %r1841, %r1835;
	// end inline asm
	ld.global.nc.v4.u32 	{%r1868, %r1872, %r1876, %r1880}, [%rd9+5888];
	ld.global.nc.u32 	%r1844, [%rd11+23552];
	// begin inline asm
	lop3.b32 %r1847, %r1844, 50529027, 0, 234;

	// end inline asm
	or.b32  	%r10686, %r1847, -2139062144;
	and.b32  	%r10687, %r1847, -2139062144;
	add.s32 	%r10688, %r10686, -33686018;
	xor.b32  	%r10689, %r10687, %r10688;
	xor.b32  	%r10690, %r10689, -2139062144;
	xor.b32  	%r10691, %r1847, 33686018;
	xor.b32  	%r10692, %r10690, %r1847;
	and.b32  	%r1845, %r10692, %r10691;
	// begin inline asm
	prmt.b32 %r1845, %r1845, 0, 0xba98;
	// end inline asm
	// begin inline asm
	prmt.b32 %r1847, %r1847, 0, 0xba98;
	// end inline asm
	xor.b32  	%r10693, %r1847, 2139062143;
	not.b32 	%r10694, %r1845;
	and.b32  	%r10695, %r10690, %r10694;
	and.b32  	%r10696, %r10693, %r1845;
	or.b32  	%r1869, %r10696, %r10695;
	shr.u32 	%r1850, %r1844, 2;
	// begin inline asm
	lop3.b32 %r1853, %r1850, 50529027, 0, 234;

	// end inline asm
	or.b32  	%r10697, %r1853, -2139062144;
	and.b32  	%r10698, %r1853, -2139062144;
	add.s32 	%r10699, %r10697, -33686018;
	xor.b32  	%r10700, %r10698, %r10699;
	xor.b32  	%r10701, %r10700, -2139062144;
	xor.b32  	%r10702, %r1853, 33686018;
	xor.b32  	%r10703, %r10701, %r1853;
	and.b32  	%r1851, %r10703, %r10702;
	// begin inline asm
	prmt.b32 %r1851, %r1851, 0, 0xba98;
	// end inline asm
	// begin inline asm
	prmt.b32 %r1853, %r1853, 0, 0xba98;
	// end inline asm
	xor.b32  	%r10704, %r1853, 2139062143;
	not.b32 	%r10705, %r1851;
	and.b32  	%r10706, %r10701, %r10705;
	and.b32  	%r10707, %r10704, %r1851;
	or.b32  	%r1873, %r10707, %r10706;
	shr.u32 	%r1856, %r1844, 4;
	// begin inline asm
	lop3.b32 %r1859, %r1856, 50529027, 0, 234;

	// end inline asm
	or.b32  	%r10708, %r1859, -2139062144;
	and.b32  	%r10709, %r1859, -2139062144;
	add.s32 	%r10710, %r10708, -33686018;
	xor.b32  	%r10711, %r10709, %r10710;
	xor.b32  	%r10712, %r10711, -2139062144;
	xor.b32  	%r10713, %r1859, 33686018;
	xor.b32  	%r10714, %r10712, %r1859;
	and.b32  	%r1857, %r10714, %r10713;
	// begin inline asm
	prmt.b32 %r1857, %r1857, 0, 0xba98;
	// end inline asm
	// begin inline asm
	prmt.b32 %r1859, %r1859, 0, 0xba98;
	// end inline asm
	xor.b32  	%r10715, %r1859, 2139062143;
	not.b32 	%r10716, %r1857;
	and.b32  	%r10717, %r10712, %r10716;
	and.b32  	%r10718, %r10715, %r1857;
	or.b32  	%r1877, %r10718, %r10717;
	shr.u32 	%r1862, %r1844, 6;
	// begin inline asm
	lop3.b32 %r1865, %r1862, 50529027, 0, 234;

	// end inline asm
	or.b32  	%r10719, %r1865, -2139062144;
	and.b32  	%r10720, %r1865, -2139062144;
	add.s32 	%r10721, %r10719, -33686018;
	xor.b32  	%r10722, %r10720, %r10721;
	xor.b32  	%r10723, %r10722, -2139062144;
	xor.b32  	%r10724, %r1865, 33686018;
	xor.b32  	%r10725, %r10723, %r1865;
	and.b32  	%r1863, %r10725, %r10724;
	// begin inline asm
	prmt.b32 %r1863, %r1863, 0, 0xba98;
	// end inline asm
	// begin inline asm
	prmt.b32 %r1865, %r1865, 0, 0xba98;
	// end inline asm
	xor.b32  	%r10726, %r1865, 2139062143;
	not.b32 	%r10727, %r1863;
	and.b32  	%r10728, %r10723, %r10727;
	and.b32  	%r10729, %r10726, %r1863;
	or.b32  	%r1881, %r10729, %r10728;
	// begin inline asm
	dp4a.s32.s32 %r1867, %r1868, %r1869, %r1839;
	// end inline asm
	// begin inline asm
	dp4a.s32.s32 %r1871, %r1872, %r1873, %r1867;
	// end inline asm
	// begin inline asm
	dp4a.s32.s32 %r1875, %r1876, %r1877, %r1871;
	// end inline asm
	// begin inline asm
	dp4a.s32.s32 %r1879, %r1880, %r1881, %r1875;
	// end inline asm
	ld.global.nc.v4.u32 	{%r1908, %r1912, %r1916, %r1920}, [%rd9+6016];
	ld.global.nc.u32 	%r1884, [%rd11+24064];
	// begin inline asm
	lop3.b32 %r1887, %r1884, 50529027, 0, 234;

	// end inline asm
	or.b32  	%r10730, %r1887, -2139062144;
	and.b32  	%r10731, %r1887, -2139062144;
	add.s32 	%r10732, %r10730, -33686018;
	xor.b32  	%r10733, %r10731, %r10732;
	xor.b32  	%r10734, %r10733, -2139062144;
	xor.b32  	%r10735, %r1887, 33686018;
	xor.b32  	%r10736, %r10734, %r1887;
	and.b32  	%r1885, %r10736, %r10735;
	// begin inline asm
	prmt.b32 %r1885, %r1885, 0, 0xba98;
	// end inline asm
	// begin inline asm
	prmt.b32 %r1887, %r1887, 0, 0xba98;
	// end inline asm
	xor.b32  	%r10737, %r1887, 2139062143;
	not.b32 	%r10738, %r1885;
	and.b32  	%r10739, %r10734, %r10738;
	and.b32  	%r10740, %r10737, %r1885;
	or.b32  	%r1909, %r10740, %r10739;
	shr.u32 	%r1890, %r1884, 2;
	// begin inline asm
	lop3.b32 %r1893, %r1890, 50529027, 0, 234;

	// end inline asm
	or.b32  	%r10741, %r1893, -2139062144;
	and.b32  	%r10742, %r1893, -2139062144;
	add.s32 	%r10743, %r10741, -33686018;
	xor.b32  	%r10744, %r10742, %r10743;
	xor.b32  	%r10745, %r10744, -2139062144;
	xor.b32  	%r10746, %r1893, 33686018;
	xor.b32  	%r10747, %r10745, %r1893;
	and.b32  	%r1891, %r10747, %r10746;
	// begin inline asm
	prmt.b32 %r1891, %r1891, 0, 0xba98;
	// end inline asm
	// begin inline asm
	prmt.b32 %r1893, %r1893, 0, 0xba98;
	// end inline asm
	xor.b32  	%r10748, %r1893, 2139062143;
	not.b32 	%r10749, %r1891;
	and.b32  	%r10750, %r10745, %r10749;
	and.b32  	%r10751, %r10748, %r1891;
	or.b32  	%r1913, %r10751, %r10750;
	shr.u32 	%r1896, %r1884, 4;
	// begin inline asm
	lop3.b32 %r1899, %r1896, 50529027, 0, 234;

	// end inline asm
	or.b32  	%r10752, %r1899, -2139062144;
	and.b32  	%r10753, %r1899, -2139062144;
	add.s32 	%r10754, %r10752, -33686018;
	xor.b32  	%r10755, %r10753, %r10754;
	xor.b32  	%r10756, %r10755, -2139062144;
	xor.b32  	%r10757, %r1899, 33686018;
	xor.b32  	%r10758, %r10756, %r1899;
	and.b32  	%r1897, %r10758, %r10757;
	// begin inline asm
	prmt.b32 %r1897, %r1897, 0, 0xba98;
	// end inline asm
	// begin inline asm
	prmt.b32 %r1899, %r1899, 0, 0xba98;
	// end inline asm
	xor.b32  	%r10759, %r1899, 2139062143;
	not.b32 	%r10760, %r1897;
	and.b32  	%r10761, %r10756, %r10760;
	and.b32  	%r10762, %r10759, %r1897;
	or.b32  	%r1917, %r10762, %r10761;
	shr.u32 	%r1902, %r1884, 6;
	// begin inline asm
	lop3.b32 %r1905, %r1902, 50529027, 0, 234;

	// end inline asm
	or.b32  	%r10763, %r1905, -2139062144;
	and.b32  	%r10764, %r1905, -2139062144;
	add.s32 	%r10765, %r10763, -33686018;
	xor.b32  	%r10766, %r10764, %r10765;
	xor.b32  	%r10767, %r10766, -2139062144;
	xor.b32  	%r10768, %r1905, 33686018;
	xor.b32  	%r10769, %r10767, %r1905;
	and.b32  	%r1903, %r10769, %r10768;
	// begin inline asm
	prmt.b32 %r1903, %r1903, 0, 0xba98;
	// end inline asm
	// begin inline asm
	prmt.b32 %r1905, %r1905, 0, 0xba98;
	// end inline asm
	xor.b32  	%r10770, %r1905, 2139062143;
	not.b32 	%r10771, %r1903;
	and.b32  	%r10772, %r10767, %r10771;
	and.b32  	%r10773, %r10770, %r1903;
	or.b32  	%r1921, %r10773, %r10772;
	// begin inline asm
	dp4a.s32.s32 %r1907, %r1908, %r1909, %r1879;
	// end inline asm
	// begin inline asm
	dp4a.s32.s32 %r1911, %r1912, %r1913, %r1907;
	// end inline asm
	// begin inline asm
	dp4a.s32.s32 %r1915, %r1916, %r1917, %r1911;
	// end inline asm
	// begin inline asm
	dp4a.s32.s32 %r1919, %r1920, %r1921, %r1915;
	// end inline asm
	ld.global.nc.v4.u32 	{%r1948, %r1952, %r1956, %r1960}, [%rd9+6144];
	ld.global.nc.u32 	%r1924, [%rd11+24576];
	// begin inline asm
	lop3.b32 %r1927, %r1924, 50529027, 0, 234;

	// end inline asm
	or.b32  	%r10774, %r1927, -2139062144;
	and.b32  	%r10775, %r1927, -2139062144;
	add.s32 	%r10776, %r10774, -33686018;
	xor.b32  	%r10777, %r10775, %r10776;
	xor.b32  	%r10778, %r10777, -2139062144;
	xor.b32  	%r10779, %r1927, 33686018;
	xor.b32  	%r10780, %r10778, %r1927;
	and.b32  	%r1925, %r10780, %r10779;
	// begin inline asm
	prmt.b32 %r1925, %r1925, 0, 0xba98;
	// end inline asm
	// begin inline asm
	prmt.b32 %r1927, %r1927, 0, 0xba98;
	// end inline asm
	xor.b32  	%r10781, %r1927, 2139062143;
	not.b32 	%r10782, %r1925;
	and.b32  	%r10783, %r10778, %r10782;
	and.b32  	%r10784, %r10781, %r1925;
	or.b32  	%r1949, %r10784, %r10783;
	shr.u32 	%r1930, %r1924, 2;
	// begin inline asm
	lop3.b32 %r1933, %r1930, 50529027, 0, 234;

	// end inline asm
	or.b32  	%r10785, %r1933, -2139062144;
	and.b32  	%r10786, %r1933, -2139062144;
	add.s32 	%r10787, %r10785, -33686018;
	xor.b32  	%r10788, %r10786, %r10787;
	xor.b32  	%r10789, %r10788, -2139062144;
	xor.b32  	%r10790, %r1933, 33686018;
	xor.b32  	%r10791, %r10789, %r1933;
	and.b32  	%r1931, %r10791, %r10790;
	// begin inline asm
	prmt.b32 %r1931, %r1931, 0, 0xba98;
	// end inline asm
	// begin inline asm
	prmt.b32 %r1933, %r1933, 0, 0xba98;
	// end inline asm
	xor.b32  	%r10792, %r1933, 2139062143;
	not.b32 	%r10793, %r1931;
	and.b32  	%r10794, %r10789, %r10793;
	and.b32  	%r10795, %r10792, %r1931;
	or.b32  	%r1953, %r10795, %r10794;
	shr.u32 	%r1936, %r1924, 4;
	// begin inline asm
	lop3.b32 %r1939, %r1936, 50529027, 0, 234;

	// end inline asm
	or.b32  	%r10796, %r1939, -2139062144;
	and.b32  	%r10797, %r1939, -2139062144;
	add.s32 	%r10798, %r10796, -33686018;
	xor.b32  	%r10799, %r10797, %r10798;
	xor.b32  	%r10800, %r10799, -2139062144;
	xor.b32  	%r10801, %r1939, 33686018;
	xor.b32  	%r10802, %r10800, %r1939;
	and.b32  	%r1937, %r10802, %r10801;
	// begin inline asm
	prmt.b32 %r1937, %r1937, 0, 0xba98;
	// end inline asm
	// begin inline asm
	prmt.b32 %r1939, %r1939, 0, 0xba98;
	// end inline asm
	xor.b32  	%r10803, %r1939, 2139062143;
	not.b32 	%r10804, %r1937;
	and.b32  	%r10805, %r10800, %r10804;
	and.b32  	%r10806, %r10803, %r1937;
	or.b32  	%r1957, %r10806, %r10805;
	shr.u32 	%r1942, %r1924, 6;
	// begin inline asm
	lop3.b32 %r1945, %r1942, 50529027, 0, 234;

	// end inline asm
	or.b32  	%r10807, %r1945, -2139062144;
	and.b32  	%r10808, %r1945, -2139062144;
	add.s32 	%r10809, %r10807, -33686018;
	xor.b32  	%r10810, %r10808, %r10809;
	xor.b32  	%r10811, %r10810, -2139062144;
	xor.b32  	%r10812, %r1945, 33686018;
	xor.b32  	%r10813, %r10811, %r1945;
	and.b32  	%r1943, %r10813, %r10812;
	// begin inline asm
	prmt.b32 %r1943, %r1943, 0, 0xba98;
	// end inline asm
	// begin inline asm
	prmt.b32 %r1945, %r1945, 0, 0xba98;
	// end inline asm
	xor.b32  	%r10814, %r1945, 2139062143;
	not.b32 	%r10815, %r1943;
	and.b32  	%r10816, %r10811, %r10815;
	and.b32  	%r10817, %r10814, %r1943;
	or.b32  	%r1961, %r10817, %r10816;
	// begin inline asm
	dp4a.s32.s32 %r1947, %r1948, %r1949, %r1919;
	// end inline asm
	// begin inline asm
	dp4a.s32.s32 %r1951, %r1952, %r1953, %r1947;
	// end inline asm
	// begin inline asm
	dp4a.s32.s32 %r1955, %r1956, %r1957, %r1951;
	// end inline asm
	// begin inline asm
	dp4a.s32.s32 %r1959, %r1960, %r1961, %r1955;
	// end inline asm
	ld.global.nc.v4.u32 	{%r1988, %r1992, %r1996, %r2000}, [%rd9+6272];
	ld.global.nc.u32 	%r1964, [%rd11+25088];
	// begin inline asm
	lop3.b32 %r1967, %r1964, 50529027, 0, 234;

	// end inline asm
	or.b32  	%r10818, %r1967, -2139062144;
	and.b32  	%r10819, %r1967, -2139062144;
	add.s32 	%r10820, %r10818, -33686018;
	xor.b32  	%r10821, %r10819, %r10820;
	xor.b32  	%r10822, %r10821, -2139062144;
	xor.b32  	%r10823, %r1967, 33686018;
	xor.b32  	%r10824, %r10822, %r1967;
	and.b32  	%r1965, %r10824, %r10823;
	// begin inline asm
	prmt.b32 %r1965, %r1965, 0, 0xba98;
	// end inline asm
	// begin inline asm
	prmt.b32 %r1967, %r1967, 0, 0xba98;
	// end inline asm
	xor.b32  	%r10825, %r1967, 2139062143;
	not.b32 	%r10826, %r1965;
	and.b32  	%r10827, %r10822, %r10826;
	and.b32  	%r10828, %r10825, %r1965;
	or.b32  	%r1989, %r10828, %r10827;
	shr.u32 	%r1970, %r1964, 2;
	// begin inline asm
	lop3.b32 %r1973, %r1970, 50529027, 0, 234;

	// end inline asm
	or.b32  	%r10829, %r1973, -2139062144;
	and.b32  	%r10830, %r1973, -2139062144;
	add.s32 	%r10831, %r10829, -33686018;
	xor.b32  	%r10832, %r10830, %r10831;
	xor.b32  	%r10833, %r10832, -2139062144;
	xor.b32  	%r10834, %r1973, 33686018;
	xor.b32  	%r10835, %r10833, %r1973;
	and.b32  	%r1971, %r10835, %r10834;
	// begin inline asm
	prmt.b32 %r1971, %r1971, 0, 0xba98;
	// end inline asm
	// begin inline asm
	prmt.b32 %r1973, %r1973, 0, 0xba98;
	// end inline asm
	xor.b32  	%r10836, %r1973, 2139062143;
	not.b32 	%r10837, %r1971;
	and.b32  	%r10838, %r10833, %r10837;
	and.b32  	%r10839, %r10836, %r1971;
	or.b32  	%r1993, %r10839, %r10838;
	shr.u32 	%r1976, %r1964, 4;
	// begin inline asm
	lop3.b32 %r1979, %r1976, 50529027, 0, 234;

	// end inline asm
	or.b32  	%r10840, %r1979, -2139062144;
	and.b32  	%r10841, %r1979, -2139062144;
	add.s32 	%r10842, %r10840, -33686018;
	xor.b32  	%r10843, %r10841, %r10842;
	xor.b32  	%r10844, %r10843, -2139062144;
	xor.b32  	%r10845, %r1979, 33686018;
	xor.b32  	%r10846, %r10844, %r1979;
	and.b32  	%r1977, %r10846, %r10845;
	// begin inline asm
	prmt.b32 %r1977, %r1977, 0, 0xba98;
	// end inline asm
	// begin inline asm
	prmt.b32 %r1979, %r1979, 0, 0xba98;
	// end inline asm
	xor.b32  	%r10847, %r1979, 2139062143;
	not.b32 	%r10848, %r1977;
	and.b32  	%r10849, %r10844, %r10848;
	and.b32  	%r10850, %r10847, %r1977;
	or.b32  	%r1997, %r10850, %r10849;
	shr.u32 	%r1982, %r1964, 6;
	// begin inline asm
	lop3.b32 %r1985, %r1982, 50529027, 0, 234;

	// end inline asm
	or.b32  	%r10851, %r1985, -2139062144;
	and.b32  	%r10852, %r1985, -2139062144;
	add.s32 	%r10853, %r10851, -33686018;
	xor.b32  	%r10854, %r10852, %r10853;
	xor.b32  	%r10855, %r10854, -2139062144;
	xor.b32  	%r10856, %r1985, 33686018;
	xor.b32  	%r10857, %r10855, %r1985;
	and.b32  	%r1983, %r10857, %r10856;
	// begin inline asm
	prmt.b32 %r1983, %r1983, 0, 0xba98;
	// end inline asm
	// begin inline asm
	prmt.b32 %r1985, %r1985, 0, 0xba98;
	// end inline asm
	xor.b32  	%r10858, %r1985, 2139062143;
	not.b32 	%r10859, %r1983;
	and.b32  	%r10860, %r10855, %r10859;
	and.b32  	%r10861, %r10858, %r1983;
	or.b32  	%r2001, %r10861, %r10860;
	// begin inline asm
	dp4a.s32.s32 %r1987, %r1988, %r1989, %r1959;
	// end inline asm
	// begin inline asm
	dp4a.s32.s32 %r1991, %r1992, %r1993, %r1987;
	// end inline asm
	// begin inline asm
	dp4a.s32.s32 %r1995, %r1996, %r1997, %r1991;
	// end inline asm
	// begin inline asm
	dp4a.s32.s32 %r1999, %r2000, %r2001, %r1995;
	// end inline asm
	ld.global.nc.v4.u32 	{%r2028, %r2032, %r2036, %r2040}, [%rd9+6400];
	ld.global.nc.u32 	%r2004, [%rd11+25600];
	// begin inline asm
	lop3.b32 %r2007, %r2004, 50529027, 0, 234;

	// end inline asm
	or.b32  	%r10862, %r2007, -2139062144;
	and.b32  	%r10863, %r2007, -2139062144;
	add.s32 	%r10864, %r10862, -33686018;
	xor.b32  	%r10865, %r10863, %r10864;
	xor.b32  	%r10866, %r10865, -2139062144;
	xor.b32  	%r10867, %r2007, 33686018;
	xor.b32  	%r10868, %r10866, %r2007;
	and.b32  	%r2005, %r10868, %r10867;
	// begin inline asm
	prmt.b32 %r2005, %r2005, 0, 0xba98;
	// end inline asm
	// begin inline asm
	prmt.b32 %r2007, %r2007, 0, 0xba98;
	// end inline asm
	xor.b32  	%r10869, %r2007, 2139062143;
	not.b32 	%r10870, %r2005;
	and.b32  	%r10871, %r10866, %r10870;
	and.b32  	%r10872, %r10869, %r2005;
	or.b32  	%r2029, %r10872, %r10871;
	shr.u32 	%r2010, %r2004, 2;
	// begin inline asm
	lop3.b32 %r2013, %r2010, 50529027, 0, 234;

	// end inline asm
	or.b32  	%r10873, %r2013, -2139062144;
	and.b32  	%r10874, %r2013, -2139062144;
	add.s32 	%r10875, %r10873, -33686018;
	xor.b32  	%r10876, %r10874, %r10875;
	xor.b32  	%r10877, %r10876, -2139062144;
	xor.b32  	%r10878, %r2013, 33686018;
	xor.b32  	%r10879, %r10877, %r2013;
	and.b32  	%r2011, %r10879, %r10878;
	// begin inline asm
	prmt.b32 %r2011, %r2011, 0, 0xba98;
	// end inline asm
	// begin inline asm
	prmt.b32 %r2013, %r2013, 0, 0xba98;
	// end inline asm
	xor.b32  	%r10880, %r2013, 2139062143;
	not.b32 	%r10881, %r2011;
	and.b32  	%r10882, %r10877, %r10881;
	and.b32  	%r10883, %r10880, %r2011;
	or.b32  	%r2033, %r10883, %r10882;
	shr.u32 	%r2016, %r2004, 4;
	// begin inline asm
	lop3.b32 %r2019, %r2016, 50529027, 0, 234;

	// end inline asm
	or.b32  	%r10884, %r2019, -2139062144;
	and.b32  	%r10885, %r2019, -2139062144;
	add.s32 	%r10886, %r10884, -33686018;
	xor.b32  	%r10887, %r10885, %r10886;
	xor.b32  	%r10888, %r10887, -2139062144;
	xor.b32  	%r10889, %r2019, 33686018;
	xor.b32  	%r10890, %r10888, %r2019;
	and.b32  	%r2017, %r10890, %r10889;
	// begin inline asm
	prmt.b32 %r2017, %r2017, 0, 0xba98;
	// end inline asm
	// begin inline asm
	prmt.b32 %r2019, %r2019, 0, 0xba98;
	// end inline asm
	xor.b32  	%r10891, %r2019, 2139062143;
	not.b32 	%r10892, %r2017;
	and.b32  	%r10893, %r10888, %r10892;
	and.b32  	%r10894, %r10891, %r2017;
	or.b32  	%r2037, %r10894, %r10893;
	shr.u32 	%r2022, %r2004, 6;
	// begin inline asm
	lop3.b32 %r2025, %r2022, 50529027, 0, 234;

	// end inline asm
	or.b32  	%r10895, %r2025, -2139062144;
	and.b32  	%r10896, %r2025, -2139062144;
	add.s32 	%r10897, %r10895, -33686018;
	xor.b32  	%r10898, %r10896, %r10897;
	xor.b32  	%r10899, %r10898, -2139062144;
	xor.b32  	%r10900, %r2025, 33686018;
	xor.b32  	%r10901, %r10899, %r2025;
	and.b32  	%r2023, %r10901, %r10900;
	// begin inline asm
	prmt.b32 %r2023, %r2023, 0, 0xba98;
	// end inline asm
	// begin inline asm
	prmt.b32 %r2025, %r2025, 0, 0xba98;
	// end inline asm
	xor.b32  	%r10902, %r2025, 2139062143;
	not.b32 	%r10903, %r2023;
	and.b32  	%r10904, %r10899, %r10903;
	and.b32  	%r10905, %r10902, %r2023;
	or.b32  	%r2041, %r10905, %r10904;
	// begin inline asm
	dp4a.s32.s32 %r2027, %r2028, %r2029, %r1999;
	// end inline asm
	// begin inline asm
	dp4a.s32.s32 %r2031, %r2032, %r2033, %r2027;
	// end inline asm
	// begin inline asm
	dp4a.s32.s32 %r2035, %r2036, %r2037, %r2031;
	// end inline asm
	// begin inline asm
	dp4a.s32.s32 %r2039, %r2040, %r2041, %r2035;
	// end inline asm
	ld.global.nc.v4.u32 	{%r2068, %r2072, %r2076, %r2080}, [%rd9+6528];
	ld.global.nc.u32 	%r2044, [%rd11+26112];
	// begin inline asm
	lop3.b32 %r2047, %r2044, 50529027, 0, 234;

	// end inline asm
	or.b32  	%r10906, %r2047, -2139062144;
	and.b32  	%r10907, %r2047, -2139062144;
	add.s32 	%r10908, %r10906, -33686018;
	xor.b32  	%r10909, %r10907, %r10908;
	xor.b32  	%r10910, %r10909, -2139062144;
	xor.b32  	%r10911, %r2047, 33686018;
	xor.b32  	%r10912, %r10910, %r2047;
	and.b32  	%r2045, %r10912, %r10911;
	// begin inline asm
	prmt.b32 %r2045, %r2045, 0, 0xba98;
	// end inline asm
	// begin inline asm
	prmt.b32 %r2047, %r2047, 0, 0xba98;
	// end inline asm
	xor.b32  	%r10913, %r2047, 2139062143;
	not.b32 	%r10914, %r2045;
	and.b32  	%r10915, %r10910, %r10914;
	and.b32  	%r10916, %r10913, %r2045;
	or.b32  	%r2069, %r10916, %r10915;
	shr.u32 	%r2050, %r2044, 2;
	// begin inline asm
	lop3.b32 %r2053, %r2050, 50529027, 0, 234;

	// end inline asm
	or.b32  	%r10917, %r2053, -2139062144;
	and.b32  	%r10918, %r2053, -2139062144;
	add.s32 	%r10919, %r10917, -33686018;
	xor.b32  	%r10920, %r10918, %r10919;
	xor.b32  	%r10921, %r10920, -2139062144;
	xor.b32  	%r10922, %r2053, 33686018;
	xor.b32  	%r10923, %r10921, %r2053;
	and.b32  	%r2051, %r10923, %r10922;
	// begin inline asm
	prmt.b32 %r2051, %r2051, 0, 0xba98;
	// end inline asm
	// begin inline asm
	prmt.b32 %r2053, %r2053, 0, 0xba98;
	// end inline asm
	xor.b32  	%r10924, %r2053, 2139062143;
	not.b32 	%r10925, %r2051;
	and.b32  	%r10926, %r10921, %r10925;
	and.b32  	%r10927, %r10924, %r2051;
	or.b32  	%r2073, %r10927, %r10926;
	shr.u32 	%r2056, %r2044, 4;
	// begin inline asm
	lop3.b32 %r2059, %r2056, 50529027, 0, 234;

	// end inline asm
	or.b32  	%r10928, %r2059, -2139062144;
	and.b32  	%r10929, %r2059, -2139062144;
	add.s32 	%r10930, %r10928, -33686018;
	xor.b32  	%r10931, %r10929, %r10930;
	xor.b32  	%r10932, %r10931, -2139062144;
	xor.b32  	%r10933, %r2059, 33686018;
	xor.b32  	%r10934, %r10932, %r2059;
	and.b32  	%r2057, %r10934, %r10933;
	// begin inline asm
	prmt.b32 %r2057, %r2057, 0, 0xba98;
	// end inline asm
	// begin inline asm
	prmt.b32 %r2059, %r2059, 0, 0xba98;
	// end inline asm
	xor.b32  	%r10935, %r2059, 2139062143;
	not.b32 	%r10936, %r2057;
	and.b32  	%r10937, %r10932, %r10936;
	and.b32  	%r10938, %r10935, %r2057;
	or.b32  	%r2077, %r10938, %r10937;
	shr.u32 	%r2062, %r2044, 6;
	// begin inline asm
	lop3.b32 %r2065, %r2062, 50529027, 0, 234;

	// end inline asm
	or.b32  	%r10939, %r2065, -2139062144;
	and.b32  	%r10940, %r2065, -2139062144;
	add.s32 	%r10941, %r10939, -33686018;
	xor.b32  	%r10942, %r10940, %r10941;
	xor.b32  	%r10943, %r10942, -2139062144;
	xor.b32  	%r10944, %r2065, 33686018;
	xor.b32  	%r10945, %r10943, %r2065;
	and.b32  	%r2063, %r10945, %r10944;
	// begin inline asm
	prmt.b32 %r2063, %r2063, 0, 0xba98;
	// end inline asm
	// begin inline asm
	prmt.b32 %r2065, %r2065, 0, 0xba98;
	// end inline asm
	xor.b32  	%r10946, %r2065, 2139062143;
	not.b32 	%r10947, %r2063;
	and.b32  	%r10948, %r10943, %r10947;
	and.b32  	%r10949, %r10946, %r2063;
	or.b32  	%r2081, %r10949, %r10948;
	// begin inline asm
	dp4a.s32.s32 %r2067, %r2068, %r2069, %r2039;
	// end inline asm
	// begin inline asm
	dp4a.s32.s32 %r2071, %r2072, %r2073, %r2067;
	// end inline asm
	// begin inline asm
	dp4a.s32.s32 %r2075, %r2076, %r2077, %r2071;
	// end inline asm
	// begin inline asm
	dp4a.s32.s32 %r2079, %r2080, %r2081, %r2075;
	// end inline asm
	ld.global.nc.v4.u32 	{%r2108, %r2112, %r2116, %r2120}, [%rd9+6656];
	ld.global.nc.u32 	%r2084, [%rd11+26624];
	// begin inline asm
	lop3.b32 %r2087, %r2084, 50529027, 0, 234;

	// end inline asm
	or.b32  	%r10950, %r2087, -2139062144;
	and.b32  	%r10951, %r2087, -2139062144;
	add.s32 	%r10952, %r10950, -33686018;
	xor.b32  	%r10953, %r10951, %r10952;
	xor.b32  	%r10954, %r10953, -2139062144;
	xor.b32  	%r10955, %r2087, 33686018;
	xor.b32  	%r10956, %r10954, %r2087;
	and.b32  	%r2085, %r10956, %r10955;
	// begin inline asm
	prmt.b32 %r2085, %r2085, 0, 0xba98;
	// end inline asm
	// begin inline asm
	prmt.b32 %r2087, %r2087, 0, 0xba98;
	// end inline asm
	xor.b32  	%r10957, %r2087, 2139062143;
	not.b32 	%r10958, %r2085;
	and.b32  	%r10959, %r10954, %r10958;
	and.b32  	%r10960, %r10957, %r2085;
	or.b32  	%r2109, %r10960, %r10959;
	shr.u32 	%r2090, %r2084, 2;
	// begin inline asm
	lop3.b32 %r2093, %r2090, 50529027, 0, 234;

	// end inline asm
	or.b32  	%r10961, %r2093, -2139062144;
	and.b32  	%r10962, %r2093, -2139062144;
	add.s32 	%r10963, %r10961, -33686018;
	xor.b32  	%r10964, %r10962, %r10963;
	xor.b32  	%r10965, %r10964, -2139062144;
	xor.b32  	%r10966, %r2093, 33686018;
	xor.b32  	%r10967, %r10965, %r2093;
	and.b32  	%r2091, %r10967, %r10966;
	// begin inline asm
	prmt.b32 %r2091, %r2091, 0, 0xba98;
	// end inline asm
	// begin inline asm
	prmt.b32 %r2093, %r2093, 0, 0xba98;
	// end inline asm
	xor.b32  	%r10968, %r2093, 2139062143;
	not.b32 	%r10969, %r2091;
	and.b32  	%r10970, %r10965, %r10969;
	and.b32  	%r10971, %r10968, %r2091;
	or.b32  	%r2113, %r10971, %r10970;
	shr.u32 	%r2096, %r2084, 4;
	// begin inline asm
	lop3.b32 %r2099, %r2096, 50529027, 0, 234;

	// end inline asm
	or.b32  	%r10972, %r2099, -2139062144;
	and.b32  	%r10973, %r2099, -2139062144;
	add.s32 	%r10974, %r10972, -33686018;
	xor.b32  	%r10975, %r10973, %r10974;
	xor.b32  	%r10976, %r10975, -2139062144;
	xor.b32  	%r10977, %r2099, 33686018;
	xor.b32  	%r10978, %r10976, %r2099;
	and.b32  	%r2097, %r10978, %r10977;
	// begin inline asm
	prmt.b32 %r2097, %r2097, 0, 0xba98;
	// end inline asm
	// begin inline asm
	prmt.b32 %r2099, %r2099, 0, 0xba98;
	// end inline asm
	xor.b32  	%r10979, %r2099, 2139062143;
	not.b32 	%r10980, %r2097;
	and.b32  	%r10981, %r10976, %r10980;
	and.b32  	%r10982, %r10979, %r2097;
	or.b32  	%r2117, %r10982, %r10981;
	shr.u32 	%r2102, %r2084, 6;
	// begin inline asm
	lop3.b32 %r2105, %r2102, 50529027, 0, 234;

	// end inline asm
	or.b32  	%r10983, %r2105, -2139062144;
	and.b32  	%r10984, %r2105, -2139062144;
	add.s32 	%r10985, %r10983, -33686018;
	xor.b32  	%r10986, %r10984, %r10985;
	xor.b32  	%r10987, %r10986, -2139062144;
	xor.b32  	%r10988, %r2105, 33686018;
	xor.b32  	%r10989, %r10987, %r2105;
	and.b32  	%r2103, %r10989, %r10988;
	// begin inline asm
	prmt.b32 %r2103, %r2103, 0, 0xba98;
	// end inline asm
	// begin inline asm
	prmt.b32 %r2105, %r2105, 0, 0xba98;
	// end inline asm
	xor.b32  	%r10990, %r2105, 2139062143;
	not.b32 	%r10991, %r2103;
	and.b32  	%r10992, %r10987, %r10991;
	and.b32  	%r10993, %r10990, %r2103;
	or.b32  	%r2121, %r10993, %r10992;
	// begin inline asm
	dp4a.s32.s32 %r2107, %r2108, %r2109, %r2079;
	// end inline asm
	// begin inline asm
	dp4a.s32.s32 %r2111, %r2112, %r2113, %r2107;
	// end inline asm
	// begin inline asm
	dp4a.s32.s32 %r2115, %r2116, %r2117, %r2111;
	// end inline asm
	// begin inline asm
	dp4a.s32.s32 %r2119, %r2120, %r2121, %r2115;
	// end inline asm
	ld.global.nc.v4.u32 	{%r2148, %r2152, %r2156, %r2160}, [%rd9+6784];
	ld.global.nc.u32 	%r2124, [%rd11+27136];
	// begin inline asm
	lop3.b32 %r2127, %r2124, 50529027, 0, 234;

	// end inline asm
	or.b32  	%r10994, %r2127, -2139062144;
	and.b32  	%r10995, %r2127, -2139062144;
	add.s32 	%r10996, %r10994, -33686018;
	xor.b32  	%r10997, %r10995, %r10996;
	xor.b32  	%r10998, %r10997, -2139062144;
	xor.b32  	%r10999, %r2127, 33686018;
	xor.b32  	%r11000, %r10998, %r2127;
	and.b32  	%r2125, %r11000, %r10999;
	// begin inline asm
	prmt.b32 %r2125, %r2125, 0, 0xba98;
	// end inline asm
	// begin inline asm
	prmt.b32 %r2127, %r2127, 0, 0xba98;
	// end inline asm
	xor.b32  	%r11001, %r2127, 2139062143;
	not.b32 	%r11002, %r2125;
	and.b32  	%r11003, %r10998, %r11002;
	and.b32  	%r11004, %r11001, %r2125;
	or.b32  	%r2149, %r11004, %r11003;
	shr.u32 	%r2130, %r2124, 2;
	// begin inline asm
	lop3.b32 %r2133, %r2130, 50529027, 0, 234;

	// end inline asm
	or.b32  	%r11005, %r2133, -2139062144;
	and.b32  	%r11006, %r2133, -2139062144;
	add.s32 	%r11007, %r11005, -33686018;
	xor.b32  	%r11008, %r11006, %r11007;
	xor.b32  	%r11009, %r11008, -2139062144;
	xor.b32  	%r11010, %r2133, 33686018;
	xor.b32  	%r11011, %r11009, %r2133;
	and.b32  	%r2131, %r11011, %r11010;
	// begin inline asm
	prmt.b32 %r2131, %r2131, 0, 0xba98;
	// end inline asm
	// begin inline asm
	prmt.b32 %r2133, %r2133, 0, 0xba98;
	// end inline asm
	xor.b32  	%r11012, %r2133, 2139062143;
	not.b32 	%r11013, %r2131;
	and.b32  	%r11014, %r11009, %r11013;
	and.b32  	%r11015, %r11012, %r2131;
	or.b32  	%r2153, %r11015, %r11014;
	shr.u32 	%r2136, %r2124, 4;
	// begin inline asm
	lop3.b32 %r2139, %r2136, 50529027, 0, 234;

	// end inline asm
	or.b32  	%r11016, %r2139, -2139062144;
	and.b32  	%r11017, %r2139, -2139062144;
	add.s32 	%r11018, %r11016, -33686018;
	xor.b32  	%r11019, %r11017, %r11018;
	xor.b32  	%r11020, %r11019, -2139062144;
	xor.b32  	%r11021, %r2139, 33686018;
	xor.b32  	%r11022, %r11020, %r2139;
	and.b32  	%r2137, %r11022, %r11021;
	// begin inline asm
	prmt.b32 %r2137, %r2137, 0, 0xba98;
	// end inline asm
	// begin inline asm
	prmt.b32 %r2139, %r2139, 0, 0xba98;
	// end inline asm
	xor.b32  	%r11023, %r2139, 2139062143;
	not.b32 	%r11024, %r2137;
	and.b32  	%r11025, %r11020, %r11024;
	and.b32  	%r11026, %r11023, %r2137;
	or.b32  	%r2157, %r11026, %r11025;
	shr.u32 	%r2142, %r2124, 6;
	// begin inline asm
	lop3.b32 %r2145, %r2142, 50529027, 0, 234;

	// end inline asm
	or.b32  	%r11027, %r2145, -2139062144;
	and.b32  	%r11028, %r2145, -2139062144;
	add.s32 	%r11029, %r11027, -33686018;
	xor.b32  	%r11030, %r11028, %r11029;
	xor.b32  	%r11031, %r11030, -2139062144;
	xor.b32  	%r11032, %r2145, 33686018;
	xor.b32  	%r11033, %r11031, %r2145;
	and.b32  	%r2143, %r11033, %r11032;
	// begin inline asm
	prmt.b32 %r2143, %r2143, 0, 0xba98;
	// end inline asm
	// begin inline asm
	prmt.b32 %r2145, %r2145, 0, 0xba98;
	// end inline asm
	xor.b32  	%r11034, %r2145, 2139062143;
	not.b32 	%r11035, %r2143;
	and.b32  	%r11036, %r11031, %r11035;
	and.b32  	%r11037, %r11034, %r2143;
	or.b32  	%r2161, %r11037, %r11036;
	// begin inline asm
	dp4a.s32.s32 %r2147, %r2148, %r2149, %r2119;
	// end inline asm
	// begin inline asm
	dp4a.s32.s32 %r2151, %r2152, %r2153, %r2147;
	// end inline asm
	// begin inline asm
	dp4a.s32.s32 %r2155, %r2156, %r2157, %r2151;
	// end inline asm
	// begin inline asm
	dp4a.s32.s32 %r2159, %r2160, %r2161, %r2155;
	// end inline asm
	ld.global.nc.v4.u32 	{%r2188, %r2192, %r2196, %r2200}, [%rd9+6912];
	ld.global.nc.u32 	%r2164, [%rd11+27648];
	// begin inline asm
	lop3.b32 %r2167, %r2164, 50529027, 0, 234;

	// end inline asm
	or.b32  	%r11038, %r2167, -2139062144;
	and.b32  	%r11039, %r2167, -2139062144;
	add.s32 	%r11040, %r11038, -33686018;
	xor.b32  	%r11041, %r11039, %r11040;
	xor.b32  	%r11042, %r11041, -2139062144;
	xor.b32  	%r11043, %r2167, 33686018;
	xor.b32  	%r11044, %r11042, %r2167;
	and.b32  	%r2165, %r11044, %r11043;
	// begin inline asm
	prmt.b32 %r2165, %r2165, 0, 0xba98;
	// end inline asm
	// begin inline asm
	prmt.b32 %r2167, %r2167, 0, 0xba98;
	// end inline asm
	xor.b32  	%r11045, %r2167, 2139062143;
	not.b32 	%r11046, %r2165;
	and.b32  	%r11047, %r11042, %r11046;
	and.b32  	%r11048, %r11045, %r2165;
	or.b32  	%r2189, %r11048, %r11047;
	shr.u32 	%r2170, %r2164, 2;
	// begin inline asm
	lop3.b32 %r2173, %r2170, 50529027, 0, 234;

	// end inline asm
	or.b32  	%r11049, %r2173, -2139062144;
	and.b32  	%r11050, %r2173, -2139062144;
	add.s32 	%r11051, %r11049, -33686018;
	xor.b32  	%r11052, %r11050, %r11051;
	xor.b32  	%r11053, %r11052, -2139062144;
	xor.b32  	%r11054, %r2173, 33686018;
	xor.b32  	%r11055, %r11053, %r2173;
	and.b32  	%r2171, %r11055, %r11054;
	// begin inline asm
	prmt.b32 %r2171, %r2171, 0, 0xba98;
	// end inline asm
	// begin inline asm
	prmt.b32 %r2173, %r2173, 0, 0xba98;
	// end inline asm
	xor.b32  	%r11056, %r2173, 2139062143;
	not.b32 	%r11057, %r2171;
	and.b32  	%r11058, %r11053, %r11057;
	and.b32  	%r11059, %r11056, %r2171;
	or.b32  	%r2193, %r11059, %r11058;
	shr.u32 	%r2176, %r2164, 4;
	// begin inline asm
	lop3.b32 %r2179, %r2176, 50529027, 0, 234;

	// end inline asm
	or.b32  	%r11060, %r2179, -2139062144;
	and.b32  	%r11061, %r2179, -2139062144;
	add.s32 	%r11062, %r11060, -33686018;
	xor.b32  	%r11063, %r11061, %r11062;
	xor.b32  	%r11064, %r11063, -2139062144;
	xor.b32  	%r11065, %r2179, 33686018;
	xor.b32  	%r11066, %r11064, %r2179;
	and.b32  	%r2177, %r11066, %r11065;
	// begin inline asm
	prmt.b32 %r2177, %r2177, 0, 0xba98;
	// end inline asm
	// begin inline asm
	prmt.b32 %r2179, %r2179, 0, 0xba98;
	// end inline asm
	xor.b32  	%r11067, %r2179, 2139062143;
	not.b32 	%r11068, %r2177;
	and.b32  	%r11069, %r11064, %r11068;
	and.b32  	%r11070, %r11067, %r2177;
	or.b32  	%r2197, %r11070, %r11069;
	shr.u32 	%r2182, %r2164, 6;
	// begin inline asm
	lop3.b32 %r2185, %r2182, 50529027, 0, 234;

	// end inline asm
	or.b32  	%r11071, %r2185, -2139062144;
	and.b32  	%r11072, %r2185, -2139062144;
	add.s32 	%r11073, %r11071, -33686018;
	xor.b32  	%r11074, %r11072, %r11073;
	xor.b32  	%r11075, %r11074, -2139062144;
	xor.b32  	%r11076, %r2185, 33686018;
	xor.b32  	%r11077, %r11075, %r2185;
	and.b32  	%r2183, %r11077, %r11076;
	// begin inline asm
	prmt.b32 %r2183, %r2183, 0, 0xba98;
	// end inline asm
	// begin inline asm
	prmt.b32 %r2185, %r2185, 0, 0xba98;
	// end inline asm
	xor.b32  	%r11078, %r2185, 2139062143;
	not.b32 	%r11079, %r2183;
	and.b32  	%r11080, %r11075, %r11079;
	and.b32  	%r11081, %r11078, %r2183;
	or.b32  	%r2201, %r11081, %r11080;
	// begin inline asm
	dp4a.s32.s32 %r2187, %r2188, %r2189, %r2159;
	// end inline asm
	// begin inline asm
	dp4a.s32.s32 %r2191, %r2192, %r2193, %r2187;
	// end inline asm
	// begin inline asm
	dp4a.s32.s32 %r2195, %r2196, %r2197, %r2191;
	// end inline asm
	// begin inline asm
	dp4a.s32.s32 %r2199, %r2200, %r2201, %r2195;
	// end inline asm
	ld.global.nc.v4.u32 	{%r2228, %r2232, %r2236, %r2240}, [%rd9+7040];
	ld.global.nc.u32 	%r2204, [%rd11+28160];
	// begin inline asm
	lop3.b32 %r2207, %r2204, 50529027, 0, 234;

	// end inline asm
	or.b32  	%r11082, %r2207, -2139062144;
	and.b32  	%r11083, %r2207, -2139062144;
	add.s32 	%r11084, %r11082, -33686018;
	xor.b32  	%r11085, %r11083, %r11084;
	xor.b32  	%r11086, %r11085, -2139062144;
	xor.b32  	%r11087, %r2207, 33686018;
	xor.b32  	%r11088, %r11086, %r2207;
	and.b32  	%r2205, %r11088, %r11087;
	// begin inline asm
	prmt.b32 %r2205, %r2205, 0, 0xba98;
	// end inline asm
	// begin inline asm
	prmt.b32 %r2207, %r2207, 0, 0xba98;
	// end inline asm
	xor.b32  	%r11089, %r2207, 2139062143;
	not.b32 	%r11090, %r2205;
	and.b32  	%r11091, %r11086, %r11090;
	and.b32  	%r11092, %r11089, %r2205;
	or.b32  	%r2229, %r11092, %r11091;
	shr.u32 	%r2210, %r2204, 2;
	// begin inline asm
	lop3.b32 %r2213, %r2210, 50529027, 0, 234;

	// end inline asm
	or.b32  	%r11093, %r2213, -2139062144;
	and.b32  	%r11094, %r2213, -2139062144;
	add.s32 	%r11095, %r11093, -33686018;
	xor.b32  	%r11096, %r11094, %r11095;
	xor.b32  	%r11097, %r11096, -2139062144;
	xor.b32  	%r11098, %r2213, 33686018;
	xor.b32  	%r11099, %r11097, %r2213;
	and.b32  	%r2211, %r11099, %r11098;
	// begin inline asm
	prmt.b32 %r2211, %r2211, 0, 0xba98;
	// end inline asm
	// begin inline asm
	prmt.b32 %r2213, %r2213, 0, 0xba98;
	// end inline asm
	xor.b32  	%r11100, %r2213, 2139062143;
	not.b32 	%r11101, %r2211;
	and.b32  	%r11102, %r11097, %r11101;
	and.b32  	%r11103, %r11100, %r2211;
	or.b32  	%r2233, %r11103, %r11102;
	shr.u32 	%r2216, %r2204, 4;
	// begin inline asm
	lop3.b32 %r2219, %r2216, 50529027, 0, 234;

	// end inline asm
	or.b32  	%r11104, %r2219, -2139062144;
	and.b32  	%r11105, %r2219, -2139062144;
	add.s32 	%r11106, %r11104, -33686018;
	xor.b32  	%r11107, %r11105, %r11106;
	xor.b32  	%r11108, %r11107, -2139062144;
	xor.b32  	%r11109, %r2219, 33686018;
	xor.b32  	%r11110, %r11108, %r2219;
	and.b32  	%r2217, %r11110, %r11109;
	// begin inline asm
	prmt.b32 %r2217, %r2217, 0, 0xba98;
	// end inline asm
	// begin inline asm
	prmt.b32 %r2219, %r2219, 0, 0xba98;
	// end inline asm
	xor.b32  	%r11111, %r2219, 2139062143;
	not.b32 	%r11112, %r2217;
	and.b32  	%r11113, %r11108, %r11112;
	and.b32  	%r11114, %r11111, %r2217;
	or.b32  	%r2237, %r11114, %r11113;
	shr.u32 	%r2222, %r2204, 6;
	// begin inline asm
	lop3.b32 %r2225, %r2222, 50529027, 0, 234;

	// end inline asm
	or.b32  	%r11115, %r2225, -2139062144;
	and.b32  	%r11116, %r2225, -2139062144;
	add.s32 	%r11117, %r11115, -33686018;
	xor.b32  	%r11118, %r11116, %r11117;
	xor.b32  	%r11119, %r11118, -2139062144;
	xor.b32  	%r11120, %r2225, 33686018;
	xor.b32  	%r11121, %r11119, %r2225;
	and.b32  	%r2223, %r11121, %r11120;
	// begin inline asm
	prmt.b32 %r2223, %r2223, 0, 0xba98;
	// end inline asm
	// begin inline asm
	prmt.b32 %r2225, %r2225, 0, 0xba98;
	// end inline asm
	xor.b32  	%r11122, %r2225, 2139062143;
	not.b32 	%r11123, %r2223;
	and.b32  	%r11124, %r11119, %r11123;
	and.b32  	%r11125, %r11122, %r2223;
	or.b32  	%r2241, %r11125, %r11124;
	// begin inline asm
	dp4a.s32.s32 %r2227, %r2228, %r2229, %r2199;
	// end inline asm
	// begin inline asm
	dp4a.s32.s32 %r2231, %r2232, %r2233, %r2227;
	// end inline asm
	// begin inline asm
	dp4a.s32.s32 %r2235, %r2236, %r2237, %r2231;
	// end inline asm
	// begin inline asm
	dp4a.s32.s32 %r2239, %r2240, %r2241, %r2235;
	// end inline asm
	ld.global.nc.v4.u32 	{%r2268, %r2272, %r2276, %r2280}, [%rd9+7168];
	ld.global.nc.u32 	%r2244, [%rd11+28672];
	// begin inline asm
	lop3.b32 %r2247, %r2244, 50529027, 0, 234;

	// end inline asm
	or.b32  	%r11126, %r2247, -2139062144;
	and.b32  	%r11127, %r2247, -2139062144;
	add.s32 	%r11128, %r11126, -33686018;
	xor.b32  	%r11129, %r11127, %r11128;
	xor.b32  	%r11130, %r11129, -2139062144;
	xor.b32  	%r11131, %r2247, 33686018;
	xor.b32  	%r11132, %r11130, %r2247;
	and.b32  	%r2245, %r11132, %r11131;
	// begin inline asm
	prmt.b32 %r2245, %r2245, 0, 0xba98;
	// end inline asm
	// begin inline asm
	prmt.b32 %r2247, %r2247, 0, 0xba98;
	// end inline asm
	xor.b32  	%r11133, %r2247, 2139062143;
	not.b32 	%r11134, %r2245;
	and.b32  	%r11135, %r11130, %r11134;
	and.b32  	%r11136, %r11133, %r2245;
	or.b32  	%r2269, %r11136, %r11135;
	shr.u32 	%r2250, %r2244, 2;
	// begin inline asm
	lop3.b32 %r2253, %r2250, 50529027, 0, 234;

	// end inline asm
	or.b32  	%r11137, %r2253, -2139062144;
	and.b32  	%r11138, %r2253, -2139062144;
	add.s32 	%r11139, %r11137, -33686018;
	xor.b32  	%r11140, %r11138, %r11139;
	xor.b32  	%r11141, %r11140, -2139062144;
	xor.b32  	%r11142, %r2253, 33686018;
	xor.b32  	%r11143, %r11141, %r2253;
	and.b32  	%r2251, %r11143, %r11142;
	// begin inline asm
	prmt.b32 %r2251, %r2251, 0, 0xba98;
	// end inline asm
	// begin inline asm
	prmt.b32 %r2253, %r2253, 0, 0xba98;
	// end inline asm
	xor.b32  	%r11144, %r2253, 2139062143;
	not.b32 	%r11145, %r2251;
	and.b32  	%r11146, %r11141, %r11145;
	and.b32  	%r11147, %r11144, %r2251;
	or.b32  	%r2273, %r11147, %r11146;
	shr.u32 	%r2256, %r2244, 4;
	// begin inline asm
	lop3.b32 %r2259, %r2256, 50529027, 0, 234;

	// end inline asm
	or.b32  	%r11148, %r2259, -2139062144;
	and.b32  	%r11149, %r2259, -2139062144;
	add.s32 	%r11150, %r11148, -33686018;
	xor.b32  	%r11151, %r11149, %r11150;
	xor.b32  	%r11152, %r11151, -2139062144;
	xor.b32  	%r11153, %r2259, 33686018;
	xor.b32  	%r11154, %r11152, %r2259;
	and.b32  	%r2257, %r11154, %r11153;
	// begin inline asm
	prmt.b32 %r2257, %r2257, 0, 0xba98;
	// end inline asm
	// begin inline asm
	prmt.b32 %r2259, %r2259, 0, 0xba98;
	// end inline asm
	xor.b32  	%r11155, %r2259, 2139062143;
	not.b32 	%r11156, %r2257;
	and.b32  	%r11157, %r11152, %r11156;
	and.b32  	%r11158, %r11155, %r2257;
	or.b32  	%r2277, %r11158, %r11157;
	shr.u32 	%r2262, %r2244, 6;
	// begin inline asm
	lop3.b32 %r2265, %r2262, 50529027, 0, 234;

	// end inline asm
	or.b32  	%r11159, %r2265, -2139062144;
	and.b32  	%r11160, %r2265, -2139062144;
	add.s32 	%r11161, %r11159, -33686018;
	xor.b32  	%r11162, %r11160, %r11161;
	xor.b32  	%r11163, %r11162, -2139062144;
	xor.b32  	%r11164, %r2265, 33686018;
	xor.b32  	%r11165, %r11163, %r2265;
	and.b32  	%r2263, %r11165, %r11164;
	// begin inline asm
	prmt.b32 %r2263, %r2263, 0, 0xba98;
	// end inline asm
	// begin inline asm
	prmt.b32 %r2265, %r2265, 0, 0xba98;
	// end inline asm
	xor.b32  	%r11166, %r2265, 2139062143;
	not.b32 	%r11167, %r2263;
	and.b32  	%r11168, %r11163, %r11167;
	and.b32  	%r11169, %r11166, %r2263;
	or.b32  	%r2281, %r11169, %r11168;
	// begin inline asm
	dp4a.s32.s32 %r2267, %r2268, %r2269, %r2239;
	// end inline asm
	// begin inline asm
	dp4a.s32.s32 %r2271, %r2272, %r2273, %r2267;
	// end inline asm
	// begin inline asm
	dp4a.s32.s32 %r2275, %r2276, %r2277, %r2271;
	// end inline asm
	// begin inline asm
	dp4a.s32.s32 %r2279, %r2280, %r2281, %r2275;
	// end inline asm
	ld.global.nc.v4.u32 	{%r2308, %r2312, %r2316, %r2320}, [%rd9+7296];
	ld.global.nc.u32 	%r2284, [%rd11+29184];
	// begin inline asm
	lop3.b32 %r2287, %r2284, 50529027, 0, 234;

	// end inline asm
	or.b32  	%r11170, %r2287, -2139062144;
	and.b32  	%r11171, %r2287, -2139062144;
	add.s32 	%r11172, %r11170, -33686018;
	xor.b32  	%r11173, %r11171, %r11172;
	xor.b32  	%r11174, %r11173, -2139062144;
	xor.b32  	%r11175, %r2287, 33686018;
	xor.b32  	%r11176, %r11174, %r2287;
	and.b32  	%r2285, %r11176, %r11175;
	// begin inline asm
	prmt.b32 %r2285, %r2285, 0, 0xba98;
	// end inline asm
	// begin inline asm
	prmt.b32 %r2287, %r2287, 0, 0xba98;
	// end inline asm
	xor.b32  	%r11177, %r2287, 2139062143;
	not.b32 	%r11178, %r2285;
	and.b32  	%r11179, %r11174, %r11178;
	and.b32  	%r11180, %r11177, %r2285;
	or.b32  	%r2309, %r11180, %r11179;
	shr.u32 	%r2290, %r2284, 2;
	// begin inline asm
	lop3.b32 %r2293, %r2290, 50529027, 0, 234;

	// end inline asm
	or.b32  	%r11181, %r2293, -2139062144;
	and.b32  	%r11182, %r2293, -2139062144;
	add.s32 	%r11183, %r11181, -33686018;
	xor.b32  	%r11184, %r11182, %r11183;
	xor.b32  	%r11185, %r11184, -2139062144;
	xor.b32  	%r11186, %r2293, 33686018;
	xor.b32  	%r11187, %r11185, %r2293;
	and.b32  	%r2291, %r11187, %r11186;
	// begin inline asm
	prmt.b32 %r2291, %r2291, 0, 0xba98;
	// end inline asm
	// begin inline asm
	prmt.b32 %r2293, %r2293, 0, 0xba98;
	// end inline asm
	xor.b32  	%r11188, %r2293, 2139062143;
	not.b32 	%r11189, %r2291;
	and.b32  	%r11190, %r11185, %r11189;
	and.b32  	%r11191, %r11188, %r2291;
	or.b32  	%r2313, %r11191, %r11190;
	shr.u32 	%r2296, %r2284, 4;
	// begin inline asm
	lop3.b32 %r2299, %r2296, 50529027, 0, 234;

	// end inline asm
	or.b32  	%r11192, %r2299, -2139062144;
	and.b32  	%r11193, %r2299, -2139062144;
	add.s32 	%r11194, %r11192, -33686018;
	xor.b32  	%r11195, %r11193, %r11194;
	xor.b32  	%r11196, %r11195, -2139062144;
	xor.b32  	%r11197, %r2299, 33686018;
	xor.b32  	%r11198, %r11196, %r2299;
	and.b32  	%r2297, %r11198, %r11197;
	// begin inline asm
	prmt.b32 %r2297, %r2297, 0, 0xba98;
	// end inline asm
	// begin inline asm
	prmt.b32 %r2299, %r2299, 0, 0xba98;
	// end inline asm
	xor.b32  	%r11199, %r2299, 2139062143;
	not.b32 	%r11200, %r2297;
	and.b32  	%r11201, %r11196, %r11200;
	and.b32  	%r11202, %r11199, %r2297;
	or.b32  	%r2317, %r11202, %r11201;
	shr.u32 	%r2302, %r2284, 6;
	// begin inline asm
	lop3.b32 %r2305, %r2302, 50529027, 0, 234;

	// end inline asm
	or.b32  	%r11203, %r2305, -2139062144;
	and.b32  	%r11204, %r2305, -2139062144;
	add.s32 	%r11205, %r11203, -33686018;
	xor.b32  	%r11206, %r11204, %r11205;
	xor.b32  	%r11207, %r11206, -2139062144;
	xor.b32  	%r11208, %r2305, 33686018;
	xor.b32  	%r11209, %r11207, %r2305;
	and.b32  	%r2303, %r11209, %r11208;
	// begin inline asm
	prmt.b32 %r2303, %r2303, 0, 0xba98;
	// end inline asm
	// begin inline asm
	prmt.b32 %r2305, %r2305, 0, 0xba98;
	// end inline asm
	xor.b32  	%r11210, %r2305, 2139062143;
	not.b32 	%r11211, %r2303;
	and.b32  	%r11212, %r11207, %r11211;
	and.b32  	%r11213, %r11210, %r2303;
	or.b32  	%r2321, %r11213, %r11212;
	// begin inline asm
	dp4a.s32.s32 %r2307, %r2308, %r2309, %r2279;
	// end inline asm
	// begin inline asm
	dp4a.s32.s32 %r2311, %r2312, %r2313, %r2307;
	// end inline asm
	// begin inline asm
	dp4a.s32.s32 %r2315, %r2316, %r2317, %r2311;
	// end inline asm
	// begin inline asm
	dp4a.s32.s32 %r2319, %r2320, %r2321, %r2315;
	// end inline asm
	ld.global.nc.v4.u32 	{%r2348, %r2352, %r2356, %r2360}, [%rd9+7424];
	ld.global.nc.u32 	%r2324, [%rd11+29696];
	// begin inline asm
	lop3.b32 %r2327, %r2324, 50529027, 0, 234;

	// end inline asm
	or.b32  	%r11214, %r2327, -2139062144;
	and.b32  	%r11215, %r2327, -2139062144;
	add.s32 	%r11216, %r11214, -33686018;
	xor.b32  	%r11217, %r11215, %r11216;
	xor.b32  	%r11218, %r11217, -2139062144;
	xor.b32  	%r11219, %r2327, 33686018;
	xor.b32  	%r11220, %r11218, %r2327;
	and.b32  	%r2325, %r11220, %r11219;
	// begin inline asm
	prmt.b32 %r2325, %r2325, 0, 0xba98;
	// end inline asm
	// begin inline asm
	prmt.b32 %r2327, %r2327, 0, 0xba98;
	// end inline asm
	xor.b32  	%r11221, %r2327, 2139062143;
	not.b32 	%r11222, %r2325;
	and.b32  	%r11223, %r11218, %r11222;
	and.b32  	%r11224, %r11221, %r2325;
	or.b32  	%r2349, %r11224, %r11223;
	shr.u32 	%r2330, %r2324, 2;
	// begin inline asm
	lop3.b32 %r2333, %r2330, 50529027, 0, 234;

	// end inline asm
	or.b32  	%r11225, %r2333, -2139062144;
	and.b32  	%r11226, %r2333, -2139062144;
	add.s32 	%r11227, %r11225, -33686018;
	xor.b32  	%r11228, %r11226, %r11227;
	xor.b32  	%r11229, %r11228, -2139062144;
	xor.b32  	%r11230, %r2333, 33686018;
	xor.b32  	%r11231, %r11229, %r2333;
	and.b32  	%r2331, %r11231, %r11230;
	// begin inline asm
	prmt.b32 %r2331, %r2331, 0, 0xba98;
	// end inline asm
	// begin inline asm
	prmt.b32 %r2333, %r2333, 0, 0xba98;
	// end inline asm
	xor.b32  	%r11232, %r2333, 2139062143;
	not.b32 	%r11233, %r2331;
	and.b32  	%r11234, %r11229, %r11233;
	and.b32  	%r11235, %r11232, %r2331;
	or.b32  	%r2353, %r11235, %r11234;
	shr.u32 	%r2336, %r2324, 4;
	// begin inline asm
	lop3.b32 %r2339, %r2336, 50529027, 0, 234;

	// end inline asm
	or.b32  	%r11236, %r2339, -2139062144;
	and.b32  	%r11237, %r2339, -2139062144;
	add.s32 	%r11238, %r11236, -33686018;
	xor.b32  	%r11239, %r11237, %r11238;
	xor.b32  	%r11240, %r11239, -2139062144;
	xor.b32  	%r11241, %r2339, 33686018;
	xor.b32  	%r11242, %r11240, %r2339;
	and.b32  	%r2337, %r11242, %r11241;
	// begin inline asm
	prmt.b32 %r2337, %r2337, 0, 0xba98;
	// end inline asm
	// begin inline asm
	prmt.b32 %r2339, %r2339, 0, 0xba98;
	// end inline asm
	xor.b32  	%r11243, %r2339, 2139062143;
	not.b32 	%r11244, %r2337;
	and.b32  	%r11245, %r11240, %r11244;
	and.b32  	%r11246, %r11243, %r2337;
	or.b32  	%r2357, %r11246, %r11245;
	shr.u32 	%r2342, %r2324, 6;
	// begin inline asm
	lop3.b32 %r2345, %r2342, 50529027, 0, 234;

	// end inline asm
	or.b32  	%r11247, %r2345, -2139062144;
	and.b32  	%r11248, %r2345, -2139062144;
	add.s32 	%r11249, %r11247, -33686018;
	xor.b32  	%r11250, %r11248, %r11249;
	xor.b32  	%r11251, %r11250, -2139062144;
	xor.b32  	%r11252, %r2345, 33686018;
	xor.b32  	%r11253, %r11251, %r2345;
	and.b32  	%r2343, %r11253, %r11252;
	// begin inline asm
	prmt.b32 %r2343, %r2343, 0, 0xba98;
	// end inline asm
	// begin inline asm
	prmt.b32 %r2345, %r2345, 0, 0xba98;
	// end inline asm
	xor.b32  	%r11254, %r2345, 2139062143;
	not.b32 	%r11255, %r2343;
	and.b32  	%r11256, %r11251, %r11255;
	and.b32  	%r11257, %r11254, %r2343;
	or.b32  	%r2361, %r11257, %r11256;
	// begin inline asm
	dp4a.s32.s32 %r2347, %r2348, %r2349, %r2319;
	// end inline asm
	// begin inline asm
	dp4a.s32.s32 %r2351, %r2352, %r2353, %r2347;
	// end inline asm
	// begin inline asm
	dp4a.s32.s32 %r2355, %r2356, %r2357, %r2351;
	// end inline asm
	// begin inline asm
	dp4a.s32.s32 %r2359, %r2360, %r2361, %r2355;
	// end inline asm
	ld.global.nc.v4.u32 	{%r2388, %r2392, %r2396, %r2400}, [%rd9+7552];
	ld.global.nc.u32 	%r2364, [%rd11+30208];
	// begin inline asm
	lop3.b32 %r2367, %r2364, 50529027, 0, 234;

	// end inline asm
	or.b32  	%r11258, %r2367, -2139062144;
	and.b32  	%r11259, %r2367, -2139062144;
	add.s32 	%r11260, %r11258, -33686018;
	xor.b32  	%r11261, %r11259, %r11260;
	xor.b32  	%r11262, %r11261, -2139062144;
	xor.b32  	%r11263, %r2367, 33686018;
	xor.b32  	%r11264, %r11262, %r2367;
	and.b32  	%r2365, %r11264, %r11263;
	// begin inline asm
	prmt.b32 %r2365, %r2365, 0, 0xba98;
	// end inline asm
	// begin inline asm
	prmt.b32 %r2367, %r2367, 0, 0xba98;
	// end inline asm
	xor.b32  	%r11265, %r2367, 2139062143;
	not.b32 	%r11266, %r2365;
	and.b32  	%r11267, %r11262, %r11266;
	and.b32  	%r11268, %r11265, %r2365;
	or.b32  	%r2389, %r11268, %r11267;
	shr.u32 	%r2370, %r2364, 2;
	// begin inline asm
	lop3.b32 %r2373, %r2370, 50529027, 0, 234;

	// end inline asm
	or.b32  	%r11269, %r2373, -2139062144;
	and.b32  	%r11270, %r2373, -2139062144;
	add.s32 	%r11271, %r11269, -33686018;
	xor.b32  	%r11272, %r11270, %r11271;
	xor.b32  	%r11273, %r11272, -2139062144;
	xor.b32  	%r11274, %r2373, 33686018;
	xor.b32  	%r11275, %r11273, %r2373;
	and.b32  	%r2371, %r11275, %r11274;
	// begin inline asm
	prmt.b32 %r2371, %r2371, 0, 0xba98;
	// end inline asm
	// begin inline asm
	prmt.b32 %r2373, %r2373, 0, 0xba98;
	// end inline asm
	xor.b32  	%r11276, %r2373, 2139062143;
	not.b32 	%r11277, %r2371;
	and.b32  	%r11278, %r11273, %r11277;
	and.b32  	%r11279, %r11276, %r2371;
	or.b32  	%r2393, %r11279, %r11278;
	shr.u32 	%r2376, %r2364, 4;
	// begin inline asm
	lop3.b32 %r2379, %r2376, 50529027, 0, 234;

	// end inline asm
	or.b32  	%r11280, %r2379, -2139062144;
	and.b32  	%r11281, %r2379, -2139062144;
	add.s32 	%r11282, %r11280, -33686018;
	xor.b32  	%r11283, %r11281, %r11282;
	xor.b32  	%r11284, %r11283, -2139062144;
	xor.b32  	%r11285, %r2379, 33686018;
	xor.b32  	%r11286, %r11284, %r2379;
	and.b32  	%r2377, %r11286, %r11285;
	// begin inline asm
	prmt.b32 %r2377, %r2377, 0, 0xba98;
	// end inline asm
	// begin inline asm
	prmt.b32 %r2379, %r2379, 0, 0xba98;
	// end inline asm
	xor.b32  	%r11287, %r2379, 2139062143;
	not.b32 	%r11288, %r2377;
	and.b32  	%r11289, %r11284, %r11288;
	and.b32  	%r11290, %r11287, %r2377;
	or.b32  	%r2397, %r11290, %r11289;
	shr.u32 	%r2382, %r2364, 6;
	// begin inline asm
	lop3.b32 %r2385, %r2382, 50529027, 0, 234;

	// end inline asm
	or.b32  	%r11291, %r2385, -2139062144;
	and.b32  	%r11292, %r2385, -2139062144;
	add.s32 	%r11293, %r11291, -33686018;
	xor.b32  	%r11294, %r11292, %r11293;
	xor.b32  	%r11295, %r11294, -2139062144;
	xor.b32  	%r11296, %r2385, 33686018;
	xor.b32  	%r11297, %r11295, %r2385;
	and.b32  	%r2383, %r11297, %r11296;
	// begin inline asm
	prmt.b32 %r2383, %r2383, 0, 0xba98;
	// end inline asm
	// begin inline asm
	prmt.b32 %r2385, %r2385, 0, 0xba98;
	// end inline asm
	xor.b32  	%r11298, %r2385, 2139062143;
	not.b32 	%r11299, %r2383;
	and.b32  	%r11300, %r11295, %r11299;
	and.b32  	%r11301, %r11298, %r2383;
	or.b32  	%r2401, %r11301, %r11300;
	// begin inline asm
	dp4a.s32.s32 %r2387, %r2388, %r2389, %r2359;
	// end inline asm
	// begin inline asm
	dp4a.s32.s32 %r2391, %r2392, %r2393, %r2387;
	// end inline asm
	// begin inline asm
	dp4a.s32.s32 %r2395, %r2396, %r2397, %r2391;
	// end inline asm
	// begin inline asm
	dp4a.s32.s32 %r2399, %r2400, %r2401, %r2395;
	// end inline asm
	ld.global.nc.v4.u32 	{%r2428, %r2432, %r2436, %r2440}, [%rd9+7680];
	ld.global.nc.u32 	%r2404, [%rd11+30720];
	// begin inline asm
	lop3.b32 %r2407, %r2404, 50529027, 0, 234;

	// end inline asm
	or.b32  	%r11302, %r2407, -2139062144;
	and.b32  	%r11303, %r2407, -2139062144;
	add.s32 	%r11304, %r11302, -33686018;
	xor.b32  	%r11305, %r11303, %r11304;
	xor.b32  	%r11306, %r11305, -2139062144;
	xor.b32  	%r11307, %r2407, 33686018;
	xor.b32  	%r11308, %r11306, %r2407;
	and.b32  	%r2405, %r11308, %r11307;
	// begin inline asm
	prmt.b32 %r2405, %r2405, 0, 0xba98;
	// end inline asm
	// begin inline asm
	prmt.b32 %r2407, %r2407, 0, 0xba98;
	// end inline asm
	xor.b32  	%r11309, %r2407, 2139062143;
	not.b32 	%r11310, %r2405;
	and.b32  	%r11311, %r11306, %r11310;
	and.b32  	%r11312, %r11309, %r2405;
	or.b32  	%r2429, %r11312, %r11311;
	shr.u32 	%r2410, %r2404, 2;
	// begin inline asm
	lop3.b32 %r2413, %r2410, 50529027, 0, 234;

	// end inline asm
	or.b32  	%r11313, %r2413, -2139062144;
	and.b32  	%r11314, %r2413, -2139062144;
	add.s32 	%r11315, %r11313, -33686018;
	xor.b32  	%r11316, %r11314, %r11315;
	xor.b32  	%r11317, %r11316, -2139062144;
	xor.b32  	%r11318, %r2413, 33686018;
	xor.b32  	%r11319, %r11317, %r2413;
	and.b32  	%r2411, %r11319, %r11318;
	// begin inline asm
	prmt.b32 %r2411, %r2411, 0, 0xba98;
	// end inline asm
	// begin inline asm
	prmt.b32 %r2413, %r2413, 0, 0xba98;
	// end inline asm
	xor.b32  	%r11320, %r2413, 2139062143;
	not.b32 	%r11321, %r2411;
	and.b32  	%r11322, %r11317, %r11321;
	and.b32  	%r11323, %r11320, %r2411;
	or.b32  	%r2433, %r11323, %r11322;
	shr.u32 	%r2416, %r2404, 4;
	// begin inline asm
	lop3.b32 %r2419, %r2416, 50529027, 0, 234;

	// end inline asm
	or.b32  	%r11324, %r2419, -2139062144;
	and.b32  	%r11325, %r2419, -2139062144;
	add.s32 	%r11326, %r11324, -33686018;
	xor.b32  	%r11327, %r11325, %r11326;
	xor.b32  	%r11328, %r11327, -2139062144;
	xor.b32  	%r11329, %r2419, 33686018;
	xor.b32  	%r11330, %r11328, %r2419;
	and.b32  	%r2417, %r11330, %r11329;
	// begin inline asm
	prmt.b32 %r2417, %r2417, 0, 0xba98;
	// end inline asm
	// begin inline asm
	prmt.b32 %r2419, %r2419, 0, 0xba98;
	// end inline asm
	xor.b32  	%r11331, %r2419, 2139062143;
	not.b32 	%r11332, %r2417;
	and.b32  	%r11333, %r11328, %r11332;
	and.b32  	%r11334, %r11331, %r2417;
	or.b32  	%r2437, %r11334, %r11333;
	shr.u32 	%r2422, %r2404, 6;
	// begin inline asm
	lop3.b32 %r2425, %r2422, 50529027, 0, 234;

	// end inline asm
	or.b32  	%r11335, %r2425, -2139062144;
	and.b32  	%r11336, %r2425, -2139062144;
	add.s32 	%r11337, %r11335, -33686018;
	xor.b32  	%r11338, %r11336, %r11337;
	xor.b32  	%r11339, %r11338, -2139062144;
	xor.b32  	%r11340, %r2425, 33686018;
	xor.b32  	%r11341, %r11339, %r2425;
	and.b32  	%r2423, %r11341, %r11340;
	// begin inline asm
	prmt.b32 %r2423, %r2423, 0, 0xba98;
	// end inline asm
	// begin inline asm
	prmt.b32 %r2425, %r2425, 0, 0xba98;
	// end inline asm
	xor.b32  	%r11342, %r2425, 2139062143;
	not.b32 	%r11343, %r2423;
	and.b32  	%r11344, %r11339, %r11343;
	and.b32  	%r11345, %r11342, %r2423;
	or.b32  	%r2441, %r11345, %r11344;
	// begin inline asm
	dp4a.s32.s32 %r2427, %r2428, %r2429, %r2399;
	// end inline asm
	// begin inline asm
	dp4a.s32.s32 %r2431, %r2432, %r2433, %r2427;
	// end inline asm
	// begin inline asm
	dp4a.s32.s32 %r2435, %r2436, %r2437, %r2431;
	// end inline asm
	// begin inline asm
	dp4a.s32.s32 %r2439, %r2440, %r2441, %r2435;
	// end inline asm
	ld.global.nc.v4.u32 	{%r2468, %r2472, %r2476, %r2480}, [%rd9+7808];
	ld.global.nc.u32 	%r2444, [%rd11+31232];
	// begin inline asm
	lop3.b32 %r2447, %r2444, 50529027, 0, 234;

	// end inline asm
	or.b32  	%r11346, %r2447, -2139062144;
	and.b32  	%r11347, %r2447, -2139062144;
	add.s32 	%r11348, %r11346, -33686018;
	xor.b32  	%r11349, %r11347, %r11348;
	xor.b32  	%r11350, %r11349, -2139062144;
	xor.b32  	%r11351, %r2447, 33686018;
	xor.b32  	%r11352, %r11350, %r2447;
	and.b32  	%r2445, %r11352, %r11351;
	// begin inline asm
	prmt.b32 %r2445, %r2445, 0, 0xba98;
	// end inline asm
	// begin inline asm
	prmt.b32 %r2447, %r2447, 0, 0xba98;
	// end inline asm
	xor.b32  	%r11353, %r2447, 2139062143;
	not.b32 	%r11354, %r2445;
	and.b32  	%r11355, %r11350, %r11354;
	and.b32  	%r11356, %r11353, %r2445;
	or.b32  	%r2469, %r11356, %r11355;
	shr.u32 	%r2450, %r2444, 2;
	// begin inline asm
	lop3.b32 %r2453, %r2450, 50529027, 0, 234;

	// end inline asm
	or.b32  	%r11357, %r2453, -2139062144;
	and.b32  	%r11358, %r2453, -2139062144;
	add.s32 	%r11359, %r11357, -33686018;
	xor.b32  	%r11360, %r11358, %r11359;
	xor.b32  	%r11361, %r11360, -2139062144;
	xor.b32  	%r11362, %r2453, 33686018;
	xor.b32  	%r11363, %r11361, %r2453;
	and.b32  	%r2451, %r11363, %r11362;
	// begin inline asm
	prmt.b32 %r2451, %r2451, 0, 0xba98;
	// end inline asm
	// begin inline asm
	prmt.b32 %r2453, %r2453, 0, 0xba98;
	// end inline asm
	xor.b32  	%r11364, %r2453, 2139062143;
	not.b32 	%r11365, %r2451;
	and.b32  	%r11366, %r11361, %r11365;
	and.b32  	%r11367, %r11364, %r2451;
	or.b32  	%r2473, %r11367, %r11366;
	shr.u32 	%r2456, %r2444, 4;
	// begin inline asm
	lop3.b32 %r2459, %r2456, 50529027, 0, 234;

	// end inline asm
	or.b32  	%r11368, %r2459, -2139062144;
	and.b32  	%r11369, %r2459, -2139062144;
	add.s32 	%r11370, %r11368, -33686018;
	xor.b32  	%r11371, %r11369, %r11370;
	xor.b32  	%r11372, %r11371, -2139062144;
	xor.b32  	%r11373, %r2459, 33686018;
	xor.b32  	%r11374, %r11372, %r2459;
	and.b32  	%r2457, %r11374, %r11373;
	// begin inline asm
	prmt.b32 %r2457, %r2457, 0, 0xba98;
	// end inline asm
	// begin inline asm
	prmt.b32 %r2459, %r2459, 0, 0xba98;
	// end inline asm
	xor.b32  	%r11375, %r2459, 2139062143;
	not.b32 	%r11376, %r2457;
	and.b32  	%r11377, %r11372, %r11376;
	and.b32  	%r11378, %r11375, %r2457;
	or.b32  	%r2477, %r11378, %r11377;
	shr.u32 	%r2462, %r2444, 6;
	// begin inline asm
	lop3.b32 %r2465, %r2462, 50529027, 0, 234;

	// end inline asm
	or.b32  	%r11379, %r2465, -2139062144;
	and.b32  	%r11380, %r2465, -2139062144;
	add.s32 	%r11381, %r11379, -33686018;
	xor.b32  	%r11382, %r11380, %r11381;
	xor.b32  	%r11383, %r11382, -2139062144;
	xor.b32  	%r11384, %r2465, 33686018;
	xor.b32  	%r11385, %r11383, %r2465;
	and.b32  	%r2463, %r11385, %r11384;
	// begin inline asm
	prmt.b32 %r2463, %r2463, 0, 0xba98;
	// end inline asm
	// begin inline asm
	prmt.b32 %r2465, %r2465, 0, 0xba98;
	// end inline asm
	xor.b32  	%r11386, %r2465, 2139062143;
	not.b32 	%r11387, %r2463;
	and.b32  	%r11388, %r11383, %r11387;
	and.b32  	%r11389, %r11386, %r2463;
	or.b32  	%r2481, %r11389, %r11388;
	// begin inline asm
	dp4a.s32.s32 %r2467, %r2468, %r2469, %r2439;
	// end inline asm
	// begin inline asm
	dp4a.s32.s32 %r2471, %r2472, %r2473, %r2467;
	// end inline asm
	// begin inline asm
	dp4a.s32.s32 %r2475, %r2476, %r2477, %r2471;
	// end inline asm
	// begin inline asm
	dp4a.s32.s32 %r2479, %r2480, %r2481, %r2475;
	// end inline asm
	ld.global.nc.v4.u32 	{%r2508, %r2512, %r2516, %r2520}, [%rd9+7936];
	ld.global.nc.u32 	%r2484, [%rd11+31744];
	// begin inline asm
	lop3.b32 %r2487, %r2484, 50529027, 0, 234;

	// end inline asm
	or.b32  	%r11390, %r2487, -2139062144;
	and.b32  	%r11391, %r2487, -2139062144;
	add.s32 	%r11392, %r11390, -33686018;
	xor.b32  	%r11393, %r11391, %r11392;
	xor.b32  	%r11394, %r11393, -2139062144;
	xor.b32  	%r11395, %r2487, 33686018;
	xor.b32  	%r11396, %r11394, %r2487;
	and.b32  	%r2485, %r11396, %r11395;
	// begin inline asm
	prmt.b32 %r2485, %r2485, 0, 0xba98;
	// end inline asm
	// begin inline asm
	prmt.b32 %r2487, %r2487, 0, 0xba98;
	// end inline asm
	xor.b32  	%r11397, %r2487, 2139062143;
	not.b32 	%r11398, %r2485;
	and.b32  	%r11399, %r11394, %r11398;
	and.b32  	%r11400, %r11397, %r2485;
	or.b32  	%r2509, %r11400, %r11399;
	shr.u32 	%r2490, %r2484, 2;
	// begin inline asm
	lop3.b32 %r2493, %r2490, 50529027, 0, 234;

	// end inline asm
	or.b32  	%r11401, %r2493, -2139062144;
	and.b32  	%r11402, %r2493, -2139062144;
	add.s32 	%r11403, %r11401, -33686018;
	xor.b32  	%r11404, %r11402, %r11403;
	xor.b32  	%r11405, %r11404, -2139062144;
	xor.b32  	%r11406, %r2493, 33686018;
	xor.b32  	%r11407, %r11405, %r2493;
	and.b32  	%r2491, %r11407, %r11406;
	// begin inline asm
	prmt.b32 %r2491, %r2491, 0, 0xba98;
	// end inline asm
	// begin inline asm
	prmt.b32 %r2493, %r2493, 0, 0xba98;
	// end inline asm
	xor.b32  	%r11408, %r2493, 2139062143;
	not.b32 	%r11409, %r2491;
	and.b32  	%r11410, %r11405, %r11409;
	and.b32  	%r11411, %r11408, %r2491;
	or.b32  	%r2513, %r11411, %r11410;
	shr.u32 	%r2496, %r2484, 4;
	// begin inline asm
	lop3.b32 %r2499, %r2496, 50529027, 0, 234;

	// end inline asm
	or.b32  	%r11412, %r2499, -2139062144;
	and.b32  	%r11413, %r2499, -2139062144;
	add.s32 	%r11414, %r11412, -33686018;
	xor.b32  	%r11415, %r11413, %r11414;
	xor.b32  	%r11416, %r11415, -2139062144;
	xor.b32  	%r11417, %r2499, 33686018;
	xor.b32  	%r11418, %r11416, %r2499;
	and.b32  	%r2497, %r11418, %r11417;
	// begin inline asm
	prmt.b32 %r2497, %r2497, 0, 0xba98;
	// end inline asm
	// begin inline asm
	prmt.b32 %r2499, %r2499, 0, 0xba98;
	// end inline asm
	xor.b32  	%r11419, %r2499, 2139062143;
	not.b32 	%r11420, %r2497;
	and.b32  	%r11421, %r11416, %r11420;
	and.b32  	%r11422, %r11419, %r2497;
	or.b32  	%r2517, %r11422, %r11421;
	shr.u32 	%r2502, %r2484, 6;
	// begin inline asm
	lop3.b32 %r2505, %r2502, 50529027, 0, 234;

	// end inline asm
	or.b32  	%r11423, %r2505, -2139062144;
	and.b32  	%r11424, %r2505, -2139062144;
	add.s32 	%r11425, %r11423, -33686018;
	xor.b32  	%r11426, %r11424, %r11425;
	xor.b32  	%r11427, %r11426, -2139062144;
	xor.b32  	%r11428, %r2505, 33686018;
	xor.b32  	%r11429, %r11427, %r2505;
	and.b32  	%r2503, %r11429, %r11428;
	// begin inline asm
	prmt.b32 %r2503, %r2503, 0, 0xba98;
	// end inline asm
	// begin inline asm
	prmt.b32 %r2505, %r2505, 0, 0xba98;
	// end inline asm
	xor.b32  	%r11430, %r2505, 2139062143;
	not.b32 	%r11431, %r2503;
	and.b32  	%r11432, %r11427, %r11431;
	and.b32  	%r11433, %r11430, %r2503;
	or.b32  	%r2521, %r11433, %r11432;
	// begin inline asm
	dp4a.s32.s32 %r2507, %r2508, %r2509, %r2479;
	// end inline asm
	// begin inline asm
	dp4a.s32.s32 %r2511, %r2512, %r2513, %r2507;
	// end inline asm
	// begin inline asm
	dp4a.s32.s32 %r2515, %r2516, %r2517, %r2511;
	// end inline asm
	// begin inline asm
	dp4a.s32.s32 %r2519, %r2520, %r2521, %r2515;
	// end inline asm
	ld.global.nc.v4.u32 	{%r2548, %r2552, %r2556, %r2560}, [%rd9+8064];
	ld.global.nc.u32 	%r2524, [%rd11+32256];
	// begin inline asm
	lop3.b32 %r2527, %r2524, 50529027, 0, 234;

	// end inline asm
	or.b32  	%r11434, %r2527, -2139062144;
	and.b32  	%r11435, %r2527, -2139062144;
	add.s32 	%r11436, %r11434, -33686018;
	xor.b32  	%r11437, %r11435, %r11436;
	xor.b32  	%r11438, %r11437, -2139062144;
	xor.b32  	%r11439, %r2527, 33686018;
	xor.b32  	%r11440, %r11438, %r2527;
	and.b32  	%r2525, %r11440, %r11439;
	// begin inline asm
	prmt.b32 %r2525, %r2525, 0, 0xba98;
	// end inline asm
	// begin inline asm
	prmt.b32 %r2527, %r2527, 0, 0xba98;
	// end inline asm
	xor.b32  	%r11441, %r2527, 2139062143;
	not.b32 	%r11442, %r2525;
	and.b32  	%r11443, %r11438, %r11442;
	and.b32  	%r11444, %r11441, %r2525;
	or.b32  	%r2549, %r11444, %r11443;
	shr.u32 	%r2530, %r2524, 2;
	// begin inline asm
	lop3.b32 %r2533, %r2530, 50529027, 0, 234;

	// end inline asm
	or.b32  	%r11445, %r2533, -2139062144;
	and.b32  	%r11446, %r2533, -2139062144;
	add.s32 	%r11447, %r11445, -33686018;
	xor.b32  	%r11448, %r11446, %r11447;
	xor.b32  	%r11449, %r11448, -2139062144;
	xor.b32  	%r11450, %r2533, 33686018;
	xor.b32  	%r11451, %r11449, %r2533;
	and.b32  	%r2531, %r11451, %r11450;
	// begin inline asm
	prmt.b32 %r2531, %r2531, 0, 0xba98;
	// end inline asm
	// begin inline asm
	prmt.b32 %r2533, %r2533, 0, 0xba98;
	// end inline asm
	xor.b32  	%r11452, %r2533, 2139062143;
	not.b32 	%r11453, %r2531;
	and.b32  	%r11454, %r11449, %r11453;
	and.b32  	%r11455, %r11452, %r2531;
	or.b32  	%r2553, %r11455, %r11454;
	shr.u32 	%r2536, %r2524, 4;
	// begin inline asm
	lop3.b32 %r2539, %r2536, 50529027, 0, 234;

	// end inline asm
	or.b32  	%r11456, %r2539, -2139062144;
	and.b32  	%r11457, %r2539, -2139062144;
	add.s32 	%r11458, %r11456, -33686018;
	xor.b32  	%r11459, %r11457, %r11458;
	xor.b32  	%r11460, %r11459, -2139062144;
	xor.b32  	%r11461, %r2539, 33686018;
	xor.b32  	%r11462, %r11460, %r2539;
	and.b32  	%r2537, %r11462, %r11461;
	// begin inline asm
	prmt.b32 %r2537, %r2537, 0, 0xba98;
	// end inline asm
	// begin inline asm
	prmt.b32 %r2539, %r2539, 0, 0xba98;
	// end inline asm
	xor.b32  	%r11463, %r2539, 2139062143;
	not.b32 	%r11464, %r2537;
	and.b32  	%r11465, %r11460, %r11464;
	and.b32  	%r11466, %r11463, %r2537;
	or.b32  	%r2557, %r11466, %r11465;
	shr.u32 	%r2542, %r2524, 6;
	// begin inline asm
	lop3.b32 %r2545, %r2542, 50529027, 0, 234;

	// end inline asm
	or.b32  	%r11467, %r2545, -2139062144;
	and.b32  	%r11468, %r2545, -2139062144;
	add.s32 	%r11469, %r11467, -33686018;
	xor.b32  	%r11470, %r11468, %r11469;
	xor.b32  	%r11471, %r11470, -2139062144;
	xor.b32  	%r11472, %r2545, 33686018;
	xor.b32  	%r11473, %r11471, %r2545;
	and.b32  	%r2543, %r11473, %r11472;
	// begin inline asm
	prmt.b32 %r2543, %r2543, 0, 0xba98;
	// end inline asm
	// begin inline asm
	prmt.b32 %r2545, %r2545, 0, 0xba98;
	// end inline asm
	xor.b32  	%r11474, %r2545, 2139062143;
	not.b32 	%r11475, %r2543;
	and.b32  	%r11476, %r11471, %r11475;
	and.b32  	%r11477, %r11474, %r2543;
	or.b32  	%r2561, %r11477, %r11476;
	// begin inline asm
	dp4a.s32.s32 %r2547, %r2548, %r2549, %r2519;
	// end inline asm
	// begin inline asm
	dp4a.s32.s32 %r2551, %r2552, %r2553, %r2547;
	// end inline asm
	// begin inline asm
	dp4a.s32.s32 %r2555, %r2556, %r2557, %r2551;
	// end inline asm
	// begin inline asm
	dp4a.s32.s32 %r2559, %r2560, %r2561, %r2555;
	// end inline asm
	ld.global.nc.v4.u32 	{%r2588, %r2592, %r2596, %r2600}, [%rd9+8192];
	ld.global.nc.u32 	%r2564, [%rd11+32768];
	// begin inline asm
	lop3.b32 %r2567, %r2564, 50529027, 0, 234;

	// end inline asm
	or.b32  	%r11478, %r2567, -2139062144;
	and.b32  	%r11479, %r2567, -2139062144;
	add.s32 	%r11480, %r11478, -33686018;
	xor.b32  	%r11481, %r11479, %r11480;
	xor.b32  	%r11482, %r11481, -2139062144;
	xor.b32  	%r11483, %r2567, 33686018;
	xor.b32  	%r11484, %r11482, %r2567;
	and.b32  	%r2565, %r11484, %r11483;
	// begin inline asm
	prmt.b32 %r2565, %r2565, 0, 0xba98;
	// end inline asm
	// begin inline asm
	prmt.b32 %r2567, %r2567, 0, 0xba98;
	// end inline asm
	xor.b32  	%r11485, %r2567, 2139062143;
	not.b32 	%r11486, %r2565;
	and.b32  	%r11487, %r11482, %r11486;
	and.b32  	%r11488, %r11485, %r2565;
	or.b32  	%r2589, %r11488, %r11487;
	shr.u32 	%r2570, %r2564, 2;
	// begin inline asm
	lop3.b32 %r2573, %r2570, 50529027, 0, 234;

	// end inline asm
	or.b32  	%r11489, %r2573, -2139062144;
	and.b32  	%r11490, %r2573, -2139062144;
	add.s32 	%r11491, %r11489, -33686018;
	xor.b32  	%r11492, %r11490, %r11491;
	xor.b32  	%r11493, %r11492, -2139062144;
	xor.b32  	%r11494, %r2573, 33686018;
	xor.b32  	%r11495, %r11493, %r2573;
	and.b32  	%r2571, %r11495, %r11494;
	// begin inline asm
	prmt.b32 %r2571, %r2571, 0, 0xba98;
	// end inline asm
	// begin inline asm
	prmt.b32 %r2573, %r2573, 0, 0xba98;
	// end inline asm
	xor.b32  	%r11496, %r2573, 2139062143;
	not.b32 	%r11497, %r2571;
	and.b32  	%r11498, %r11493, %r11497;
	and.b32  	%r11499, %r11496, %r2571;
	or.b32  	%r2593, %r11499, %r11498;
	shr.u32 	%r2576, %r2564, 4;
	// begin inline asm
	lop3.b32 %r2579, %r2576, 50529027, 0, 234;

	// end inline asm
	or.b32  	%r11500, %r2579, -2139062144;
	and.b32  	%r11501, %r2579, -2139062144;
	add.s32 	%r11502, %r11500, -33686018;
	xor.b32  	%r11503, %r11501, %r11502;
	xor.b32  	%r11504, %r11503, -2139062144;
	xor.b32  	%r11505, %r2579, 33686018;
	xor.b32  	%r11506, %r11504, %r2579;
	and.b32  	%r2577, %r11506, %r11505;
	// begin inline asm
	prmt.b32 %r2577, %r2577, 0, 0xba98;
	// end inline asm
	// begin inline asm
	prmt.b32 %r2579, %r2579, 0, 0xba98;
	// end inline asm
	xor.b32  	%r11507, %r2579, 2139062143;
	not.b32 	%r11508, %r2577;
	and.b32  	%r11509, %r11504, %r11508;
	and.b32  	%r11510, %r11507, %r2577;
	or.b32  	%r2597, %r11510, %r11509;
	shr.u32 	%r2582, %r2564, 6;
	// begin inline asm
	lop3.b32 %r2585, %r2582, 50529027, 0, 234;

	// end inline asm
	or.b32  	%r11511, %r2585, -2139062144;
	and.b32  	%r11512, %r2585, -2139062144;
	add.s32 	%r11513, %r11511, -33686018;
	xor.b32  	%r11514, %r11512, %r11513;
	xor.b32  	%r11515, %r11514, -2139062144;
	xor.b32  	%r11516, %r2585, 33686018;
	xor.b32  	%r11517, %r11515, %r2585;
	and.b32  	%r2583, %r11517, %r11516;
	// begin inline asm
	prmt.b32 %r2583, %r2583, 0, 0xba98;
	// end inline asm
	// begin inline asm
	prmt.b32 %r2585, %r2585, 0, 0xba98;
	// end inline asm
	xor.b32  	%r11518, %r2585, 2139062143;
	not.b32 	%r11519, %r2583;
	and.b32  	%r11520, %r11515, %r11519;
	and.b32  	%r11521, %r11518, %r2583;
	or.b32  	%r2601, %r11521, %r11520;
	// begin inline asm
	dp4a.s32.s32 %r2587, %r2588, %r2589, %r2559;
	// end inline asm
	// begin inline asm
	dp4a.s32.s32 %r2591, %r2592, %r2593, %r2587;
	// end inline asm
	// begin inline asm
	dp4a.s32.s32 %r2595, %r2596, %r2597, %r2591;
	// end inline asm
	// begin inline asm
	dp4a.s32.s32 %r2599, %r2600, %r2601, %r2595;
	// end inline asm
	ld.global.nc.v4.u32 	{%r2628, %r2632, %r2636, %r2640}, [%rd9+8320];
	ld.global.nc.u32 	%r2604, [%rd11+33280];
	// begin inline asm
	lop3.b32 %r2607, %r2604, 50529027, 0, 234;

	// end inline asm
	or.b32  	%r11522, %r2607, -2139062144;
	and.b32  	%r11523, %r2607, -2139062144;
	add.s32 	%r11524, %r11522, -33686018;
	xor.b32  	%r11525, %r11523, %r11524;
	xor.b32  	%r11526, %r11525, -2139062144;
	xor.b32  	%r11527, %r2607, 33686018;
	xor.b32  	%r11528, %r11526, %r2607;
	and.b32  	%r2605, %r11528, %r11527;
	// begin inline asm
	prmt.b32 %r2605, %r2605, 0, 0xba98;
	// end inline asm
	// begin inline asm
	prmt.b32 %r2607, %r2607, 0, 0xba98;
	// end inline asm
	xor.b32  	%r11529, %r2607, 2139062143;
	not.b32 	%r11530, %r2605;
	and.b32  	%r11531, %r11526, %r11530;
	and.b32  	%r11532, %r11529, %r2605;
	or.b32  	%r2629, %r11532, %r11531;
	shr.u32 	%r2610, %r2604, 2;
	// begin inline asm
	lop3.b32 %r2613, %r2610, 50529027, 0, 234;

	// end inline asm
	or.b32  	%r11533, %r2613, -2139062144;
	and.b32  	%r11534, %r2613, -2139062144;
	add.s32 	%r11535, %r11533, -33686018;
	xor.b32  	%r11536, %r11534, %r11535;
	xor.b32  	%r11537, %r11536, -2139062144;
	xor.b32  	%r11538, %r2613, 33686018;
	xor.b32  	%r11539, %r11537, %r2613;
	and.b32  	%r2611, %r11539, %r11538;
	// begin inline asm
	prmt.b32 %r2611, %r2611, 0, 0xba98;
	// end inline asm
	// begin inline asm
	prmt.b32 %r2613, %r2613, 0, 0xba98;
	// end inline asm
	xor.b32  	%r11540, %r2613, 2139062143;
	not.b32 	%r11541, %r2611;
	and.b32  	%r11542, %r11537, %r11541;
	and.b32  	%r11543, %r11540, %r2611;
	or.b32  	%r2633, %r11543, %r11542;
	shr.u32 	%r2616, %r2604, 4;
	// begin inline asm
	lop3.b32 %r2619, %r2616, 50529027, 0, 234;

	// end inline asm
	or.b32  	%r11544, %r2619, -2139062144;
	and.b32  	%r11545, %r2619, -2139062144;
	add.s32 	%r11546, %r11544, -33686018;
	xor.b32  	%r11547, %r11545, %r11546;
	xor.b32  	%r11548, %r11547, -2139062144;
	xor.b32  	%r11549, %r2619, 33686018;
	xor.b32  	%r11550, %r11548, %r2619;
	and.b32  	%r2617, %r11550, %r11549;
	// begin inline asm
	prmt.b32 %r2617, %r2617, 0, 0xba98;
	// end inline asm
	// begin inline asm
	prmt.b32 %r2619, %r2619, 0, 0xba98;
	// end inline asm
	xor.b32  	%r11551, %r2619, 2139062143;
	not.b32 	%r11552, %r2617;
	and.b32  	%r11553, %r11548, %r11552;
	and.b32  	%r11554, %r11551, %r2617;
	or.b32  	%r2637, %r11554, %r11553;
	shr.u32 	%r2622, %r2604, 6;
	// begin inline asm
	lop3.b32 %r2625, %r2622, 50529027, 0, 234;

	// end inline asm
	or.b32  	%r11555, %r2625, -2139062144;
	and.b32  	%r11556, %r2625, -2139062144;
	add.s32 	%r11557, %r11555, -33686018;
	xor.b32  	%r11558, %r11556, %r11557;
	xor.b32  	%r11559, %r11558, -2139062144;
	xor.b32  	%r11560, %r2625, 33686018;
	xor.b32  	%r11561, %r11559, %r2625;
	and.b32  	%r2623, %r11561, %r11560;
	// begin inline asm
	prmt.b32 %r2623, %r2623, 0, 0xba98;
	// end inline asm
	// begin inline asm
	prmt.b32 %r2625, %r2625, 0, 0xba98;
	// end inline asm
	xor.b32  	%r11562, %r2625, 2139062143;
	not.b32 	%r11563, %r2623;
	and.b32  	%r11564, %r11559, %r11563;
	and.b32  	%r11565, %r11562, %r2623;
	or.b32  	%r2641, %r11565, %r11564;
	// begin inline asm
	dp4a.s32.s32 %r2627, %r2628, %r2629, %r2599;
	// end inline asm
	// begin inline asm
	dp4a.s32.s32 %r2631, %r2632, %r2633, %r2627;
	// end inline asm
	// begin inline asm
	dp4a.s32.s32 %r2635, %r2636, %r2637, %r2631;
	// end inline asm
	// begin inline asm
	dp4a.s32.s32 %r2639, %r2640, %r2641, %r2635;
	// end inline asm
	ld.global.nc.v4.u32 	{%r2668, %r2672, %r2676, %r2680}, [%rd9+8448];
	ld.global.nc.u32 	%r2644, [%rd11+33792];
	// begin inline asm
	lop3.b32 %r2647, %r2644, 50529027, 0, 234;

	// end inline asm
	or.b32  	%r11566, %r2647, -2139062144;
	and.b32  	%r11567, %r2647, -2139062144;
	add.s32 	%r11568, %r11566, -33686018;
	xor.b32  	%r11569, %r11567, %r11568;
	xor.b32  	%r11570, %r11569, -2139062144;
	xor.b32  	%r11571, %r2647, 33686018;
	xor.b32  	%r11572, %r11570, %r2647;
	and.b32  	%r2645, %r11572, %r11571;
	// begin inline asm
	prmt.b32 %r2645, %r2645, 0, 0xba98;
	// end inline asm
	// begin inline asm
	prmt.b32 %r2647, %r2647, 0, 0xba98;
	// end inline asm
	xor.b32  	%r11573, %r2647, 2139062143;
	not.b32 	%r11574, %r2645;
	and.b32  	%r11575, %r11570, %r11574;
	and.b32  	%r11576, %r11573, %r2645;
	or.b32  	%r2669, %r11576, %r11575;
	shr.u32 	%r2650, %r2644, 2;
	// begin inline asm
	lop3.b32 %r2653, %r2650, 50529027, 0, 234;

	// end inline asm
	or.b32  	%r11577, %r2653, -2139062144;
	and.b32  	%r11578, %r2653, -2139062144;
	add.s32 	%r11579, %r11577, -33686018;
	xor.b32  	%r11580, %r11578, %r11579;
	xor.b32  	%r11581, %r11580, -2139062144;
	xor.b32  	%r11582, %r2653, 33686018;
	xor.b32  	%r11583, %r11581, %r2653;
	and.b32  	%r2651, %r11583, %r11582;
	// begin inline asm
	prmt.b32 %r2651, %r2651, 0, 0xba98;
	// end inline asm
	// begin inline asm
	prmt.b32 %r2653, %r2653, 0, 0xba98;
	// end inline asm
	xor.b32  	%r11584, %r2653, 2139062143;
	not.b32 	%r11585, %r2651;
	and.b32  	%r11586, %r11581, %r11585;
	and.b32  	%r11587, %r11584, %r2651;
	or.b32  	%r2673, %r11587, %r11586;
	shr.u32 	%r2656, %r2644, 4;
	// begin inline asm
	lop3.b32 %r2659, %r2656, 50529027, 0, 234;

	// end inline asm
	or.b32  	%r11588, %r2659, -2139062144;
	and.b32  	%r11589, %r2659, -2139062144;
	add.s32 	%r11590, %r11588, -33686018;
	xor.b32  	%r11591, %r11589, %r11590;
	xor.b32  	%r11592, %r11591, -2139062144;
	xor.b32  	%r11593, %r2659, 33686018;
	xor.b32  	%r11594, %r11592, %r2659;
	and.b32  	%r2657, %r11594, %r11593;
	// begin inline asm
	prmt.b32 %r2657, %r2657, 0, 0xba98;
	// end inline asm
	// begin inline asm
	prmt.b32 %r2659, %r2659, 0, 0xba98;
	// end inline asm
	xor.b32  	%r11595, %r2659, 2139062143;
	not.b32 	%r11596, %r2657;
	and.b32  	%r11597, %r11592, %r11596;
	and.b32  	%r11598, %r11595, %r2657;
	or.b32  	%r2677, %r11598, %r11597;
	shr.u32 	%r2662, %r2644, 6;
	// begin inline asm
	lop3.b32 %r2665, %r2662, 50529027, 0, 234;

	// end inline asm
	or.b32  	%r11599, %r2665, -2139062144;
	and.b32  	%r11600, %r2665, -2139062144;
	add.s32 	%r11601, %r11599, -33686018;
	xor.b32  	%r11602, %r11600, %r11601;
	xor.b32  	%r11603, %r11602, -2139062144;
	xor.b32  	%r11604, %r2665, 33686018;
	xor.b32  	%r11605, %r11603, %r2665;
	and.b32  	%r2663, %r11605, %r11604;
	// begin inline asm
	prmt.b32 %r2663, %r2663, 0, 0xba98;
	// end inline asm
	// begin inline asm
	prmt.b32 %r2665, %r2665, 0, 0xba98;
	// end inline asm
	xor.b32  	%r11606, %r2665, 2139062143;
	not.b32 	%r11607, %r2663;
	and.b32  	%r11608, %r11603, %r11607;
	and.b32  	%r11609, %r11606, %r2663;
	or.b32  	%r2681, %r11609, %r11608;
	// begin inline asm
	dp4a.s32.s32 %r2667, %r2668, %r2669, %r2639;
	// end inline asm
	// begin inline asm
	dp4a.s32.s32 %r2671, %r2672, %r2673, %r2667;
	// end inline asm
	// begin inline asm
	dp4a.s32.s32 %r2675, %r2676, %r2677, %r2671;
	// end inline asm
	// begin inline asm
	dp4a.s32.s32 %r2679, %r2680, %r2681, %r2675;
	// end inline asm
	ld.global.nc.v4.u32 	{%r2708, %r2712, %r2716, %r2720}, [%rd9+8576];
	ld.global.nc.u32 	%r2684, [%rd11+34304];
	// begin inline asm
	lop3.b32 %r2687, %r2684, 50529027, 0, 234;

	// end inline asm
	or.b32  	%r11610, %r2687, -2139062144;
	and.b32  	%r11611, %r2687, -2139062144;
	add.s32 	%r11612, %r11610, -33686018;
	xor.b32  	%r11613, %r11611, %r11612;
	xor.b32  	%r11614, %r11613, -2139062144;
	xor.b32  	%r11615, %r2687, 33686018;
	xor.b32  	%r11616, %r11614, %r2687;
	and.b32  	%r2685, %r11616, %r11615;
	// begin inline asm
	prmt.b32 %r2685, %r2685, 0, 0xba98;
	// end inline asm
	// begin inline asm
	prmt.b32 %r2687, %r2687, 0, 0xba98;
	// end inline asm
	xor.b32  	%r11617, %r2687, 2139062143;
	not.b32 	%r11618, %r2685;
	and.b32  	%r11619, %r11614, %r11618;
	and.b32  	%r11620, %r11617, %r2685;
	or.b32  	%r2709, %r11620, %r11619;
	shr.u32 	%r2690, %r2684, 2;
	// begin inline asm
	lop3.b32 %r2693, %r2690, 50529027, 0, 234;

	// end inline asm
	or.b32  	%r11621, %r2693, -2139062144;
	and.b32  	%r11622, %r2693, -2139062144;
	add.s32 	%r11623, %r11621, -33686018;
	xor.b32  	%r11624, %r11622, %r11623;
	xor.b32  	%r11625, %r11624, -2139062144;
	xor.b32  	%r11626, %r2693, 33686018;
	xor.b32  	%r11627, %r11625, %r2693;
	and.b32  	%r2691, %r11627, %r11626;
	// begin inline asm
	prmt.b32 %r2691, %r2691, 0, 0xba98;
	// end inline asm
	// begin inline asm
	prmt.b32 %r2693, %r2693, 0, 0xba98;
	// end inline asm
	xor.b32  	%r11628, %r2693, 2139062143;
	not.b32 	%r11629, %r2691;
	and.b32  	%r11630, %r11625, %r11629;
	and.b32  	%r11631, %r11628, %r2691;
	or.b32  	%r2713, %r11631, %r11630;
	shr.u32 	%r2696, %r2684, 4;
	// begin inline asm
	lop3.b32 %r2699, %r2696, 50529027, 0, 234;

	// end inline asm
	or.b32  	%r11632, %r2699, -2139062144;
	and.b32  	%r11633, %r2699, -2139062144;
	add.s32 	%r11634, %r11632, -33686018;
	xor.b32  	%r11635, %r11633, %r11634;
	xor.b32  	%r11636, %r11635, -2139062144;
	xor.b32  	%r11637, %r2699, 33686018;
	xor.b32  	%r11638, %r11636, %r2699;
	and.b32  	%r2697, %r11638, %r11637;
	// begin inline asm
	prmt.b32 %r2697, %r2697, 0, 0xba98;
	// end inline asm
	// begin inline asm
	prmt.b32 %r2699, %r2699, 0, 0xba98;
	// end inline asm
	xor.b32  	%r11639, %r2699, 2139062143;
	not.b32 	%r11640, %r2697;
	and.b32  	%r11641, %r11636, %r11640;
	and.b32  	%r11642, %r11639, %r2697;
	or.b32  	%r2717, %r11642, %r11641;
	shr.u32 	%r2702, %r2684, 6;
	// begin inline asm
	lop3.b32 %r2705, %r2702, 50529027, 0, 234;

	// end inline asm
	or.b32  	%r11643, %r2705, -2139062144;
	and.b32  	%r11644, %r2705, -2139062144;
	add.s32 	%r11645, %r11643, -33686018;
	xor.b32  	%r11646, %r11644, %r11645;
	xor.b32  	%r11647, %r11646, -2139062144;
	xor.b32  	%r11648, %r2705, 33686018;
	xor.b32  	%r11649, %r11647, %r2705;
	and.b32  	%r2703, %r11649, %r11648;
	// begin inline asm
	prmt.b32 %r2703, %r2703, 0, 0xba98;
	// end inline asm
	// begin inline asm
	prmt.b32 %r2705, %r2705, 0, 0xba98;
	// end inline asm
	xor.b32  	%r11650, %r2705, 2139062143;
	not.b32 	%r11651, %r2703;
	and.b32  	%r11652, %r11647, %r11651;
	and.b32  	%r11653, %r11650, %r2703;
	or.b32  	%r2721, %r11653, %r11652;
	// begin inline asm
	dp4a.s32.s32 %r2707, %r2708, %r2709, %r2679;
	// end inline asm
	// begin inline asm
	dp4a.s32.s32 %r2711, %r2712, %r2713, %r2707;
	// end inline asm
	// begin inline asm
	dp4a.s32.s32 %r2715, %r2716, %r2717, %r2711;
	// end inline asm
	// begin inline asm
	dp4a.s32.s32 %r2719, %r2720, %r2721, %r2715;
	// end inline asm
	ld.global.nc.v4.u32 	{%r2748, %r2752, %r2756, %r2760}, [%rd9+8704];
	ld.global.nc.u32 	%r2724, [%rd11+34816];
	// begin inline asm
	lop3.b32 %r2727, %r2724, 50529027, 0, 234;

	// end inline asm
	or.b32  	%r11654, %r2727, -2139062144;
	and.b32  	%r11655, %r2727, -2139062144;
	add.s32 	%r11656, %r11654, -33686018;
	xor.b32  	%r11657, %r11655, %r11656;
	xor.b32  	%r11658, %r11657, -2139062144;
	xor.b32  	%r11659, %r2727, 33686018;
	xor.b32  	%r11660, %r11658, %r2727;
	and.b32  	%r2725, %r11660, %r11659;
	// begin inline asm
	prmt.b32 %r2725, %r2725, 0, 0xba98;
	// end inline asm
	// begin inline asm
	prmt.b32 %r2727, %r2727, 0, 0xba98;
	// end inline asm
	xor.b32  	%r11661, %r2727, 2139062143;
	not.b32 	%r11662, %r2725;
	and.b32  	%r11663, %r11658, %r11662;
	and.b32  	%r11664, %r11661, %r2725;
	or.b32  	%r2749, %r11664, %r11663;
	shr.u32 	%r2730, %r2724, 2;
	// begin inline asm
	lop3.b32 %r2733, %r2730, 50529027, 0, 234;

	// end inline asm
	or.b32  	%r11665, %r2733, -2139062144;
	and.b32  	%r11666, %r2733, -2139062144;
	add.s32 	%r11667, %r11665, -33686018;
	xor.b32  	%r11668, %r11666, %r11667;
	xor.b32  	%r11669, %r11668, -2139062144;
	xor.b32  	%r11670, %r2733, 33686018;
	xor.b32  	%r11671, %r11669, %r2733;
	and.b32  	%r2731, %r11671, %r11670;
	// begin inline asm
	prmt.b32 %r2731, %r2731, 0, 0xba98;
	// end inline asm
	// begin inline asm
	prmt.b32 %r2733, %r2733, 0, 0xba98;
	// end inline asm
	xor.b32  	%r11672, %r2733, 2139062143;
	not.b32 	%r11673, %r2731;
	and.b32  	%r11674, %r11669, %r11673;
	and.b32  	%r11675, %r11672, %r2731;
	or.b32  	%r2753, %r11675, %r11674;
	shr.u32 	%r2736, %r2724, 4;
	// begin inline asm
	lop3.b32 %r2739, %r2736, 50529027, 0, 234;

	// end inline asm
	or.b32  	%r11676, %r2739, -2139062144;
	and.b32  	%r11677, %r2739, -2139062144;
	add.s32 	%r11678, %r11676, -33686018;
	xor.b32  	%r11679, %r11677, %r11678;
	xor.b32  	%r11680, %r11679, -2139062144;
	xor.b32  	%r11681, %r2739, 33686018;
	xor.b32  	%r11682, %r11680, %r2739;
	and.b32  	%r2737, %r11682, %r11681;
	// begin inline asm
	prmt.b32 %r2737, %r2737, 0, 0xba98;
	// end inline asm
	// begin inline asm
	prmt.b32 %r2739, %r2739, 0, 0xba98;
	// end inline asm
	xor.b32  	%r11683, %r2739, 2139062143;
	not.b32 	%r11684, %r2737;
	and.b32  	%r11685, %r11680, %r11684;
	and.b32  	%r11686, %r11683, %r2737;
	or.b32  	%r2757, %r11686, %r11685;
	shr.u32 	%r2742, %r2724, 6;
	// begin inline asm
	lop3.b32 %r2745, %r2742, 50529027, 0, 234;

	// end inline asm
	or.b32  	%r11687, %r2745, -2139062144;
	and.b32  	%r11688, %r2745, -2139062144;
	add.s32 	%r11689, %r11687, -33686018;
	xor.b32  	%r11690, %r11688, %r11689;
	xor.b32  	%r11691, %r11690, -2139062144;
	xor.b32  	%r11692, %r2745, 33686018;
	xor.b32  	%r11693, %r11691, %r2745;
	and.b32  	%r2743, %r11693, %r11692;
	// begin inline asm
	prmt.b32 %r2743, %r2743, 0, 0xba98;
	// end inline asm
	// begin inline asm
	prmt.b32 %r2745, %r2745, 0, 0xba98;
	// end inline asm
	xor.b32  	%r11694, %r2745, 2139062143;
	not.b32 	%r11695, %r2743;
	and.b32  	%r11696, %r11691, %r11695;
	and.b32  	%r11697, %r11694, %r2743;
	or.b32  	%r2761, %r11697, %r11696;
	// begin inline asm
	dp4a.s32.s32 %r2747, %r2748, %r2749, %r2719;
	// end inline asm
	// begin inline asm
	dp4a.s32.s32 %r2751, %r2752, %r2753, %r2747;
	// end inline asm
	// begin inline asm
	dp4a.s32.s32 %r2755, %r2756, %r2757, %r2751;
	// end inline asm
	// begin inline asm
	dp4a.s32.s32 %r2759, %r2760, %r2761, %r2755;
	// end inline asm
	ld.global.nc.v4.u32 	{%r2788, %r2792, %r2796, %r2800}, [%rd9+8832];
	ld.global.nc.u32 	%r2764, [%rd11+35328];
	// begin inline asm
	lop3.b32 %r2767, %r2764, 50529027, 0, 234;

	// end inline asm
	or.b32  	%r11698, %r2767, -2139062144;
	and.b32  	%r11699, %r2767, -2139062144;
	add.s32 	%r11700, %r11698, -33686018;
	xor.b32  	%r11701, %r11699, %r11700;
	xor.b32  	%r11702, %r11701, -2139062144;
	xor.b32  	%r11703, %r2767, 33686018;
	xor.b32  	%r11704, %r11702, %r2767;
	and.b32  	%r2765, %r11704, %r11703;
	// begin inline asm
	prmt.b32 %r2765, %r2765, 0, 0xba98;
	// end inline asm
	// begin inline asm
	prmt.b32 %r2767, %r2767, 0, 0xba98;
	// end inline asm
	xor.b32  	%r11705, %r2767, 2139062143;
	not.b32 	%r11706, %r2765;
	and.b32  	%r11707, %r11702, %r11706;
	and.b32  	%r11708, %r11705, %r2765;
	or.b32  	%r2789, %r11708, %r11707;
	shr.u32 	%r2770, %r2764, 2;
	// begin inline asm
	lop3.b32 %r2773, %r2770, 50529027, 0, 234;

	// end inline asm
	or.b32  	%r11709, %r2773, -2139062144;
	and.b32  	%r11710, %r2773, -2139062144;
	add.s32 	%r11711, %r11709, -33686018;
	xor.b32  	%r11712, %r11710, %r11711;
	xor.b32  	%r11713, %r11712, -2139062144;
	xor.b32  	%r11714, %r2773, 33686018;
	xor.b32  	%r11715, %r11713, %r2773;
	and.b32  	%r2771, %r11715, %r11714;
	// begin inline asm
	prmt.b32 %r2771, %r2771, 0, 0xba98;
	// end inline asm
	// begin inline asm
	prmt.b32 %r2773, %r2773, 0, 0xba98;
	// end inline asm
	xor.b32  	%r11716, %r2773, 2139062143;
	not.b32 	%r11717, %r2771;
	and.b32  	%r11718, %r11713, %r11717;
	and.b32  	%r11719, %r11716, %r2771;
	or.b32  	%r2793, %r11719, %r11718;
	shr.u32 	%r2776, %r2764, 4;
	// begin inline asm
	lop3.b32 %r2779, %r2776, 50529027, 0, 234;

	// end inline asm
	or.b32  	%r11720, %r2779, -2139062144;
	and.b32  	%r11721, %r2779, -2139062144;
	add.s32 	%r11722, %r11720, -33686018;
	xor.b32  	%r11723, %r11721, %r11722;
	xor.b32  	%r11724, %r11723, -2139062144;
	xor.b32  	%r11725, %r2779, 33686018;
	xor.b32  	%r11726, %r11724, %r2779;
	and.b32  	%r2777, %r11726, %r11725;
	// begin inline asm
	prmt.b32 %r2777, %r2777, 0, 0xba98;
	// end inline asm
	// begin inline asm
	prmt.b32 %r2779, %r2779, 0, 0xba98;
	// end inline asm
	xor.b32  	%r11727, %r2779, 2139062143;
	not.b32 	%r11728, %r2777;
	and.b32  	%r11729, %r11724, %r11728;
	and.b32  	%r11730, %r11727, %r2777;
	or.b32  	%r2797, %r11730, %r11729;
	shr.u32 	%r2782, %r2764, 6;
	// begin inline asm
	lop3.b32 %r2785, %r2782, 50529027, 0, 234;

	// end inline asm
	or.b32  	%r11731, %r2785, -2139062144;
	and.b32  	%r11732, %r2785, -2139062144;
	add.s32 	%r11733, %r11731, -33686018;
	xor.b32  	%r11734, %r11732, %r11733;
	xor.b32  	%r11735, %r11734, -2139062144;
	xor.b32  	%r11736, %r2785, 33686018;
	xor.b32  	%r11737, %r11735, %r2785;
	and.b32  	%r2783, %r11737, %r11736;
	// begin inline asm
	prmt.b32 %r2783, %r2783, 0, 0xba98;
	// end inline asm
	// begin inline asm
	prmt.b32 %r2785, %r2785, 0, 0xba98;
	// end inline asm
	xor.b32  	%r11738, %r2785, 2139062143;
	not.b32 	%r11739, %r2783;
	and.b32  	%r11740, %r11735, %r11739;
	and.b32  	%r11741, %r11738, %r2783;
	or.b32  	%r2801, %r11741, %r11740;
	// begin inline asm
	dp4a.s32.s32 %r2787, %r2788, %r2789, %r2759;
	// end inline asm
	// begin inline asm
	dp4a.s32.s32 %r2791, %r2792, %r2793, %r2787;
	// end inline asm
	// begin inline asm
	dp4a.s32.s32 %r2795, %r2796, %r2797, %r2791;
	// end inline asm
	// begin inline asm
	dp4a.s32.s32 %r2799, %r2800, %r2801, %r2795;
	// end inline asm
	ld.global.nc.v4.u32 	{%r2828, %r2832, %r2836, %r2840}, [%rd9+8960];
	ld.global.nc.u32 	%r2804, [%rd11+35840];
	// begin inline asm
	lop3.b32 %r2807, %r2804, 50529027, 0, 234;

	// end inline asm
	or.b32  	%r11742, %r2807, -2139062144;
	and.b32  	%r11743, %r2807, -2139062144;
	add.s32 	%r11744, %r11742, -33686018;
	xor.b32  	%r11745, %r11743, %r11744;
	xor.b32  	%r11746, %r11745, -2139062144;
	xor.b32  	%r11747, %r2807, 33686018;
	xor.b32  	%r11748, %r11746, %r2807;
	and.b32  	%r2805, %r11748, %r11747;
	// begin inline asm
	prmt.b32 %r2805, %r2805, 0, 0xba98;
	// end inline asm
	// begin inline asm
	prmt.b32 %r2807, %r2807, 0, 0xba98;
	// end inline asm
	xor.b32  	%r11749, %r2807, 2139062143;
	not.b32 	%r11750, %r2805;
	and.b32  	%r11751, %r11746, %r11750;
	and.b32  	%r11752, %r11749, %r2805;
	or.b32  	%r2829, %r11752, %r11751;
	shr.u32 	%r2810, %r2804, 2;
	// begin inline asm
	lop3.b32 %r2813, %r2810, 50529027, 0, 234;

	// end inline asm
	or.b32  	%r11753, %r2813, -2139062144;
	and.b32  	%r11754, %r2813, -2139062144;
	add.s32 	%r11755, %r11753, -33686018;
	xor.b32  	%r11756, %r11754, %r11755;
	xor.b32  	%r11757, %r11756, -2139062144;
	xor.b32  	%r11758, %r2813, 33686018;
	xor.b32  	%r11759, %r11757, %r2813;
	and.b32  	%r2811, %r11759, %r11758;
	// begin inline asm
	prmt.b32 %r2811, %r2811, 0, 0xba98;
	// end inline asm
	// begin inline asm
	prmt.b32 %r2813, %r2813, 0, 0xba98;
	// end inline asm
	xor.b32  	%r11760, %r2813, 2139062143;
	not.b32 	%r11761, %r2811;
	and.b32  	%r11762, %r11757, %r11761;
	and.b32  	%r11763, %r11760, %r2811;
	or.b32  	%r2833, %r11763, %r11762;
	shr.u32 	%r2816, %r2804, 4;
	// begin inline asm
	lop3.b32 %r2819, %r2816, 50529027, 0, 234;

	// end inline asm
	or.b32  	%r11764, %r2819, -2139062144;
	and.b32  	%r11765, %r2819, -2139062144;
	add.s32 	%r11766, %r11764, -33686018;
	xor.b32  	%r11767, %r11765, %r11766;
	xor.b32  	%r11768, %r11767, -2139062144;
	xor.b32  	%r11769, %r2819, 33686018;
	xor.b32  	%r11770, %r11768, %r2819;
	and.b32  	%r2817, %r11770, %r11769;
	// begin inline asm
	prmt.b32 %r2817, %r2817, 0, 0xba98;
	// end inline asm
	// begin inline asm
	prmt.b32 %r2819, %r2819, 0, 0xba98;
	// end inline asm
	xor.b32  	%r11771, %r2819, 2139062143;
	not.b32 	%r11772, %r2817;
	and.b32  	%r11773, %r11768, %r11772;
	and.b32  	%r11774, %r11771, %r2817;
	or.b32  	%r2837, %r11774, %r11773;
	shr.u32 	%r2822, %r2804, 6;
	// begin inline asm
	lop3.b32 %r2825, %r2822, 50529027, 0, 234;

	// end inline asm
	or.b32  	%r11775, %r2825, -2139062144;
	and.b32  	%r11776, %r2825, -2139062144;
	add.s32 	%r11777, %r11775, -33686018;
	xor.b32  	%r11778, %r11776, %r11777;
	xor.b32  	%r11779, %r11778, -2139062144;
	xor.b32  	%r11780, %r2825, 33686018;
	xor.b32  	%r11781, %r11779, %r2825;
	and.b32  	%r2823, %r11781, %r11780;
	// begin inline asm
	prmt.b32 %r2823, %r2823, 0, 0xba98;
	// end inline asm
	// begin inline asm
	prmt.b32 %r2825, %r2825, 0, 0xba98;
	// end inline asm
	xor.b32  	%r11782, %r2825, 2139062143;
	not.b32 	%r11783, %r2823;
	and.b32  	%r11784, %r11779, %r11783;
	and.b32  	%r11785, %r11782, %r2823;
	or.b32  	%r2841, %r11785, %r11784;
	// begin inline asm
	dp4a.s32.s32 %r2827, %r2828, %r2829, %r2799;
	// end inline asm
	// begin inline asm
	dp4a.s32.s32 %r2831, %r2832, %r2833, %r2827;
	// end inline asm
	// begin inline asm
	dp4a.s32.s32 %r2835, %r2836, %r2837, %r2831;
	// end inline asm
	// begin inline asm
	dp4a.s32.s32 %r2839, %r2840, %r2841, %r2835;
	// end inline asm
	ld.global.nc.v4.u32 	{%r2868, %r2872, %r2876, %r2880}, [%rd9+9088];
	ld.global.nc.u32 	%r2844, [%rd11+36352];
	// begin inline asm
	lop3.b32 %r2847, %r2844, 50529027, 0, 234;

	// end inline asm
	or.b32  	%r11786, %r2847, -2139062144;
	and.b32  	%r11787, %r2847, -2139062144;
	add.s32 	%r11788, %r11786, -33686018;
	xor.b32  	%r11789, %r11787, %r11788;
	xor.b32  	%r11790, %r11789, -2139062144;
	xor.b32  	%r11791, %r2847, 33686018;
	xor.b32  	%r11792, %r11790, %r2847;
	and.b32  	%r2845, %r11792, %r11791;
	// begin inline asm
	prmt.b32 %r2845, %r2845, 0, 0xba98;
	// end inline asm
	// begin inline asm
	prmt.b32 %r2847, %r2847, 0, 0xba98;
	// end inline asm
	xor.b32  	%r11793, %r2847, 2139062143;
	not.b32 	%r11794, %r2845;
	and.b32  	%r11795, %r11790, %r11794;
	and.b32  	%r11796, %r11793, %r2845;
	or.b32  	%r2869, %r11796, %r11795;
	shr.u32 	%r2850, %r2844, 2;
	// begin inline asm
	lop3.b32 %r2853, %r2850, 50529027, 0, 234;

	// end inline asm
	or.b32  	%r11797, %r2853, -2139062144;
	and.b32  	%r11798, %r2853, -2139062144;
	add.s32 	%r11799, %r11797, -33686018;
	xor.b32  	%r11800, %r11798, %r11799;
	xor.b32  	%r11801, %r11800, -2139062144;
	xor.b32  	%r11802, %r2853, 33686018;
	xor.b32  	%r11803, %r11801, %r2853;
	and.b32  	%r2851, %r11803, %r11802;
	// begin inline asm
	prmt.b32 %r2851, %r2851, 0, 0xba98;
	// end inline asm
	// begin inline asm
	prmt.b32 %r2853, %r2853, 0, 0xba98;
	// end inline asm
	xor.b32  	%r11804, %r2853, 2139062143;
	not.b32 	%r11805, %r2851;
	and.b32  	%r11806, %r11801, %r11805;
	and.b32  	%r11807, %r11804, %r2851;
	or.b32  	%r2873, %r11807, %r11806;
	shr.u32 	%r2856, %r2844, 4;
	// begin inline asm
	lop3.b32 %r2859, %r2856, 50529027, 0, 234;

	// end inline asm
	or.b32  	%r11808, %r2859, -2139062144;
	and.b32  	%r11809, %r2859, -2139062144;
	add.s32 	%r11810, %r11808, -33686018;
	xor.b32  	%r11811, %r11809, %r11810;
	xor.b32  	%r11812, %r11811, -2139062144;
	xor.b32  	%r11813, %r2859, 33686018;
	xor.b32  	%r11814, %r11812, %r2859;
	and.b32  	%r2857, %r11814, %r11813;
	// begin inline asm
	prmt.b32 %r2857, %r2857, 0, 0xba98;
	// end inline asm
	// begin inline asm
	prmt.b32 %r2859, %r2859, 0, 0xba98;
	// end inline asm
	xor.b32  	%r11815, %r2859, 2139062143;
	not.b32 	%r11816, %r2857;
	and.b32  	%r11817, %r11812, %r11816;
	and.b32  	%r11818, %r11815, %r2857;
	or.b32  	%r2877, %r11818, %r11817;
	shr.u32 	%r2862, %r2844, 6;
	// begin inline asm
	lop3.b32 %r2865, %r2862, 50529027, 0, 234;

	// end inline asm
	or.b32  	%r11819, %r2865, -2139062144;
	and.b32  	%r11820, %r2865, -2139062144;
	add.s32 	%r11821, %r11819, -33686018;
	xor.b32  	%r11822, %r11820, %r11821;
	xor.b32  	%r11823, %r11822, -2139062144;
	xor.b32  	%r11824, %r2865, 33686018;
	xor.b32  	%r11825, %r11823, %r2865;
	and.b32  	%r2863, %r11825, %r11824;
	// begin inline asm
	prmt.b32 %r2863, %r2863, 0, 0xba98;
	// end inline asm
	// begin inline asm
	prmt.b32 %r2865, %r2865, 0, 0xba98;
	// end inline asm
	xor.b32  	%r11826, %r2865, 2139062143;
	not.b32 	%r11827, %r2863;
	and.b32  	%r11828, %r11823, %r11827;
	and.b32  	%r11829, %r11826, %r2863;
	or.b32  	%r2881, %r11829, %r11828;
	// begin inline asm
	dp4a.s32.s32 %r2867, %r2868, %r2869, %r2839;
	// end inline asm
	// begin inline asm
	dp4a.s32.s32 %r2871, %r2872, %r2873, %r2867;
	// end inline asm
	// begin inline asm
	dp4a.s32.s32 %r2875, %r2876, %r2877, %r2871;
	// end inline asm
	// begin inline asm
	dp4a.s32.s32 %r2879, %r2880, %r2881, %r2875;
	// end inline asm
	ld.global.nc.v4.u32 	{%r2908, %r2912, %r2916, %r2920}, [%rd9+9216];
	ld.global.nc.u32 	%r2884, [%rd11+36864];
	// begin inline asm
	lop3.b32 %r2887, %r2884, 50529027, 0, 234;

	// end inline asm
	or.b32  	%r11830, %r2887, -2139062144;
	and.b32  	%r11831, %r2887, -2139062144;
	add.s32 	%r11832, %r11830, -33686018;
	xor.b32  	%r11833, %r11831, %r11832;
	xor.b32  	%r11834, %r11833, -2139062144;
	xor.b32  	%r11835, %r2887, 33686018;
	xor.b32  	%r11836, %r11834, %r2887;
	and.b32  	%r2885, %r11836, %r11835;
	// begin inline asm
	prmt.b32 %r2885, %r2885, 0, 0xba98;
	// end inline asm
	// begin inline asm
	prmt.b32 %r2887, %r2887, 0, 0xba98;
	// end inline asm
	xor.b32  	%r11837, %r2887, 2139062143;
	not.b32 	%r11838, %r2885;
	and.b32  	%r11839, %r11834, %r11838;
	and.b32  	%r11840, %r11837, %r2885;
	or.b32  	%r2909, %r11840, %r11839;
	shr.u32 	%r2890, %r2884, 2;
	// begin inline asm
	lop3.b32 %r2893, %r2890, 50529027, 0, 234;

	// end inline asm
	or.b32  	%r11841, %r2893, -2139062144;
	and.b32  	%r11842, %r2893, -2139062144;
	add.s32 	%r11843, %r11841, -33686018;
	xor.b32  	%r11844, %r11842, %r11843;
	xor.b32  	%r11845, %r11844, -2139062144;
	xor.b32  	%r11846, %r2893, 33686018;
	xor.b32  	%r11847, %r11845, %r2893;
	and.b32  	%r2891, %r11847, %r11846;
	// begin inline asm
	prmt.b32 %r2891, %r2891, 0, 0xba98;
	// end inline asm
	// begin inline asm
	prmt.b32 %r2893, %r2893, 0, 0xba98;
	// end inline asm
	xor.b32  	%r11848, %r2893, 2139062143;
	not.b32 	%r11849, %r2891;
	and.b32  	%r11850, %r11845, %r11849;
	and.b32  	%r11851, %r11848, %r2891;
	or.b32  	%r2913, %r11851, %r11850;
	shr.u32 	%r2896, %r2884, 4;
	// begin inline asm
	lop3.b32 %r2899, %r2896, 50529027, 0, 234;

	// end inline asm
	or.b32  	%r11852, %r2899, -2139062144;
	and.b32  	%r11853, %r2899, -2139062144;
	add.s32 	%r11854, %r11852, -33686018;
	xor.b32  	%r11855, %r11853, %r11854;
	xor.b32  	%r11856, %r11855, -2139062144;
	xor.b32  	%r11857, %r2899, 33686018;
	xor.b32  	%r11858, %r11856, %r2899;
	and.b32  	%r2897, %r11858, %r11857;
	// begin inline asm
	prmt.b32 %r2897, %r2897, 0, 0xba98;
	// end inline asm
	// begin inline asm
	prmt.b32 %r2899, %r2899, 0, 0xba98;
	// end inline asm
	xor.b32  	%r11859, %r2899, 2139062143;
	not.b32 	%r11860, %r2897;
	and.b32  	%r11861, %r11856, %r11860;
	and.b32  	%r11862, %r11859, %r2897;
	or.b32  	%r2917, %r11862, %r11861;
	shr.u32 	%r2902, %r2884, 6;
	// begin inline asm
	lop3.b32 %r2905, %r2902, 50529027, 0, 234;

	// end inline asm
	or.b32  	%r11863, %r2905, -2139062144;
	and.b32  	%r11864, %r2905, -2139062144;
	add.s32 	%r11865, %r11863, -33686018;
	xor.b32  	%r11866, %r11864, %r11865;
	xor.b32  	%r11867, %r11866, -2139062144;
	xor.b32  	%r11868, %r2905, 33686018;
	xor.b32  	%r11869, %r11867, %r2905;
	and.b32  	%r2903, %r11869, %r11868;
	// begin inline asm
	prmt.b32 %r2903, %r2903, 0, 0xba98;
	// end inline asm
	// begin inline asm
	prmt.b32 %r2905, %r2905, 0, 0xba98;
	// end inline asm
	xor.b32  	%r11870, %r2905, 2139062143;
	not.b32 	%r11871, %r2903;
	and.b32  	%r11872, %r11867, %r11871;
	and.b32  	%r11873, %r11870, %r2903;
	or.b32  	%r2921, %r11873, %r11872;
	// begin inline asm
	dp4a.s32.s32 %r2907, %r2908, %r2909, %r2879;
	// end inline asm
	// begin inline asm
	dp4a.s32.s32 %r2911, %r2912, %r2913, %r2907;
	// end inline asm
	// begin inline asm
	dp4a.s32.s32 %r2915, %r2916, %r2917, %r2911;
	// end inline asm
	// begin inline asm
	dp4a.s32.s32 %r2919, %r2920, %r2921, %r2915;
	// end inline asm
	ld.global.nc.v4.u32 	{%r2948, %r2952, %r2956, %r2960}, [%rd9+9344];
	ld.global.nc.u32 	%r2924, [%rd11+37376];
	// begin inline asm
	lop3.b32 %r2927, %r2924, 50529027, 0, 234;

	// end inline asm
	or.b32  	%r11874, %r2927, -2139062144;
	and.b32  	%r11875, %r2927, -2139062144;
	add.s32 	%r11876, %r11874, -33686018;
	xor.b32  	%r11877, %r11875, %r11876;
	xor.b32  	%r11878, %r11877, -2139062144;
	xor.b32  	%r11879, %r2927, 33686018;
	xor.b32  	%r11880, %r11878, %r2927;
	and.b32  	%r2925, %r11880, %r11879;
	// begin inline asm
	prmt.b32 %r2925, %r2925, 0, 0xba98;
	// end inline asm
	// begin inline asm
	prmt.b32 %r2927, %r2927, 0, 0xba98;
	// end inline asm
	xor.b32  	%r11881, %r2927, 2139062143;
	not.b32 	%r11882, %r2925;
	and.b32  	%r11883, %r11878, %r11882;
	and.b32  	%r11884, %r11881, %r2925;
	or.b32  	%r2949, %r11884, %r11883;
	shr.u32 	%r2930, %r2924, 2;
	// begin inline asm
	lop3.b32 %r2933, %r2930, 50529027, 0, 234;

	// end inline asm
	or.b32  	%r11885, %r2933, -2139062144;
	and.b32  	%r11886, %r2933, -2139062144;
	add.s32 	%r11887, %r11885, -33686018;
	xor.b32  	%r11888, %r11886, %r11887;
	xor.b32  	%r11889, %r11888, -2139062144;
	xor.b32  	%r11890, %r2933, 33686018;
	xor.b32  	%r11891, %r11889, %r2933;
	and.b32  	%r2931, %r11891, %r11890;
	// begin inline asm
	prmt.b32 %r2931, %r2931, 0, 0xba98;
	// end inline asm
	// begin inline asm
	prmt.b32 %r2933, %r2933, 0, 0xba98;
	// end inline asm
	xor.b32  	%r11892, %r2933, 2139062143;
	not.b32 	%r11893, %r2931;
	and.b32  	%r11894, %r11889, %r11893;
	and.b32  	%r11895, %r11892, %r2931;
	or.b32  	%r2953, %r11895, %r11894;
	shr.u32 	%r2936, %r2924, 4;
	// begin inline asm
	lop3.b32 %r2939, %r2936, 50529027, 0, 234;

	// end inline asm
	or.b32  	%r11896, %r2939, -2139062144;
	and.b32  	%r11897, %r2939, -2139062144;
	add.s32 	%r11898, %r11896, -33686018;
	xor.b32  	%r11899, %r11897, %r11898;
	xor.b32  	%r11900, %r11899, -2139062144;
	xor.b32  	%r11901, %r2939, 33686018;
	xor.b32  	%r11902, %r11900, %r2939;
	and.b32  	%r2937, %r11902, %r11901;
	// begin inline asm
	prmt.b32 %r2937, %r2937, 0, 0xba98;
	// end inline asm
	// begin inline asm
	prmt.b32 %r2939, %r2939, 0, 0xba98;
	// end inline asm
	xor.b32  	%r11903, %r2939, 2139062143;
	not.b32 	%r11904, %r2937;
	and.b32  	%r11905, %r11900, %r11904;
	and.b32  	%r11906, %r11903, %r2937;
	or.b32  	%r2957, %r11906, %r11905;
	shr.u32 	%r2942, %r2924, 6;
	// begin inline asm
	lop3.b32 %r2945, %r2942, 50529027, 0, 234;

	// end inline asm
	or.b32  	%r11907, %r2945, -2139062144;
	and.b32  	%r11908, %r2945, -2139062144;
	add.s32 	%r11909, %r11907, -33686018;
	xor.b32  	%r11910, %r11908, %r11909;
	xor.b32  	%r11911, %r11910, -2139062144;
	xor.b32  	%r11912, %r2945, 33686018;
	xor.b32  	%r11913, %r11911, %r2945;
	and.b32  	%r2943, %r11913, %r11912;
	// begin inline asm
	prmt.b32 %r2943, %r2943, 0, 0xba98;
	// end inline asm
	// begin inline asm
	prmt.b32 %r2945, %r2945, 0, 0xba98;
	// end inline asm
	xor.b32  	%r11914, %r2945, 2139062143;
	not.b32 	%r11915, %r2943;
	and.b32  	%r11916, %r11911, %r11915;
	and.b32  	%r11917, %r11914, %r2943;
	or.b32  	%r2961, %r11917, %r11916;
	// begin inline asm
	dp4a.s32.s32 %r2947, %r2948, %r2949, %r2919;
	// end inline asm
	// begin inline asm
	dp4a.s32.s32 %r2951, %r2952, %r2953, %r2947;
	// end inline asm
	// begin inline asm
	dp4a.s32.s32 %r2955, %r2956, %r2957, %r2951;
	// end inline asm
	// begin inline asm
	dp4a.s32.s32 %r2959, %r2960, %r2961, %r2955;
	// end inline asm
	ld.global.nc.v4.u32 	{%r2988, %r2992, %r2996, %r3000}, [%rd9+9472];
	ld.global.nc.u32 	%r2964, [%rd11+37888];
	// begin inline asm
	lop3.b32 %r2967, %r2964, 50529027, 0, 234;

	// end inline asm
	or.b32  	%r11918, %r2967, -2139062144;
	and.b32  	%r11919, %r2967, -2139062144;
	add.s32 	%r11920, %r11918, -33686018;
	xor.b32  	%r11921, %r11919, %r11920;
	xor.b32  	%r11922, %r11921, -2139062144;
	xor.b32  	%r11923, %r2967, 33686018;
	xor.b32  	%r11924, %r11922, %r2967;
	and.b32  	%r2965, %r11924, %r11923;
	// begin inline asm
	prmt.b32 %r2965, %r2965, 0, 0xba98;
	// end inline asm
	// begin inline asm
	prmt.b32 %r2967, %r2967, 0, 0xba98;
	// end inline asm
	xor.b32  	%r11925, %r2967, 2139062143;
	not.b32 	%r11926, %r2965;
	and.b32  	%r11927, %r11922, %r11926;
	and.b32  	%r11928, %r11925, %r2965;
	or.b32  	%r2989, %r11928, %r11927;
	shr.u32 	%r2970, %r2964, 2;
	// begin inline asm
	lop3.b32 %r2973, %r2970, 50529027, 0, 234;

	// end inline asm
	or.b32  	%r11929, %r2973, -2139062144;
	and.b32  	%r11930, %r2973, -2139062144;
	add.s32 	%r11931, %r11929, -33686018;
	xor.b32  	%r11932, %r11930, %r11931;
	xor.b32  	%r11933, %r11932, -2139062144;
	xor.b32  	%r11934, %r2973, 33686018;
	xor.b32  	%r11935, %r11933, %r2973;
	and.b32  	%r2971, %r11935, %r11934;
	// begin inline asm
	prmt.b32 %r2971, %r2971, 0, 0xba98;
	// end inline asm
	// begin inline asm
	prmt.b32 %r2973, %r2973, 0, 0xba98;
	// end inline asm
	xor.b32  	%r11936, %r2973, 2139062143;
	not.b32 	%r11937, %r2971;
	and.b32  	%r11938, %r11933, %r11937;
	and.b32  	%r11939, %r11936, %r2971;
	or.b32  	%r2993, %r11939, %r11938;
	shr.u32 	%r2976, %r2964, 4;
	// begin inline asm
	lop3.b32 %r2979, %r2976, 50529027, 0, 234;

	// end inline asm
	or.b32  	%r11940, %r2979, -2139062144;
	and.b32  	%r11941, %r2979, -2139062144;
	add.s32 	%r11942, %r11940, -33686018;
	xor.b32  	%r11943, %r11941, %r11942;
	xor.b32  	%r11944, %r11943, -2139062144;
	xor.b32  	%r11945, %r2979, 33686018;
	xor.b32  	%r11946, %r11944, %r2979;
	and.b32  	%r2977, %r11946, %r11945;
	// begin inline asm
	prmt.b32 %r2977, %r2977, 0, 0xba98;
	// end inline asm
	// begin inline asm
	prmt.b32 %r2979, %r2979, 0, 0xba98;
	// end inline asm
	xor.b32  	%r11947, %r2979, 2139062143;
	not.b32 	%r11948, %r2977;
	and.b32  	%r11949, %r11944, %r11948;
	and.b32  	%r11950, %r11947, %r2977;
	or.b32  	%r2997, %r11950, %r11949;
	shr.u32 	%r2982, %r2964, 6;
	// begin inline asm
	lop3.b32 %r2985, %r2982, 50529027, 0, 234;

	// end inline asm
	or.b32  	%r11951, %r2985, -2139062144;
	and.b32  	%r11952, %r2985, -2139062144;
	add.s32 	%r11953, %r11951, -33686018;
	xor.b32  	%r11954, %r11952, %r11953;
	xor.b32  	%r11955, %r11954, -2139062144;
	xor.b32  	%r11956, %r2985, 33686018;
	xor.b32  	%r11957, %r11955, %r2985;
	and.b32  	%r2983, %r11957, %r11956;
	// begin inline asm
	prmt.b32 %r2983, %r2983, 0, 0xba98;
	// end inline asm
	// begin inline asm
	prmt.b32 %r2985, %r2985, 0, 0xba98;
	// end inline asm
	xor.b32  	%r11958, %r2985, 2139062143;
	not.b32 	%r11959, %r2983;
	and.b32  	%r11960, %r11955, %r11959;
	and.b32  	%r11961, %r11958, %r2983;
	or.b32  	%r3001, %r11961, %r11960;
	// begin inline asm
	dp4a.s32.s32 %r2987, %r2988, %r2989, %r2959;
	// end inline asm
	// begin inline asm
	dp4a.s32.s32 %r2991, %r2992, %r2993, %r2987;
	// end inline asm
	// begin inline asm
	dp4a.s32.s32 %r2995, %r2996, %r2997, %r2991;
	// end inline asm
	// begin inline asm
	dp4a.s32.s32 %r2999, %r3000, %r3001, %r2995;
	// end inline asm
	ld.global.nc.v4.u32 	{%r3028, %r3032, %r3036, %r3040}, [%rd9+9600];
	ld.global.nc.u32 	%r3004, [%rd11+38400];
	// begin inline asm
	lop3.b32 %r3007, %r3004, 50529027, 0, 234;

	// end inline asm
	or.b32  	%r11962, %r3007, -2139062144;
	and.b32  	%r11963, %r3007, -2139062144;
	add.s32 	%r11964, %r11962, -33686018;
	xor.b32  	%r11965, %r11963, %r11964;
	xor.b32  	%r11966, %r11965, -2139062144;
	xor.b32  	%r11967, %r3007, 33686018;
	xor.b32  	%r11968, %r11966, %r3007;
	and.b32  	%r3005, %r11968, %r11967;
	// begin inline asm
	prmt.b32 %r3005, %r3005, 0, 0xba98;
	// end inline asm
	// begin inline asm
	prmt.b32 %r3007, %r3007, 0, 0xba98;
	// end inline asm
	xor.b32  	%r11969, %r3007, 2139062143;
	not.b32 	%r11970, %r3005;
	and.b32  	%r11971, %r11966, %r11970;
	and.b32  	%r11972, %r11969, %r3005;
	or.b32  	%r3029, %r11972, %r11971;
	shr.u32 	%r3010, %r3004, 2;
	// begin inline asm
	lop3.b32 %r3013, %r3010, 50529027, 0, 234;

	// end inline asm
	or.b32  	%r11973, %r3013, -2139062144;
	and.b32  	%r11974, %r3013, -2139062144;
	add.s32 	%r11975, %r11973, -33686018;
	xor.b32  	%r11976, %r11974, %r11975;
	xor.b32  	%r11977, %r11976, -2139062144;
	xor.b32  	%r11978, %r3013, 33686018;
	xor.b32  	%r11979, %r11977, %r3013;
	and.b32  	%r3011, %r11979, %r11978;
	// begin inline asm
	prmt.b32 %r3011, %r3011, 0, 0xba98;
	// end inline asm
	// begin inline asm
	prmt.b32 %r3013, %r3013, 0, 0xba98;
	// end inline asm
	xor.b32  	%r11980, %r3013, 2139062143;
	not.b32 	%r11981, %r3011;
	and.b32  	%r11982, %r11977, %r11981;
	and.b32  	%r11983, %r11980, %r3011;
	or.b32  	%r3033, %r11983, %r11982;
	shr.u32 	%r3016, %r3004, 4;
	// begin inline asm
	lop3.b32 %r3019, %r3016, 50529027, 0, 234;

	// end inline asm
	or.b32  	%r11984, %r3019, -2139062144;
	and.b32  	%r11985, %r3019, -2139062144;
	add.s32 	%r11986, %r11984, -33686018;
	xor.b32  	%r11987, %r11985, %r11986;
	xor.b32  	%r11988, %r11987, -2139062144;
	xor.b32  	%r11989, %r3019, 33686018;
	xor.b32  	%r11990, %r11988, %r3019;
	and.b32  	%r3017, %r11990, %r11989;
	// begin inline asm
	prmt.b32 %r3017, %r3017, 0, 0xba98;
	// end inline asm
	// begin inline asm
	prmt.b32 %r3019, %r3019, 0, 0xba98;
	// end inline asm
	xor.b32  	%r11991, %r3019, 2139062143;
	not.b32 	%r11992, %r3017;
	and.b32  	%r11993, %r11988, %r11992;
	and.b32  	%r11994, %r11991, %r3017;
	or.b32  	%r3037, %r11994, %r11993;
	shr.u32 	%r3022, %r3004, 6;
	// begin inline asm
	lop3.b32 %r3025, %r3022, 50529027, 0, 234;

	// end inline asm
	or.b32  	%r11995, %r3025, -2139062144;
	and.b32  	%r11996, %r3025, -2139062144;
	add.s32 	%r11997, %r11995, -33686018;
	xor.b32  	%r11998, %r11996, %r11997;
	xor.b32  	%r11999, %r11998, -2139062144;
	xor.b32  	%r12000, %r3025, 33686018;
	xor.b32  	%r12001, %r11999, %r3025;
	and.b32  	%r3023, %r12001, %r12000;
	// begin inline asm
	prmt.b32 %r3023, %r3023, 0, 0xba98;
	// end inline asm
	// begin inline asm
	prmt.b32 %r3025, %r3025, 0, 0xba98;
	// end inline asm
	xor.b32  	%r12002, %r3025, 2139062143;
	not.b32 	%r12003, %r3023;
	and.b32  	%r12004, %r11999, %r12003;
	and.b32  	%r12005, %r12002, %r3023;
	or.b32  	%r3041, %r12005, %r12004;
	// begin inline asm
	dp4a.s32.s32 %r3027, %r3028, %r3029, %r2999;
	// end inline asm
	// begin inline asm
	dp4a.s32.s32 %r3031, %r3032, %r3033, %r3027;
	// end inline asm
	// begin inline asm
	dp4a.s32.s32 %r3035, %r3036, %r3037, %r3031;
	// end inline asm
	// begin inline asm
	dp4a.s32.s32 %r3039, %r3040, %r3041, %r3035;
	// end inline asm
	ld.global.nc.v4.u32 	{%r3068, %r3072, %r3076, %r3080}, [%rd9+9728];
	ld.global.nc.u32 	%r3044, [%rd11+38912];
	// begin inline asm
	lop3.b32 %r3047, %r3044, 50529027, 0, 234;

	// end inline asm
	or.b32  	%r12006, %r3047, -2139062144;
	and.b32  	%r12007, %r3047, -2139062144;
	add.s32 	%r12008, %r12006, -33686018;
	xor.b32  	%r12009, %r12007, %r12008;
	xor.b32  	%r12010, %r12009, -2139062144;
	xor.b32  	%r12011, %r3047, 33686018;
	xor.b32  	%r12012, %r12010, %r3047;
	and.b32  	%r3045, %r12012, %r12011;
	// begin inline asm
	prmt.b32 %r3045, %r3045, 0, 0xba98;
	// end inline asm
	// begin inline asm
	prmt.b32 %r3047, %r3047, 0, 0xba98;
	// end inline asm
	xor.b32  	%r12013, %r3047, 2139062143;
	not.b32 	%r12014, %r3045;
	and.b32  	%r12015, %r12010, %r12014;
	and.b32  	%r12016, %r12013, %r3045;
	or.b32  	%r3069, %r12016, %r12015;
	shr.u32 	%r3050, %r3044, 2;
	// begin inline asm
	lop3.b32 %r3053, %r3050, 50529027, 0, 234;

	// end inline asm
	or.b32  	%r12017, %r3053, -2139062144;
	and.b32  	%r12018, %r3053, -2139062144;
	add.s32 	%r12019, %r12017, -33686018;
	xor.b32  	%r12020, %r12018, %r12019;
	xor.b32  	%r12021, %r12020, -2139062144;
	xor.b32  	%r12022, %r3053, 33686018;
	xor.b32  	%r12023, %r12021, %r3053;
	and.b32  	%r3051, %r12023, %r12022;
	// begin inline asm
	prmt.b32 %r3051, %r3051, 0, 0xba98;
	// end inline asm
	// begin inline asm
	prmt.b32 %r3053, %r3053, 0, 0xba98;
	// end inline asm
	xor.b32  	%r12024, %r3053, 2139062143;
	not.b32 	%r12025, %r3051;
	and.b32  	%r12026, %r12021, %r12025;
	and.b32  	%r12027, %r12024, %r3051;
	or.b32  	%r3073, %r12027, %r12026;
	shr.u32 	%r3056, %r3044, 4;
	// begin inline asm
	lop3.b32 %r3059, %r3056, 50529027, 0, 234;

	// end inline asm
	or.b32  	%r12028, %r3059, -2139062144;
	and.b32  	%r12029, %r3059, -2139062144;
	add.s32 	%r12030, %r12028, -33686018;
	xor.b32  	%r12031, %r12029, %r12030;
	xor.b32  	%r12032, %r12031, -2139062144;
	xor.b32  	%r12033, %r3059, 33686018;
	xor.b32  	%r12034, %r12032, %r3059;
	and.b32  	%r3057, %r12034, %r12033;
	// begin inline asm
	prmt.b32 %r3057, %r3057, 0, 0xba98;
	// end inline asm
	// begin inline asm
	prmt.b32 %r3059, %r3059, 0, 0xba98;
	// end inline asm
	xor.b32  	%r12035, %r3059, 2139062143;
	not.b32 	%r12036, %r3057;
	and.b32  	%r12037, %r12032, %r12036;
	and.b32  	%r12038, %r12035, %r3057;
	or.b32  	%r3077, %r12038, %r12037;
	shr.u32 	%r3062, %r3044, 6;
	// begin inline asm
	lop3.b32 %r3065, %r3062, 50529027, 0, 234;

	// end inline asm
	or.b32  	%r12039, %r3065, -2139062144;
	and.b32  	%r12040, %r3065, -2139062144;
	add.s32 	%r12041, %r12039, -33686018;
	xor.b32  	%r12042, %r12040, %r12041;
	xor.b32  	%r12043, %r12042, -2139062144;
	xor.b32  	%r12044, %r3065, 33686018;
	xor.b32  	%r12045, %r12043, %r3065;
	and.b32  	%r3063, %r12045, %r12044;
	// begin inline asm
	prmt.b32 %r3063, %r3063, 0, 0xba98;
	// end inline asm
	// begin inline asm
	prmt.b32 %r3065, %r3065, 0, 0xba98;
	// end inline asm
	xor.b32  	%r12046, %r3065, 2139062143;
	not.b32 	%r12047, %r3063;
	and.b32  	%r12048, %r12043, %r12047;
	and.b32  	%r12049, %r12046, %r3063;
	or.b32  	%r3081, %r12049, %r12048;
	// begin inline asm
	dp4a.s32.s32 %r3067, %r3068, %r3069, %r3039;
	// end inline asm
	// begin inline asm
	dp4a.s32.s32 %r3071, %r3072, %r3073, %r3067;
	// end inline asm
	// begin inline asm
	dp4a.s32.s32 %r3075, %r3076, %r3077, %r3071;
	// end inline asm
	// begin inline asm
	dp4a.s32.s32 %r3079, %r3080, %r3081, %r3075;
	// end inline asm
	ld.global.nc.v4.u32 	{%r3108, %r3112, %r3116, %r3120}, [%rd9+9856];
	ld.global.nc.u32 	%r3084, [%rd11+39424];
	// begin inline asm
	lop3.b32 %r3087, %r3084, 50529027, 0, 234;

	// end inline asm
	or.b32  	%r12050, %r3087, -2139062144;
	and.b32  	%r12051, %r3087, -2139062144;
	add.s32 	%r12052, %r12050, -33686018;
	xor.b32  	%r12053, %r12051, %r12052;
	xor.b32  	%r12054, %r12053, -2139062144;
	xor.b32  	%r12055, %r3087, 33686018;
	xor.b32  	%r12056, %r12054, %r3087;
	and.b32  	%r3085, %r12056, %r12055;
	// begin inline asm
	prmt.b32 %r3085, %r3085, 0, 0xba98;
	// end inline asm
	// begin inline asm
	prmt.b32 %r3087, %r3087, 0, 0xba98;
	// end inline asm
	xor.b32  	%r12057, %r3087, 2139062143;
	not.b32 	%r12058, %r3085;
	and.b32  	%r12059, %r12054, %r12058;
	and.b32  	%r12060, %r12057, %r3085;
	or.b32  	%r3109, %r12060, %r12059;
	shr.u32 	%r3090, %r3084, 2;
	// begin inline asm
	lop3.b32 %r3093, %r3090, 50529027, 0, 234;

	// end inline asm
	or.b32  	%r12061, %r3093, -2139062144;
	and.b32  	%r12062, %r3093, -2139062144;
	add.s32 	%r12063, %r12061, -33686018;
	xor.b32  	%r12064, %r12062, %r12063;
	xor.b32  	%r12065, %r12064, -2139062144;
	xor.b32  	%r12066, %r3093, 33686018;
	xor.b32  	%r12067, %r12065, %r3093;
	and.b32  	%r3091, %r12067, %r12066;
	// begin inline asm
	prmt.b32 %r3091, %r3091, 0, 0xba98;
	// end inline asm
	// begin inline asm
	prmt.b32 %r3093, %r3093, 0, 0xba98;
	// end inline asm
	xor.b32  	%r12068, %r3093, 2139062143;
	not.b32 	%r12069, %r3091;
	and.b32  	%r12070, %r12065, %r12069;
	and.b32  	%r12071, %r12068, %r3091;
	or.b32  	%r3113, %r12071, %r12070;
	shr.u32 	%r3096, %r3084, 4;
	// begin inline asm
	lop3.b32 %r3099, %r3096, 50529027, 0, 234;

	// end inline asm
	or.b32  	%r12072, %r3099, -2139062144;
	and.b32  	%r12073, %r3099, -2139062144;
	add.s32 	%r12074, %r12072, -33686018;
	xor.b32  	%r12075, %r12073, %r12074;
	xor.b32  	%r12076, %r12075, -2139062144;
	xor.b32  	%r12077, %r3099, 33686018;
	xor.b32  	%r12078, %r12076, %r3099;
	and.b32  	%r3097, %r12078, %r12077;
	// begin inline asm
	prmt.b32 %r3097, %r3097, 0, 0xba98;
	// end inline asm
	// begin inline asm
	prmt.b32 %r3099, %r3099, 0, 0xba98;
	// end inline asm
	xor.b32  	%r12079, %r3099, 2139062143;
	not.b32 	%r12080, %r3097;
	and.b32  	%r12081, %r12076, %r12080;
	and.b32  	%r12082, %r12079, %r3097;
	or.b32  	%r3117, %r12082, %r12081;
	shr.u32 	%r3102, %r3084, 6;
	// begin inline asm
	lop3.b32 %r3105, %r3102, 50529027, 0, 234;

	// end inline asm
	or.b32  	%r12083, %r3105, -2139062144;
	and.b32  	%r12084, %r3105, -2139062144;
	add.s32 	%r12085, %r12083, -33686018;
	xor.b32  	%r12086, %r12084, %r12085;
	xor.b32  	%r12087, %r12086, -2139062144;
	xor.b32  	%r12088, %r3105, 33686018;
	xor.b32  	%r12089, %r12087, %r3105;
	and.b32  	%r3103, %r12089, %r12088;
	// begin inline asm
	prmt.b32 %r3103, %r3103, 0, 0xba98;
	// end inline asm
	// begin inline asm
	prmt.b32 %r3105, %r3105, 0, 0xba98;
	// end inline asm
	xor.b32  	%r12090, %r3105, 2139062143;
	not.b32 	%r12091, %r3103;
	and.b32  	%r12092, %r12087, %r12091;
	and.b32  	%r12093, %r12090, %r3103;
	or.b32  	%r3121, %r12093, %r12092;
	// begin inline asm
	dp4a.s32.s32 %r3107, %r3108, %r3109, %r3079;
	// end inline asm
	// begin inline asm
	dp4a.s32.s32 %r3111, %r3112, %r3113, %r3107;
	// end inline asm
	// begin inline asm
	dp4a.s32.s32 %r3115, %r3116, %r3117, %r3111;
	// end inline asm
	// begin inline asm
	dp4a.s32.s32 %r3119, %r3120, %r3121, %r3115;
	// end inline asm
	ld.global.nc.v4.u32 	{%r3148, %r3152, %r3156, %r3160}, [%rd9+9984];
	ld.global.nc.u32 	%r3124, [%rd11+39936];
	// begin inline asm
	lop3.b32 %r3127, %r3124, 50529027, 0, 234;

	// end inline asm
	or.b32  	%r12094, %r3127, -2139062144;
	and.b32  	%r12095, %r3127, -2139062144;
	add.s32 	%r12096, %r12094, -33686018;
	xor.b32  	%r12097, %r12095, %r12096;
	xor.b32  	%r12098, %r12097, -2139062144;
	xor.b32  	%r12099, %r3127, 33686018;
	xor.b32  	%r12100, %r12098, %r3127;
	and.b32  	%r3125, %r12100, %r12099;
	// begin inline asm
	prmt.b32 %r3125, %r3125, 0, 0xba98;
	// end inline asm
	// begin inline asm
	prmt.b32 %r3127, %r3127, 0, 0xba98;
	// end inline asm
	xor.b32  	%r12101, %r3127, 2139062143;
	not.b32 	%r12102, %r3125;
	and.b32  	%r12103, %r12098, %r12102;
	and.b32  	%r12104, %r12101, %r3125;
	or.b32  	%r3149, %r12104, %r12103;
	shr.u32 	%r3130, %r3124, 2;
	// begin inline asm
	lop3.b32 %r3133, %r3130, 50529027, 0, 234;

	// end inline asm
	or.b32  	%r12105, %r3133, -2139062144;
	and.b32  	%r12106, %r3133, -2139062144;
	add.s32 	%r12107, %r12105, -33686018;
	xor.b32  	%r12108, %r12106, %r12107;
	xor.b32  	%r12109, %r12108, -2139062144;
	xor.b32  	%r12110, %r3133, 33686018;
	xor.b32  	%r12111, %r12109, %r3133;
	and.b32  	%r3131, %r12111, %r12110;
	// begin inline asm
	prmt.b32 %r3131, %r3131, 0, 0xba98;
	// end inline asm
	// begin inline asm
	prmt.b32 %r3133, %r3133, 0, 0xba98;
	// end inline asm
	xor.b32  	%r12112, %r3133, 2139062143;
	not.b32 	%r12113, %r3131;
	and.b32  	%r12114, %r12109, %r12113;
	and.b32  	%r12115, %r12112, %r3131;
	or.b32  	%r3153, %r12115, %r12114;
	shr.u32 	%r3136, %r3124, 4;
	// begin inline asm
	lop3.b32 %r3139, %r3136, 50529027, 0, 234;

	// end inline asm
	or.b32  	%r12116, %r3139, -2139062144;
	and.b32  	%r12117, %r3139, -2139062144;
	add.s32 	%r12118, %r12116, -33686018;
	xor.b32  	%r12119, %r12117, %r12118;
	xor.b32  	%r12120, %r12119, -2139062144;
	xor.b32  	%r12121, %r3139, 33686018;
	xor.b32  	%r12122, %r12120, %r3139;
	and.b32  	%r3137, %r12122, %r12121;
	// begin inline asm
	prmt.b32 %r3137, %r3137, 0, 0xba98;
	// end inline asm
	// begin inline asm
	prmt.b32 %r3139, %r3139, 0, 0xba98;
	// end inline asm
	xor.b32  	%r12123, %r3139, 2139062143;
	not.b32 	%r12124, %r3137;
	and.b32  	%r12125, %r12120, %r12124;
	and.b32  	%r12126, %r12123, %r3137;
	or.b32  	%r3157, %r12126, %r12125;
	shr.u32 	%r3142, %r3124, 6;
	// begin inline asm
	lop3.b32 %r3145, %r3142, 50529027, 0, 234;

	// end inline asm
	or.b32  	%r12127, %r3145, -2139062144;
	and.b32  	%r12128, %r3145, -2139062144;
	add.s32 	%r12129, %r12127, -33686018;
	xor.b32  	%r12130, %r12128, %r12129;
	xor.b32  	%r12131, %r12130, -2139062144;
	xor.b32  	%r12132, %r3145, 33686018;
	xor.b32  	%r12133, %r12131, %r3145;
	and.b32  	%r3143, %r12133, %r12132;
	// begin inline asm
	prmt.b32 %r3143, %r3143, 0, 0xba98;
	// end inline asm
	// begin inline asm
	prmt.b32 %r3145, %r3145, 0, 0xba98;
	// end inline asm
	xor.b32  	%r12134, %r3145, 2139062143;
	not.b32 	%r12135, %r3143;
	and.b32  	%r12136, %r12131, %r12135;
	and.b32  	%r12137, %r12134, %r3143;
	or.b32  	%r3161, %r12137, %r12136;
	// begin inline asm
	dp4a.s32.s32 %r3147, %r3148, %r3149, %r3119;
	// end inline asm
	// begin inline asm
	dp4a.s32.s32 %r3151, %r3152, %r3153, %r3147;
	// end inline asm
	// begin inline asm
	dp4a.s32.s32 %r3155, %r3156, %r3157, %r3151;
	// end inline asm
	// begin inline asm
	dp4a.s32.s32 %r3159, %r3160, %r3161, %r3155;
	// end inline asm
	ld.global.nc.v4.u32 	{%r3188, %r3192, %r3196, %r3200}, [%rd9+10112];
	ld.global.nc.u32 	%r3164, [%rd11+40448];
	// begin inline asm
	lop3.b32 %r3167, %r3164, 50529027, 0, 234;

	// end inline asm
	or.b32  	%r12138, %r3167, -2139062144;
	and.b32  	%r12139, %r3167, -2139062144;
	add.s32 	%r12140, %r12138, -33686018;
	xor.b32  	%r12141, %r12139, %r12140;
	xor.b32  	%r12142, %r12141, -2139062144;
	xor.b32  	%r12143, %r3167, 33686018;
	xor.b32  	%r12144, %r12142, %r3167;
	and.b32  	%r3165, %r12144, %r12143;
	// begin inline asm
	prmt.b32 %r3165, %r3165, 0, 0xba98;
	// end inline asm
	// begin inline asm
	prmt.b32 %r3167, %r3167, 0, 0xba98;
	// end inline asm
	xor.b32  	%r12145, %r3167, 2139062143;
	not.b32 	%r12146, %r3165;
	and.b32  	%r12147, %r12142, %r12146;
	and.b32  	%r12148, %r12145, %r3165;
	or.b32  	%r3189, %r12148, %r12147;
	shr.u32 	%r3170, %r3164, 2;
	// begin inline asm
	lop3.b32 %r3173, %r3170, 50529027, 0, 234;

	// end inline asm
	or.b32  	%r12149, %r3173, -2139062144;
	and.b32  	%r12150, %r3173, -2139062144;
	add.s32 	%r12151, %r12149, -33686018;
	xor.b32  	%r12152, %r12150, %r12151;
	xor.b32  	%r12153, %r12152, -2139062144;
	xor.b32  	%r12154, %r3173, 33686018;
	xor.b32  	%r12155, %r12153, %r3173;
	and.b32  	%r3171, %r12155, %r12154;
	// begin inline asm
	prmt.b32 %r3171, %r3171, 0, 0xba98;
	// end inline asm
	// begin inline asm
	prmt.b32 %r3173, %r3173, 0, 0xba98;
	// end inline asm
	xor.b32  	%r12156, %r3173, 2139062143;
	not.b32 	%r12157, %r3171;
	and.b32  	%r12158, %r12153, %r12157;
	and.b32  	%r12159, %r12156, %r3171;
	or.b32  	%r3193, %r12159, %r12158;
	shr.u32 	%r3176, %r3164, 4;
	// begin inline asm
	lop3.b32 %r3179, %r3176, 50529027, 0, 234;

	// end inline asm
	or.b32  	%r12160, %r3179, -2139062144;
	and.b32  	%r12161, %r3179, -2139062144;
	add.s32 	%r12162, %r12160, -33686018;
	xor.b32  	%r12163, %r12161, %r12162;
	xor.b32  	%r12164, %r12163, -2139062144;
	xor.b32  	%r12165, %r3179, 33686018;
	xor.b32  	%r12166, %r12164, %r3179;
	and.b32  	%r3177, %r12166, %r12165;
	// begin inline asm
	prmt.b32 %r3177, %r3177, 0, 0xba98;
	// end inline asm
	// begin inline asm
	prmt.b32 %r3179, %r3179, 0, 0xba98;
	// end inline asm
	xor.b32  	%r12167, %r3179, 2139062143;
	not.b32 	%r12168, %r3177;
	and.b32  	%r12169, %r12164, %r12168;
	and.b32  	%r12170, %r12167, %r3177;
	or.b32  	%r3197, %r12170, %r12169;
	shr.u32 	%r3182, %r3164, 6;
	// begin inline asm
	lop3.b32 %r3185, %r3182, 50529027, 0, 234;

	// end inline asm
	or.b32  	%r12171, %r3185, -2139062144;
	and.b32  	%r12172, %r3185, -2139062144;
	add.s32 	%r12173, %r12171, -33686018;
	xor.b32  	%r12174, %r12172, %r12173;
	xor.b32  	%r12175, %r12174, -2139062144;
	xor.b32  	%r12176, %r3185, 33686018;
	xor.b32  	%r12177, %r12175, %r3185;
	and.b32  	%r3183, %r12177, %r12176;
	// begin inline asm
	prmt.b32 %r3183, %r3183, 0, 0xba98;
	// end inline asm
	// begin inline asm
	prmt.b32 %r3185, %r3185, 0, 0xba98;
	// end inline asm
	xor.b32  	%r12178, %r3185, 2139062143;
	not.b32 	%r12179, %r3183;
	and.b32  	%r12180, %r12175, %r12179;
	and.b32  	%r12181, %r12178, %r3183;
	or.b32  	%r3201, %r12181, %r12180;
	// begin inline asm
	dp4a.s32.s32 %r3187, %r3188, %r3189, %r3159;
	// end inline asm
	// begin inline asm
	dp4a.s32.s32 %r3191, %r3192, %r3193, %r3187;
	// end inline asm
	// begin inline asm
	dp4a.s32.s32 %r3195, %r3196, %r3197, %r3191;
	// end inline asm
	// begin inline asm
	dp4a.s32.s32 %r3199, %r3200, %r3201, %r3195;
	// end inline asm
	ld.global.nc.v4.u32 	{%r3228, %r3232, %r3236, %r3240}, [%rd9+10240];
	ld.global.nc.u32 	%r3204, [%rd11+40960];
	// begin inline asm
	lop3.b32 %r3207, %r3204, 50529027, 0, 234;

	// end inline asm
	or.b32  	%r12182, %r3207, -2139062144;
	and.b32  	%r12183, %r3207, -2139062144;
	add.s32 	%r12184, %r12182, -33686018;
	xor.b32  	%r12185, %r12183, %r12184;
	xor.b32  	%r12186, %r12185, -2139062144;
	xor.b32  	%r12187, %r3207, 33686018;
	xor.b32  	%r12188, %r12186, %r3207;
	and.b32  	%r3205, %r12188, %r12187;
	// begin inline asm
	prmt.b32 %r3205, %r3205, 0, 0xba98;
	// end inline asm
	// begin inline asm
	prmt.b32 %r3207, %r3207, 0, 0xba98;
	// end inline asm
	xor.b32  	%r12189, %r3207, 2139062143;
	not.b32 	%r12190, %r3205;
	and.b32  	%r12191, %r12186, %r12190;
	and.b32  	%r12192, %r12189, %r3205;
	or.b32  	%r3229, %r12192, %r12191;
	shr.u32 	%r3210, %r3204, 2;
	// begin inline asm
	lop3.b32 %r3213, %r3210, 50529027, 0, 234;

	// end inline asm
	or.b32  	%r12193, %r3213, -2139062144;
	and.b32  	%r12194, %r3213, -2139062144;
	add.s32 	%r12195, %r12193, -33686018;
	xor.b32  	%r12196, %r12194, %r12195;
	xor.b32  	%r12197, %r12196, -2139062144;
	xor.b32  	%r12198, %r3213, 33686018;
	xor.b32  	%r12199, %r12197, %r3213;
	and.b32  	%r3211, %r12199, %r12198;
	// begin inline asm
	prmt.b32 %r3211, %r3211, 0, 0xba98;
	// end inline asm
	// begin inline asm
	prmt.b32 %r3213, %r3213, 0, 0xba98;
	// end inline asm
	xor.b32  	%r12200, %r3213, 2139062143;
	not.b32 	%r12201, %r3211;
	and.b32  	%r12202, %r12197, %r12201;
	and.b32  	%r12203, %r12200, %r3211;
	or.b32  	%r3233, %r12203, %r12202;
	shr.u32 	%r3216, %r3204, 4;
	// begin inline asm
	lop3.b32 %r3219, %r3216, 50529027, 0, 234;

	// end inline asm
	or.b32  	%r12204, %r3219, -2139062144;
	and.b32  	%r12205, %r3219, -2139062144;
	add.s32 	%r12206, %r12204, -33686018;
	xor.b32  	%r12207, %r12205, %r12206;
	xor.b32  	%r12208, %r12207, -2139062144;
	xor.b32  	%r12209, %r3219, 33686018;
	xor.b32  	%r12210, %r12208, %r3219;
	and.b32  	%r3217, %r12210, %r12209;
	// begin inline asm
	prmt.b32 %r3217, %r3217, 0, 0xba98;
	// end inline asm
	// begin inline asm
	prmt.b32 %r3219, %r3219, 0, 0xba98;
	// end inline asm
	xor.b32  	%r12211, %r3219, 2139062143;
	not.b32 	%r12212, %r3217;
	and.b32  	%r12213, %r12208, %r12212;
	and.b32  	%r12214, %r12211, %r3217;
	or.b32  	%r3237, %r12214, %r12213;
	shr.u32 	%r3222, %r3204, 6;
	// begin inline asm
	lop3.b32 %r3225, %r3222, 50529027, 0, 234;

	// end inline asm
	or.b32  	%r12215, %r3225, -2139062144;
	and.b32  	%r12216, %r3225, -2139062144;
	add.s32 	%r12217, %r12215, -33686018;
	xor.b32  	%r12218, %r12216, %r12217;
	xor.b32  	%r12219, %r12218, -2139062144;
	xor.b32  	%r12220, %r3225, 33686018;
	xor.b32  	%r12221, %r12219, %r3225;
	and.b32  	%r3223, %r12221, %r12220;
	// begin inline asm
	prmt.b32 %r3223, %r3223, 0, 0xba98;
	// end inline asm
	// begin inline asm
	prmt.b32 %r3225, %r3225, 0, 0xba98;
	// end inline asm
	xor.b32  	%r12222, %r3225, 2139062143;
	not.b32 	%r12223, %r3223;
	and.b32  	%r12224, %r12219, %r12223;
	and.b32  	%r12225, %r12222, %r3223;
	or.b32  	%r3241, %r12225, %r12224;
	// begin inline asm
	dp4a.s32.s32 %r3227, %r3228, %r3229, %r3199;
	// end inline asm
	// begin inline asm
	dp4a.s32.s32 %r3231, %r3232, %r3233, %r3227;
	// end inline asm
	// begin inline asm
	dp4a.s32.s32 %r3235, %r3236, %r3237, %r3231;
	// end inline asm
	// begin inline asm
	dp4a.s32.s32 %r3239, %r3240, %r3241, %r3235;
	// end inline asm
	ld.global.nc.v4.u32 	{%r3268, %r3272, %r3276, %r3280}, [%rd9+10368];
	ld.global.nc.u32 	%r3244, [%rd11+41472];
	// begin inline asm
	lop3.b32 %r3247, %r3244, 50529027, 0, 234;

	// end inline asm
	or.b32  	%r12226, %r3247, -2139062144;
	and.b32  	%r12227, %r3247, -2139062144;
	add.s32 	%r12228, %r12226, -33686018;
	xor.b32  	%r12229, %r12227, %r12228;
	xor.b32  	%r12230, %r12229, -2139062144;
	xor.b32  	%r12231, %r3247, 33686018;
	xor.b32  	%r12232, %r12230, %r3247;
	and.b32  	%r3245, %r12232, %r12231;
	// begin inline asm
	prmt.b32 %r3245, %r3245, 0, 0xba98;
	// end inline asm
	// begin inline asm
	prmt.b32 %r3247, %r3247, 0, 0xba98;
	// end inline asm
	xor.b32  	%r12233, %r3247, 2139062143;
	not.b32 	%r12234, %r3245;
	and.b32  	%r12235, %r12230, %r12234;
	and.b32  	%r12236, %r12233, %r3245;
	or.b32  	%r3269, %r12236, %r12235;
	shr.u32 	%r3250, %r3244, 2;
	// begin inline asm
	lop3.b32 %r3253, %r3250, 50529027, 0, 234;

	// end inline asm
	or.b32  	%r12237, %r3253, -2139062144;
	and.b32  	%r12238, %r3253, -2139062144;
	add.s32 	%r12239, %r12237, -33686018;
	xor.b32  	%r12240, %r12238, %r12239;
	xor.b32  	%r12241, %r12240, -2139062144;
	xor.b32  	%r12242, %r3253, 33686018;
	xor.b32  	%r12243, %r12241, %r3253;
	and.b32  	%r3251, %r12243, %r12242;
	// begin inline asm
	prmt.b32 %r3251, %r3251, 0, 0xba98;
	// end inline asm
	// begin inline asm
	prmt.b32 %r3253, %r3253, 0, 0xba98;
	// end inline asm
	xor.b32  	%r12244, %r3253, 2139062143;
	not.b32 	%r12245, %r3251;
	and.b32  	%r12246, %r12241, %r12245;
	and.b32  	%r12247, %r12244, %r3251;
	or.b32  	%r3273, %r12247, %r12246;
	shr.u32 	%r3256, %r3244, 4;
	// begin inline asm
	lop3.b32 %r3259, %r3256, 50529027, 0, 234;

	// end inline asm
	or.b32  	%r12248, %r3259, -2139062144;
	and.b32  	%r12249, %r3259, -2139062144;
	add.s32 	%r12250, %r12248, -33686018;
	xor.b32  	%r12251, %r12249, %r12250;
	xor.b32  	%r12252, %r12251, -2139062144;
	xor.b32  	%r12253, %r3259, 33686018;
	xor.b32  	%r12254, %r12252, %r3259;
	and.b32  	%r3257, %r12254, %r12253;
	// begin inline asm
	prmt.b32 %r3257, %r3257, 0, 0xba98;
	// end inline asm
	// begin inline asm
	prmt.b32 %r3259, %r3259, 0, 0xba98;
	// end inline asm
	xor.b32  	%r12255, %r3259, 2139062143;
	not.b32 	%r12256, %r3257;
	and.b32  	%r12257, %r12252, %r12256;
	and.b32  	%r12258, %r12255, %r3257;
	or.b32  	%r3277, %r12258, %r12257;
	shr.u32 	%r3262, %r3244, 6;
	// begin inline asm
	lop3.b32 %r3265, %r3262, 50529027, 0, 234;

	// end inline asm
	or.b32  	%r12259, %r3265, -2139062144;
	and.b32  	%r12260, %r3265, -2139062144;
	add.s32 	%r12261, %r12259, -33686018;
	xor.b32  	%r12262, %r12260, %r12261;
	xor.b32  	%r12263, %r12262, -2139062144;
	xor.b32  	%r12264, %r3265, 33686018;
	xor.b32  	%r12265, %r12263, %r3265;
	and.b32  	%r3263, %r12265, %r12264;
	// begin inline asm
	prmt.b32 %r3263, %r3263, 0, 0xba98;
	// end inline asm
	// begin inline asm
	prmt.b32 %r3265, %r3265, 0, 0xba98;
	// end inline asm
	xor.b32  	%r12266, %r3265, 2139062143;
	not.b32 	%r12267, %r3263;
	and.b32  	%r12268, %r12263, %r12267;
	and.b32  	%r12269, %r12266, %r3263;
	or.b32  	%r3281, %r12269, %r12268;
	// begin inline asm
	dp4a.s32.s32 %r3267, %r3268, %r3269, %r3239;
	// end inline asm
	// begin inline asm
	dp4a.s32.s32 %r3271, %r3272, %r3273, %r3267;
	// end inline asm
	// begin inline asm
	dp4a.s32.s32 %r3275, %r3276, %r3277, %r3271;
	// end inline asm
	// begin inline asm
	dp4a.s32.s32 %r3279, %r3280, %r3281, %r3275;
	// end inline asm
	ld.global.nc.v4.u32 	{%r3308, %r3312, %r3316, %r3320}, [%rd9+10496];
	ld.global.nc.u32 	%r3284, [%rd11+41984];
	// begin inline asm
	lop3.b32 %r3287, %r3284, 50529027, 0, 234;

	// end inline asm
	or.b32  	%r12270, %r3287, -2139062144;
	and.b32  	%r12271, %r3287, -2139062144;
	add.s32 	%r12272, %r12270, -33686018;
	xor.b32  	%r12273, %r12271, %r12272;
	xor.b32  	%r12274, %r12273, -2139062144;
	xor.b32  	%r12275, %r3287, 33686018;
	xor.b32  	%r12276, %r12274, %r3287;
	and.b32  	%r3285, %r12276, %r12275;
	// begin inline asm
	prmt.b32 %r3285, %r3285, 0, 0xba98;
	// end inline asm
	// begin inline asm
	prmt.b32 %r3287, %r3287, 0, 0xba98;
	// end inline asm
	xor.b32  	%r12277, %r3287, 2139062143;
	not.b32 	%r12278, %r3285;
	and.b32  	%r12279, %r12274, %r12278;
	and.b32  	%r12280, %r12277, %r3285;
	or.b32  	%r3309, %r12280, %r12279;
	shr.u32 	%r3290, %r3284, 2;
	// begin inline asm
	lop3.b32 %r3293, %r3290, 50529027, 0, 234;

	// end inline asm
	or.b32  	%r12281, %r3293, -2139062144;
	and.b32  	%r12282, %r3293, -2139062144;
	add.s32 	%r12283, %r12281, -33686018;
	xor.b32  	%r12284, %r12282, %r12283;
	xor.b32  	%r12285, %r12284, -2139062144;
	xor.b32  	%r12286, %r3293, 33686018;
	xor.b32  	%r12287, %r12285, %r3293;
	and.b32  	%r3291, %r12287, %r12286;
	// begin inline asm
	prmt.b32 %r3291, %r3291, 0, 0xba98;
	// end inline asm
	// begin inline asm
	prmt.b32 %r3293, %r3293, 0, 0xba98;
	// end inline asm
	xor.b32  	%r12288, %r3293, 2139062143;
	not.b32 	%r12289, %r3291;
	and.b32  	%r12290, %r12285, %r12289;
	and.b32  	%r12291, %r12288, %r3291;
	or.b32  	%r3313, %r12291, %r12290;
	shr.u32 	%r3296, %r3284, 4;
	// begin inline asm
	lop3.b32 %r3299, %r3296, 50529027, 0, 234;

	// end inline asm
	or.b32  	%r12292, %r3299, -2139062144;
	and.b32  	%r12293, %r3299, -2139062144;
	add.s32 	%r12294, %r12292, -33686018;
	xor.b32  	%r12295, %r12293, %r12294;
	xor.b32  	%r12296, %r12295, -2139062144;
	xor.b32  	%r12297, %r3299, 33686018;
	xor.b32  	%r12298, %r12296, %r3299;
	and.b32  	%r3297, %r12298, %r12297;
	// begin inline asm
	prmt.b32 %r3297, %r3297, 0, 0xba98;
	// end inline asm
	// begin inline asm
	prmt.b32 %r3299, %r3299, 0, 0xba98;
	// end inline asm
	xor.b32  	%r12299, %r3299, 2139062143;
	not.b32 	%r12300, %r3297;
	and.b32  	%r12301, %r12296, %r12300;
	and.b32  	%r12302, %r12299, %r3297;
	or.b32  	%r3317, %r12302, %r12301;
	shr.u32 	%r3302, %r3284, 6;
	// begin inline asm
	lop3.b32 %r3305, %r3302, 50529027, 0, 234;

	// end inline asm
	or.b32  	%r12303, %r3305, -2139062144;
	and.b32  	%r12304, %r3305, -2139062144;
	add.s32 	%r12305, %r12303, -33686018;
	xor.b32  	%r12306, %r12304, %r12305;
	xor.b32  	%r12307, %r12306, -2139062144;
	xor.b32  	%r12308, %r3305, 33686018;
	xor.b32  	%r12309, %r12307, %r3305;
	and.b32  	%r3303, %r12309, %r12308;
	// begin inline asm
	prmt.b32 %r3303, %r3303, 0, 0xba98;
	// end inline asm
	// begin inline asm
	prmt.b32 %r3305, %r3305, 0, 0xba98;
	// end inline asm
	xor.b32  	%r12310, %r3305, 2139062143;
	not.b32 	%r12311, %r3303;
	and.b32  	%r12312, %r12307, %r12311;
	and.b32  	%r12313, %r12310, %r3303;
	or.b32  	%r3321, %r12313, %r12312;
	// begin inline asm
	dp4a.s32.s32 %r3307, %r3308, %r3309, %r3279;
	// end inline asm
	// begin inline asm
	dp4a.s32.s32 %r3311, %r3312, %r3313, %r3307;
	// end inline asm
	// begin inline asm
	dp4a.s32.s32 %r3315, %r3316, %r3317, %r3311;
	// end inline asm
	// begin inline asm
	dp4a.s32.s32 %r3319, %r3320, %r3321, %r3315;
	// end inline asm
	ld.global.nc.v4.u32 	{%r3348, %r3352, %r3356, %r3360}, [%rd9+10624];
	ld.global.nc.u32 	%r3324, [%rd11+42496];
	// begin inline asm
	lop3.b32 %r3327, %r3324, 50529027, 0, 234;

	// end inline asm
	or.b32  	%r12314, %r3327, -2139062144;
	and.b32  	%r12315, %r3327, -2139062144;
	add.s32 	%r12316, %r12314, -33686018;
	xor.b32  	%r12317, %r12315, %r12316;
	xor.b32  	%r12318, %r12317, -2139062144;
	xor.b32  	%r12319, %r3327, 33686018;
	xor.b32  	%r12320, %r12318, %r3327;
	and.b32  	%r3325, %r12320, %r12319;
	// begin inline asm
	prmt.b32 %r3325, %r3325, 0, 0xba98;
	// end inline asm
	// begin inline asm
	prmt.b32 %r3327, %r3327, 0, 0xba98;
	// end inline asm
	xor.b32  	%r12321, %r3327, 2139062143;
	not.b32 	%r12322, %r3325;
	and.b32  	%r12323, %r12318, %r12322;
	and.b32  	%r12324, %r12321, %r3325;
	or.b32  	%r3349, %r12324, %r12323;
	shr.u32 	%r3330, %r3324, 2;
	// begin inline asm
	lop3.b32 %r3333, %r3330, 50529027, 0, 234;

	// end inline asm
	or.b32  	%r12325, %r3333, -2139062144;
	and.b32  	%r12326, %r3333, -2139062144;
	add.s32 	%r12327, %r12325, -33686018;
	xor.b32  	%r12328, %r12326, %r12327;
	xor.b32  	%r12329, %r12328, -2139062144;
	xor.b32  	%r12330, %r3333, 33686018;
	xor.b32  	%r12331, %r12329, %r3333;
	and.b32  	%r3331, %r12331, %r12330;
	// begin inline asm
	prmt.b32 %r3331, %r3331, 0, 0xba98;
	// end inline asm
	// begin inline asm
	prmt.b32 %r3333, %r3333, 0, 0xba98;
	// end inline asm
	xor.b32  	%r12332, %r3333, 2139062143;
	not.b32 	%r12333, %r3331;
	and.b32  	%r12334, %r12329, %r12333;
	and.b32  	%r12335, %r12332, %r3331;
	or.b32  	%r3353, %r12335, %r12334;
	shr.u32 	%r3336, %r3324, 4;
	// begin inline asm
	lop3.b32 %r3339, %r3336, 50529027, 0, 234;

	// end inline asm
	or.b32  	%r12336, %r3339, -2139062144;
	and.b32  	%r12337, %r3339, -2139062144;
	add.s32 	%r12338, %r12336, -33686018;
	xor.b32  	%r12339, %r12337, %r12338;
	xor.b32  	%r12340, %r12339, -2139062144;
	xor.b32  	%r12341, %r3339, 33686018;
	xor.b32  	%r12342, %r12340, %r3339;
	and.b32  	%r3337, %r12342, %r12341;
	// begin inline asm
	prmt.b32 %r3337, %r3337, 0, 0xba98;
	// end inline asm
	// begin inline asm
	prmt.b32 %r3339, %r3339, 0, 0xba98;
	// end inline asm
	xor.b32  	%r12343, %r3339, 2139062143;
	not.b32 	%r12344, %r3337;
	and.b32  	%r12345, %r12340, %r12344;
	and.b32  	%r12346, %r12343, %r3337;
	or.b32  	%r3357, %r12346, %r12345;
	shr.u32 	%r3342, %r3324, 6;
	// begin inline asm
	lop3.b32 %r3345, %r3342, 50529027, 0, 234;

	// end inline asm
	or.b32  	%r12347, %r3345, -2139062144;
	and.b32  	%r12348, %r3345, -2139062144;
	add.s32 	%r12349, %r12347, -33686018;
	xor.b32  	%r12350, %r12348, %r12349;
	xor.b32  	%r12351, %r12350, -2139062144;
	xor.b32  	%r12352, %r3345, 33686018;
	xor.b32  	%r12353, %r12351, %r3345;
	and.b32  	%r3343, %r12353, %r12352;
	// begin inline asm
	prmt.b32 %r3343, %r3343, 0, 0xba98;
	// end inline asm
	// begin inline asm
	prmt.b32 %r3345, %r3345, 0, 0xba98;
	// end inline asm
	xor.b32  	%r12354, %r3345, 2139062143;
	not.b32 	%r12355, %r3343;
	and.b32  	%r12356, %r12351, %r12355;
	and.b32  	%r12357, %r12354, %r3343;
	or.b32  	%r3361, %r12357, %r12356;
	// begin inline asm
	dp4a.s32.s32 %r3347, %r3348, %r3349, %r3319;
	// end inline asm
	// begin inline asm
	dp4a.s32.s32 %r3351, %r3352, %r3353, %r3347;
	// end inline asm
	// begin inline asm
	dp4a.s32.s32 %r3355, %r3356, %r3357, %r3351;
	// end inline asm
	// begin inline asm
	dp4a.s32.s32 %r3359, %r3360, %r3361, %r3355;
	// end inline asm
	ld.global.nc.v4.u32 	{%r3388, %r3392, %r3396, %r3400}, [%rd9+10752];
	ld.global.nc.u32 	%r3364, [%rd11+43008];
	// begin inline asm
	lop3.b32 %r3367, %r3364, 50529027, 0, 234;

	// end inline asm
	or.b32  	%r12358, %r3367, -2139062144;
	and.b32  	%r12359, %r3367, -2139062144;
	add.s32 	%r12360, %r12358, -33686018;
	xor.b32  	%r12361, %r12359, %r12360;
	xor.b32  	%r12362, %r12361, -2139062144;
	xor.b32  	%r12363, %r3367, 33686018;
	xor.b32  	%r12364, %r12362, %r3367;
	and.b32  	%r3365, %r12364, %r12363;
	// begin inline asm
	prmt.b32 %r3365, %r3365, 0, 0xba98;
	// end inline asm
	// begin inline asm
	prmt.b32 %r3367, %r3367, 0, 0xba98;
	// end inline asm
	xor.b32  	%r12365, %r3367, 2139062143;
	not.b32 	%r12366, %r3365;
	and.b32  	%r12367, %r12362, %r12366;
	and.b32  	%r12368, %r12365, %r3365;
	or.b32  	%r3389, %r12368, %r12367;
	shr.u32 	%r3370, %r3364, 2;
	// begin inline asm
	lop3.b32 %r3373, %r3370, 50529027, 0, 234;

	// end inline asm
	or.b32  	%r12369, %r3373, -2139062144;
	and.b32  	%r12370, %r3373, -2139062144;
	add.s32 	%r12371, %r12369, -33686018;
	xor.b32  	%r12372, %r12370, %r12371;
	xor.b32  	%r12373, %r12372, -2139062144;
	xor.b32  	%r12374, %r3373, 33686018;
	xor.b32  	%r12375, %r12373, %r3373;
	and.b32  	%r3371, %r12375, %r12374;
	// begin inline asm
	prmt.b32 %r3371, %r3371, 0, 0xba98;
	// end inline asm
	// begin inline asm
	prmt.b32 %r3373, %r3373, 0, 0xba98;
	// end inline asm
	xor.b32  	%r12376, %r3373, 2139062143;
	not.b32 	%r12377, %r3371;
	and.b32  	%r12378, %r12373, %r12377;
	and.b32  	%r12379, %r12376, %r3371;
	or.b32  	%r3393, %r12379, %r12378;
	shr.u32 	%r3376, %r3364, 4;
	// begin inline asm
	lop3.b32 %r3379, %r3376, 50529027, 0, 234;

	// end inline asm
	or.b32  	%r12380, %r3379, -2139062144;
	and.b32  	%r12381, %r3379, -2139062144;
	add.s32 	%r12382, %r12380, -33686018;
	xor.b32  	%r12383, %r12381, %r12382;
	xor.b32  	%r12384, %r12383, -2139062144;
	xor.b32  	%r12385, %r3379, 33686018;
	xor.b32  	%r12386, %r12384, %r3379;
	and.b32  	%r3377, %r12386, %r12385;
	// begin inline asm
	prmt.b32 %r3377, %r3377, 0, 0xba98;
	// end inline asm
	// begin inline asm
	prmt.b32 %r3379, %r3379, 0, 0xba98;
	// end inline asm
	xor.b32  	%r12387, %r3379, 2139062143;
	not.b32 	%r12388, %r3377;
	and.b32  	%r12389, %r12384, %r12388;
	and.b32  	%r12390, %r12387, %r3377;
	or.b32  	%r3397, %r12390, %r12389;
	shr.u32 	%r3382, %r3364, 6;
	// begin inline asm
	lop3.b32 %r3385, %r3382, 50529027, 0, 234;

	// end inline asm
	or.b32  	%r12391, %r3385, -2139062144;
	and.b32  	%r12392, %r3385, -2139062144;
	add.s32 	%r12393, %r12391, -33686018;
	xor.b32  	%r12394, %r12392, %r12393;
	xor.b32  	%r12395, %r12394, -2139062144;
	xor.b32  	%r12396, %r3385, 33686018;
	xor.b32  	%r12397, %r12395, %r3385;
	and.b32  	%r3383, %r12397, %r12396;
	// begin inline asm
	prmt.b32 %r3383, %r3383, 0, 0xba98;
	// end inline asm
	// begin inline asm
	prmt.b32 %r3385, %r3385, 0, 0xba98;
	// end inline asm
	xor.b32  	%r12398, %r3385, 2139062143;
	not.b32 	%r12399, %r3383;
	and.b32  	%r12400, %r12395, %r12399;
	and.b32  	%r12401, %r12398, %r3383;
	or.b32  	%r3401, %r12401, %r12400;
	// begin inline asm
	dp4a.s32.s32 %r3387, %r3388, %r3389, %r3359;
	// end inline asm
	// begin inline asm
	dp4a.s32.s32 %r3391, %r3392, %r3393, %r3387;
	// end inline asm
	// begin inline asm
	dp4a.s32.s32 %r3395, %r3396, %r3397, %r3391;
	// end inline asm
	// begin inline asm
	dp4a.s32.s32 %r3399, %r3400, %r3401, %r3395;
	// end inline asm
	ld.global.nc.v4.u32 	{%r3428, %r3432, %r3436, %r3440}, [%rd9+10880];
	ld.global.nc.u32 	%r3404, [%rd11+43520];
	// begin inline asm
	lop3.b32 %r3407, %r3404, 50529027, 0, 234;

	// end inline asm
	or.b32  	%r12402, %r3407, -2139062144;
	and.b32  	%r12403, %r3407, -2139062144;
	add.s32 	%r12404, %r12402, -33686018;
	xor.b32  	%r12405, %r12403, %r12404;
	xor.b32  	%r12406, %r12405, -2139062144;
	xor.b32  	%r12407, %r3407, 33686018;
	xor.b32  	%r12408, %r12406, %r3407;
	and.b32  	%r3405, %r12408, %r12407;
	// begin inline asm
	prmt.b32 %r3405, %r3405, 0, 0xba98;
	// end inline asm
	// begin inline asm
	prmt.b32 %r3407, %r3407, 0, 0xba98;
	// end inline asm
	xor.b32  	%r12409, %r3407, 2139062143;
	not.b32 	%r12410, %r3405;
	and.b32  	%r12411, %r12406, %r12410;
	and.b32  	%r12412, %r12409, %r3405;
	or.b32  	%r3429, %r12412, %r12411;
	shr.u32 	%r3410, %r3404, 2;
	// begin inline asm
	lop3.b32 %r3413, %r3410, 50529027, 0, 234;

	// end inline asm
	or.b32  	%r12413, %r3413, -2139062144;
	and.b32  	%r12414, %r3413, -2139062144;
	add.s32 	%r12415, %r12413, -33686018;
	xor.b32  	%r12416, %r12414, %r12415;
	xor.b32  	%r12417, %r12416, -2139062144;
	xor.b32  	%r12418, %r3413, 33686018;
	xor.b32  	%r12419, %r12417, %r3413;
	and.b32  	%r3411, %r12419, %r12418;
	// begin inline asm
	prmt.b32 %r3411, %r3411, 0, 0xba98;
	// end inline asm
	// begin inline asm
	prmt.b32 %r3413, %r3413, 0, 0xba98;
	// end inline asm
	xor.b32  	%r12420, %r3413, 2139062143;
	not.b32 	%r12421, %r3411;
	and.b32  	%r12422, %r12417, %r12421;
	and.b32  	%r12423, %r12420, %r3411;
	or.b32  	%r3433, %r12423, %r12422;
	shr.u32 	%r3416, %r3404, 4;
	// begin inline asm
	lop3.b32 %r3419, %r3416, 50529027, 0, 234;

	// end inline asm
	or.b32  	%r12424, %r3419, -2139062144;
	and.b32  	%r12425, %r3419, -2139062144;
	add.s32 	%r12426, %r12424, -33686018;
	xor.b32  	%r12427, %r12425, %r12426;
	xor.b32  	%r12428, %r12427, -2139062144;
	xor.b32  	%r12429, %r3419, 33686018;
	xor.b32  	%r12430, %r12428, %r3419;
	and.b32  	%r3417, %r12430, %r12429;
	// begin inline asm
	prmt.b32 %r3417, %r3417, 0, 0xba98;
	// end inline asm
	// begin inline asm
	prmt.b32 %r3419, %r3419, 0, 0xba98;
	// end inline asm
	xor.b32  	%r12431, %r3419, 2139062143;
	not.b32 	%r12432, %r3417;
	and.b32  	%r12433, %r12428, %r12432;
	and.b32  	%r12434, %r12431, %r3417;
	or.b32  	%r3437, %r12434, %r12433;
	shr.u32 	%r3422, %r3404, 6;
	// begin inline asm
	lop3.b32 %r3425, %r3422, 50529027, 0, 234;

	// end inline asm
	or.b32  	%r12435, %r3425, -2139062144;
	and.b32  	%r12436, %r3425, -2139062144;
	add.s32 	%r12437, %r12435, -33686018;
	xor.b32  	%r12438, %r12436, %r12437;
	xor.b32  	%r12439, %r12438, -2139062144;
	xor.b32  	%r12440, %r3425, 33686018;
	xor.b32  	%r12441, %r12439, %r3425;
	and.b32  	%r3423, %r12441, %r12440;
	// begin inline asm
	prmt.b32 %r3423, %r3423, 0, 0xba98;
	// end inline asm
	// begin inline asm
	prmt.b32 %r3425, %r3425, 0, 0xba98;
	// end inline asm
	xor.b32  	%r12442, %r3425, 2139062143;
	not.b32 	%r12443, %r3423;
	and.b32  	%r12444, %r12439, %r12443;
	and.b32  	%r12445, %r12442, %r3423;
	or.b32  	%r3441, %r12445, %r12444;
	// begin inline asm
	dp4a.s32.s32 %r3427, %r3428, %r3429, %r3399;
	// end inline asm
	// begin inline asm
	dp4a.s32.s32 %r3431, %r3432, %r3433, %r3427;
	// end inline asm
	// begin inline asm
	dp4a.s32.s32 %r3435, %r3436, %r3437, %r3431;
	// end inline asm
	// begin inline asm
	dp4a.s32.s32 %r3439, %r3440, %r3441, %r3435;
	// end inline asm
	ld.global.nc.v4.u32 	{%r3468, %r3472, %r3476, %r3480}, [%rd9+11008];
	ld.global.nc.u32 	%r3444, [%rd11+44032];
	// begin inline asm
	lop3.b32 %r3447, %r3444, 50529027, 0, 234;

	// end inline asm
	or.b32  	%r12446, %r3447, -2139062144;
	and.b32  	%r12447, %r3447, -2139062144;
	add.s32 	%r12448, %r12446, -33686018;
	xor.b32  	%r12449, %r12447, %r12448;
	xor.b32  	%r12450, %r12449, -2139062144;
	xor.b32  	%r12451, %r3447, 33686018;
	xor.b32  	%r12452, %r12450, %r3447;
	and.b32  	%r3445, %r12452, %r12451;
	// begin inline asm
	prmt.b32 %r3445, %r3445, 0, 0xba98;
	// end inline asm
	// begin inline asm
	prmt.b32 %r3447, %r3447, 0, 0xba98;
	// end inline asm
	xor.b32  	%r12453, %r3447, 2139062143;
	not.b32 	%r12454, %r3445;
	and.b32  	%r12455, %r12450, %r12454;
	and.b32  	%r12456, %r12453, %r3445;
	or.b32  	%r3469, %r12456, %r12455;
	shr.u32 	%r3450, %r3444, 2;
	// begin inline asm
	lop3.b32 %r3453, %r3450, 50529027, 0, 234;

	// end inline asm
	or.b32  	%r12457, %r3453, -2139062144;
	and.b32  	%r12458, %r3453, -2139062144;
	add.s32 	%r12459, %r12457, -33686018;
	xor.b32  	%r12460, %r12458, %r12459;
	xor.b32  	%r12461, %r12460, -2139062144;
	xor.b32  	%r12462, %r3453, 33686018;
	xor.b32  	%r12463, %r12461, %r3453;
	and.b32  	%r3451, %r12463, %r12462;
	// begin inline asm
	prmt.b32 %r3451, %r3451, 0, 0xba98;
	// end inline asm
	// begin inline asm
	prmt.b32 %r3453, %r3453, 0, 0xba98;
	// end inline asm
	xor.b32  	%r12464, %r3453, 2139062143;
	not.b32 	%r12465, %r3451;
	and.b32  	%r12466, %r12461, %r12465;
	and.b32  	%r12467, %r12464, %r3451;
	or.b32  	%r3473, %r12467, %r12466;
	shr.u32 	%r3456, %r3444, 4;
	// begin inline asm
	lop3.b32 %r3459, %r3456, 50529027, 0, 234;

	// end inline asm
	or.b32  	%r12468, %r3459, -2139062144;
	and.b32  	%r12469, %r3459, -2139062144;
	add.s32 	%r12470, %r12468, -33686018;
	xor.b32  	%r12471, %r12469, %r12470;
	xor.b32  	%r12472, %r12471, -2139062144;
	xor.b32  	%r12473, %r3459, 33686018;
	xor.b32  	%r12474, %r12472, %r3459;
	and.b32  	%r3457, %r12474, %r12473;
	// begin inline asm
	prmt.b32 %r3457, %r3457, 0, 0xba98;
	// end inline asm
	// begin inline asm
	prmt.b32 %r3459, %r3459, 0, 0xba98;
	// end inline asm
	xor.b32  	%r12475, %r3459, 2139062143;
	not.b32 	%r12476, %r3457;
	and.b32  	%r12477, %r12472, %r12476;
	and.b32  	%r12478, %r12475, %r3457;
	or.b32  	%r3477, %r12478, %r12477;
	shr.u32 	%r3462, %r3444, 6;
	// begin inline asm
	lop3.b32 %r3465, %r3462, 50529027, 0, 234;

	// end inline asm
	or.b32  	%r12479, %r3465, -2139062144;
	and.b32  	%r12480, %r3465, -2139062144;
	add.s32 	%r12481, %r12479, -33686018;
	xor.b32  	%r12482, %r12480, %r12481;
	xor.b32  	%r12483, %r12482, -2139062144;
	xor.b32  	%r12484, %r3465, 33686018;
	xor.b32  	%r12485, %r12483, %r3465;
	and.b32  	%r3463, %r12485, %r12484;
	// begin inline asm
	prmt.b32 %r3463, %r3463, 0, 0xba98;
	// end inline asm
	// begin inline asm
	prmt.b32 %r3465, %r3465, 0, 0xba98;
	// end inline asm
	xor.b32  	%r12486, %r3465, 2139062143;
	not.b32 	%r12487, %r3463;
	and.b32  	%r12488, %r12483, %r12487;
	and.b32  	%r12489, %r12486, %r3463;
	or.b32  	%r3481, %r12489, %r12488;
	// begin inline asm
	dp4a.s32.s32 %r3467, %r3468, %r3469, %r3439;
	// end inline asm
	// begin inline asm
	dp4a.s32.s32 %r3471, %r3472, %r3473, %r3467;
	// end inline asm
	// begin inline asm
	dp4a.s32.s32 %r3475, %r3476, %r3477, %r3471;
	// end inline asm
	// begin inline asm
	dp4a.s32.s32 %r3479, %r3480, %r3481, %r3475;
	// end inline asm
	ld.global.nc.v4.u32 	{%r3508, %r3512, %r3516, %r3520}, [%rd9+11136];
	ld.global.nc.u32 	%r3484, [%rd11+44544];
	// begin inline asm
	lop3.b32 %r3487, %r3484, 50529027, 0, 234;

	// end inline asm
	or.b32  	%r12490, %r3487, -2139062144;
	and.b32  	%r12491, %r3487, -2139062144;
	add.s32 	%r12492, %r12490, -33686018;
	xor.b32  	%r12493, %r12491, %r12492;
	xor.b32  	%r12494, %r12493, -2139062144;
	xor.b32  	%r12495, %r3487, 33686018;
	xor.b32  	%r12496, %r12494, %r3487;
	and.b32  	%r3485, %r12496, %r12495;
	// begin inline asm
	prmt.b32 %r3485, %r3485, 0, 0xba98;
	// end inline asm
	// begin inline asm
	prmt.b32 %r3487, %r3487, 0, 0xba98;
	// end inline asm
	xor.b32  	%r12497, %r3487, 2139062143;
	not.b32 	%r12498, %r3485;
	and.b32  	%r12499, %r12494, %r12498;
	and.b32  	%r12500, %r12497, %r3485;
	or.b32  	%r3509, %r12500, %r12499;
	shr.u32 	%r3490, %r3484, 2;
	// begin inline asm
	lop3.b32 %r3493, %r3490, 50529027, 0, 234;

	// end inline asm
	or.b32  	%r12501, %r3493, -2139062144;
	and.b32  	%r12502, %r3493, -2139062144;
	add.s32 	%r12503, %r12501, -33686018;
	xor.b32  	%r12504, %r12502, %r12503;
	xor.b32  	%r12505, %r12504, -2139062144;
	xor.b32  	%r12506, %r3493, 33686018;
	xor.b32  	%r12507, %r12505, %r3493;
	and.b32  	%r3491, %r12507, %r12506;
	// begin inline asm
	prmt.b32 %r3491, %r3491, 0, 0xba98;
	// end inline asm
	// begin inline asm
	prmt.b32 %r3493, %r3493, 0, 0xba98;
	// end inline asm
	xor.b32  	%r12508, %r3493, 2139062143;
	not.b32 	%r12509, %r3491;
	and.b32  	%r12510, %r12505, %r12509;
	and.b32  	%r12511, %r12508, %r3491;
	or.b32  	%r3513, %r12511, %r12510;
	shr.u32 	%r3496, %r3484, 4;
	// begin inline asm
	lop3.b32 %r3499, %r3496, 50529027, 0, 234;

	// end inline asm
	or.b32  	%r12512, %r3499, -2139062144;
	and.b32  	%r12513, %r3499, -2139062144;
	add.s32 	%r12514, %r12512, -33686018;
	xor.b32  	%r12515, %r12513, %r12514;
	xor.b32  	%r12516, %r12515, -2139062144;
	xor.b32  	%r12517, %r3499, 33686018;
	xor.b32  	%r12518, %r12516, %r3499;
	and.b32  	%r3497, %r12518, %r12517;
	// begin inline asm
	prmt.b32 %r3497, %r3497, 0, 0xba98;
	// end inline asm
	// begin inline asm
	prmt.b32 %r3499, %r3499, 0, 0xba98;
	// end inline asm
	xor.b32  	%r12519, %r3499, 2139062143;
	not.b32 	%r12520, %r3497;
	and.b32  	%r12521, %r12516, %r12520;
	and.b32  	%r12522, %r12519, %r3497;
	or.b32  	%r3517, %r12522, %r12521;
	shr.u32 	%r3502, %r3484, 6;
	// begin inline asm
	lop3.b32 %r3505, %r3502, 50529027, 0, 234;

	// end inline asm
	or.b32  	%r12523, %r3505, -2139062144;
	and.b32  	%r12524, %r3505, -2139062144;
	add.s32 	%r12525, %r12523, -33686018;
	xor.b32  	%r12526, %r12524, %r12525;
	xor.b32  	%r12527, %r12526, -2139062144;
	xor.b32  	%r12528, %r3505, 33686018;
	xor.b32  	%r12529, %r12527, %r3505;
	and.b32  	%r3503, %r12529, %r12528;
	// begin inline asm
	prmt.b32 %r3503, %r3503, 0, 0xba98;
	// end inline asm
	// begin inline asm
	prmt.b32 %r3505, %r3505, 0, 0xba98;
	// end inline asm
	xor.b32  	%r12530, %r3505, 2139062143;
	not.b32 	%r12531, %r3503;
	and.b32  	%r12532, %r12527, %r12531;
	and.b32  	%r12533, %r12530, %r3503;
	or.b32  	%r3521, %r12533, %r12532;
	// begin inline asm
	dp4a.s32.s32 %r3507, %r3508, %r3509, %r3479;
	// end inline asm
	// begin inline asm
	dp4a.s32.s32 %r3511, %r3512, %r3513, %r3507;
	// end inline asm
	// begin inline asm
	dp4a.s32.s32 %r3515, %r3516, %r3517, %r3511;
	// end inline asm
	// begin inline asm
	dp4a.s32.s32 %r3519, %r3520, %r3521, %r3515;
	// end inline asm
	ld.global.nc.v4.u32 	{%r3548, %r3552, %r3556, %r3560}, [%rd9+11264];
	ld.global.nc.u32 	%r3524, [%rd11+45056];
	// begin inline asm
	lop3.b32 %r3527, %r3524, 50529027, 0, 234;

	// end inline asm
	or.b32  	%r12534, %r3527, -2139062144;
	and.b32  	%r12535, %r3527, -2139062144;
	add.s32 	%r12536, %r12534, -33686018;
	xor.b32  	%r12537, %r12535, %r12536;
	xor.b32  	%r12538, %r12537, -2139062144;
	xor.b32  	%r12539, %r3527, 33686018;
	xor.b32  	%r12540, %r12538, %r3527;
	and.b32  	%r3525, %r12540, %r12539;
	// begin inline asm
	prmt.b32 %r3525, %r3525, 0, 0xba98;
	// end inline asm
	// begin inline asm
	prmt.b32 %r3527, %r3527, 0, 0xba98;
	// end inline asm
	xor.b32  	%r12541, %r3527, 2139062143;
	not.b32 	%r12542, %r3525;
	and.b32  	%r12543, %r12538, %r12542;
	and.b32  	%r12544, %r12541, %r3525;
	or.b32  	%r3549, %r12544, %r12543;
	shr.u32 	%r3530, %r3524, 2;
	// begin inline asm
	lop3.b32 %r3533, %r3530, 50529027, 0, 234;

	// end inline asm
	or.b32  	%r12545, %r3533, -2139062144;
	and.b32  	%r12546, %r3533, -2139062144;
	add.s32 	%r12547, %r12545, -33686018;
	xor.b32  	%r12548, %r12546, %r12547;
	xor.b32  	%r12549, %r12548, -2139062144;
	xor.b32  	%r12550, %r3533, 33686018;
	xor.b32  	%r12551, %r12549, %r3533;
	and.b32  	%r3531, %r12551, %r12550;
	// begin inline asm
	prmt.b32 %r3531, %r3531, 0, 0xba98;
	// end inline asm
	// begin inline asm
	prmt.b32 %r3533, %r3533, 0, 0xba98;
	// end inline asm
	xor.b32  	%r12552, %r3533, 2139062143;
	not.b32 	%r12553, %r3531;
	and.b32  	%r12554, %r12549, %r12553;
	and.b32  	%r12555, %r12552, %r3531;
	or.b32  	%r3553, %r12555, %r12554;
	shr.u32 	%r3536, %r3524, 4;
	// begin inline asm
	lop3.b32 %r3539, %r3536, 50529027, 0, 234;

	// end inline asm
	or.b32  	%r12556, %r3539, -2139062144;
	and.b32  	%r12557, %r3539, -2139062144;
	add.s32 	%r12558, %r12556, -33686018;
	xor.b32  	%r12559, %r12557, %r12558;
	xor.b32  	%r12560, %r12559, -2139062144;
	xor.b32  	%r12561, %r3539, 33686018;
	xor.b32  	%r12562, %r12560, %r3539;
	and.b32  	%r3537, %r12562, %r12561;
	// begin inline asm
	prmt.b32 %r3537, %r3537, 0, 0xba98;
	// end inline asm
	// begin inline asm
	prmt.b32 %r3539, %r3539, 0, 0xba98;
	// end inline asm
	xor.b32  	%r12563, %r3539, 2139062143;
	not.b32 	%r12564, %r3537;
	and.b32  	%r12565, %r12560, %r12564;
	and.b32  	%r12566, %r12563, %r3537;
	or.b32  	%r3557, %r12566, %r12565;
	shr.u32 	%r3542, %r3524, 6;
	// begin inline asm
	lop3.b32 %r3545, %r3542, 50529027, 0, 234;

	// end inline asm
	or.b32  	%r12567, %r3545, -2139062144;
	and.b32  	%r12568, %r3545, -2139062144;
	add.s32 	%r12569, %r12567, -33686018;
	xor.b32  	%r12570, %r12568, %r12569;
	xor.b32  	%r12571, %r12570, -2139062144;
	xor.b32  	%r12572, %r3545, 33686018;
	xor.b32  	%r12573, %r12571, %r3545;
	and.b32  	%r3543, %r12573, %r12572;
	// begin inline asm
	prmt.b32 %r3543, %r3543, 0, 0xba98;
	// end inline asm
	// begin inline asm
	prmt.b32 %r3545, %r3545, 0, 0xba98;
	// end inline asm
	xor.b32  	%r12574, %r3545, 2139062143;
	not.b32 	%r12575, %r3543;
	and.b32  	%r12576, %r12571, %r12575;
	and.b32  	%r12577, %r12574, %r3543;
	or.b32  	%r3561, %r12577, %r12576;
	// begin inline asm
	dp4a.s32.s32 %r3547, %r3548, %r3549, %r3519;
	// end inline asm
	// begin inline asm
	dp4a.s32.s32 %r3551, %r3552, %r3553, %r3547;
	// end inline asm
	// begin inline asm
	dp4a.s32.s32 %r3555, %r3556, %r3557, %r3551;
	// end inline asm
	// begin inline asm
	dp4a.s32.s32 %r3559, %r3560, %r3561, %r3555;
	// end inline asm
	ld.global.nc.v4.u32 	{%r3588, %r3592, %r3596, %r3600}, [%rd9+11392];
	ld.global.nc.u32 	%r3564, [%rd11+45568];
	// begin inline asm
	lop3.b32 %r3567, %r3564, 50529027, 0, 234;

	// end inline asm
	or.b32  	%r12578, %r3567, -2139062144;
	and.b32  	%r12579, %r3567, -2139062144;
	add.s32 	%r12580, %r12578, -33686018;
	xor.b32  	%r12581, %r12579, %r12580;
	xor.b32  	%r12582, %r12581, -2139062144;
	xor.b32  	%r12583, %r3567, 33686018;
	xor.b32  	%r12584, %r12582, %r3567;
	and.b32  	%r3565, %r12584, %r12583;
	// begin inline asm
	prmt.b32 %r3565, %r3565, 0, 0xba98;
	// end inline asm
	// begin inline asm
	prmt.b32 %r3567, %r3567, 0, 0xba98;
	// end inline asm
	xor.b32  	%r12585, %r3567, 2139062143;
	not.b32 	%r12586, %r3565;
	and.b32  	%r12587, %r12582, %r12586;
	and.b32  	%r12588, %r12585, %r3565;
	or.b32  	%r3589, %r12588, %r12587;
	shr.u32 	%r3570, %r3564, 2;
	// begin inline asm
	lop3.b32 %r3573, %r3570, 50529027, 0, 234;

	// end inline asm
	or.b32  	%r12589, %r3573, -2139062144;
	and.b32  	%r12590, %r3573, -2139062144;
	add.s32 	%r12591, %r12589, -33686018;
	xor.b32  	%r12592, %r12590, %r12591;
	xor.b32  	%r12593, %r12592, -2139062144;
	xor.b32  	%r12594, %r3573, 33686018;
	xor.b32  	%r12595, %r12593, %r3573;
	and.b32  	%r3571, %r12595, %r12594;
	// begin inline asm
	prmt.b32 %r3571, %r3571, 0, 0xba98;
	// end inline asm
	// begin inline asm
	prmt.b32 %r3573, %r3573, 0, 0xba98;
	// end inline asm
	xor.b32  	%r12596, %r3573, 2139062143;
	not.b32 	%r12597, %r3571;
	and.b32  	%r12598, %r12593, %r12597;
	and.b32  	%r12599, %r12596, %r3571;
	or.b32  	%r3593, %r12599, %r12598;
	shr.u32 	%r3576, %r3564, 4;
	// begin inline asm
	lop3.b32 %r3579, %r3576, 50529027, 0, 234;

	// end inline asm
	or.b32  	%r12600, %r3579, -2139062144;
	and.b32  	%r12601, %r3579, -2139062144;
	add.s32 	%r12602, %r12600, -33686018;
	xor.b32  	%r12603, %r12601, %r12602;
	xor.b32  	%r12604, %r12603, -2139062144;
	xor.b32  	%r12605, %r3579, 33686018;
	xor.b32  	%r12606, %r12604, %r3579;
	and.b32  	%r3577, %r12606, %r12605;
	// begin inline asm
	prmt.b32 %r3577, %r3577, 0, 0xba98;
	// end inline asm
	// begin inline asm
	prmt.b32 %r3579, %r3579, 0, 0xba98;
	// end inline asm
	xor.b32  	%r12607, %r3579, 2139062143;
	not.b32 	%r12608, %r3577;
	and.b32  	%r12609, %r12604, %r12608;
	and.b32  	%r12610, %r12607, %r3577;
	or.b32  	%r3597, %r12610, %r12609;
	shr.u32 	%r3582, %r3564, 6;
	// begin inline asm
	lop3.b32 %r3585, %r3582, 50529027, 0, 234;

	// end inline asm
	or.b32  	%r12611, %r3585, -2139062144;
	and.b32  	%r12612, %r3585, -2139062144;
	add.s32 	%r12613, %r12611, -33686018;
	xor.b32  	%r12614, %r12612, %r12613;
	xor.b32  	%r12615, %r12614, -2139062144;
	xor.b32  	%r12616, %r3585, 33686018;
	xor.b32  	%r12617, %r12615, %r3585;
	and.b32  	%r3583, %r12617, %r12616;
	// begin inline asm
	prmt.b32 %r3583, %r3583, 0, 0xba98;
	// end inline asm
	// begin inline asm
	prmt.b32 %r3585, %r3585, 0, 0xba98;
	// end inline asm
	xor.b32  	%r12618, %r3585, 2139062143;
	not.b32 	%r12619, %r3583;
	and.b32  	%r12620, %r12615, %r12619;
	and.b32  	%r12621, %r12618, %r3583;
	or.b32  	%r3601, %r12621, %r12620;
	// begin inline asm
	dp4a.s32.s32 %r3587, %r3588, %r3589, %r3559;
	// end inline asm
	// begin inline asm
	dp4a.s32.s32 %r3591, %r3592, %r3593, %r3587;
	// end inline asm
	// begin inline asm
	dp4a.s32.s32 %r3595, %r3596, %r3597, %r3591;
	// end inline asm
	// begin inline asm
	dp4a.s32.s32 %r3599, %r3600, %r3601, %r3595;
	// end inline asm
	ld.global.nc.v4.u32 	{%r3628, %r3632, %r3636, %r3640}, [%rd9+11520];
	ld.global.nc.u32 	%r3604, [%rd11+46080];
	// begin inline asm
	lop3.b32 %r3607, %r3604, 50529027, 0, 234;

	// end inline asm
	or.b32  	%r12622, %r3607, -2139062144;
	and.b32  	%r12623, %r3607, -2139062144;
	add.s32 	%r12624, %r12622, -33686018;
	xor.b32  	%r12625, %r12623, %r12624;
	xor.b32  	%r12626, %r12625, -2139062144;
	xor.b32  	%r12627, %r3607, 33686018;
	xor.b32  	%r12628, %r12626, %r3607;
	and.b32  	%r3605, %r12628, %r12627;
	// begin inline asm
	prmt.b32 %r3605, %r3605, 0, 0xba98;
	// end inline asm
	// begin inline asm
	prmt.b32 %r3607, %r3607, 0, 0xba98;
	// end inline asm
	xor.b32  	%r12629, %r3607, 2139062143;
	not.b32 	%r12630, %r3605;
	and.b32  	%r12631, %r12626, %r12630;
	and.b32  	%r12632, %r12629, %r3605;
	or.b32  	%r3629, %r12632, %r12631;
	shr.u32 	%r3610, %r3604, 2;
	// begin inline asm
	lop3.b32 %r3613, %r3610, 50529027, 0, 234;

	// end inline asm
	or.b32  	%r12633, %r3613, -2139062144;
	and.b32  	%r12634, %r3613, -2139062144;
	add.s32 	%r12635, %r12633, -33686018;
	xor.b32  	%r12636, %r12634, %r12635;
	xor.b32  	%r12637, %r12636, -2139062144;
	xor.b32  	%r12638, %r3613, 33686018;
	xor.b32  	%r12639, %r12637, %r3613;
	and.b32  	%r3611, %r12639, %r12638;
	// begin inline asm
	prmt.b32 %r3611, %r3611, 0, 0xba98;
	// end inline asm
	// begin inline asm
	prmt.b32 %r3613, %r3613, 0, 0xba98;
	// end inline asm
	xor.b32  	%r12640, %r3613, 2139062143;
	not.b32 	%r12641, %r3611;
	and.b32  	%r12642, %r12637, %r12641;
	and.b32  	%r12643, %r12640, %r3611;
	or.b32  	%r3633, %r12643, %r12642;
	shr.u32 	%r3616, %r3604, 4;
	// begin inline asm
	lop3.b32 %r3619, %r3616, 50529027, 0, 234;

	// end inline asm
	or.b32  	%r12644, %r3619, -2139062144;
	and.b32  	%r12645, %r3619, -2139062144;
	add.s32 	%r12646, %r12644, -33686018;
	xor.b32  	%r12647, %r12645, %r12646;
	xor.b32  	%r12648, %r12647, -2139062144;
	xor.b32  	%r12649, %r3619, 33686018;
	xor.b32  	%r12650, %r12648, %r3619;
	and.b32  	%r3617, %r12650, %r12649;
	// begin inline asm
	prmt.b32 %r3617, %r3617, 0, 0xba98;
	// end inline asm
	// begin inline asm
	prmt.b32 %r3619, %r3619, 0, 0xba98;
	// end inline asm
	xor.b32  	%r12651, %r3619, 2139062143;
	not.b32 	%r12652, %r3617;
	and.b32  	%r12653, %r12648, %r12652;
	and.b32  	%r12654, %r12651, %r3617;
	or.b32  	%r3637, %r12654, %r12653;
	shr.u32 	%r3622, %r3604, 6;
	// begin inline asm
	lop3.b32 %r3625, %r3622, 50529027, 0, 234;

	// end inline asm
	or.b32  	%r12655, %r3625, -2139062144;
	and.b32  	%r12656, %r3625, -2139062144;
	add.s32 	%r12657, %r12655, -33686018;
	xor.b32  	%r12658, %r12656, %r12657;
	xor.b32  	%r12659, %r12658, -2139062144;
	xor.b32  	%r12660, %r3625, 33686018;
	xor.b32  	%r12661, %r12659, %r3625;
	and.b32  	%r3623, %r12661, %r12660;
	// begin inline asm
	prmt.b32 %r3623, %r3623, 0, 0xba98;
	// end inline asm
	// begin inline asm
	prmt.b32 %r3625, %r3625, 0, 0xba98;
	// end inline asm
	xor.b32  	%r12662, %r3625, 2139062143;
	not.b32 	%r12663, %r3623;
	and.b32  	%r12664, %r12659, %r12663;
	and.b32  	%r12665, %r12662, %r3623;
	or.b32  	%r3641, %r12665, %r12664;
	// begin inline asm
	dp4a.s32.s32 %r3627, %r3628, %r3629, %r3599;
	// end inline asm
	// begin inline asm
	dp4a.s32.s32 %r3631, %r3632, %r3633, %r3627;
	// end inline asm
	// begin inline asm
	dp4a.s32.s32 %r3635, %r3636, %r3637, %r3631;
	// end inline asm
	// begin inline asm
	dp4a.s32.s32 %r3639, %r3640, %r3641, %r3635;
	// end inline asm
	ld.global.nc.v4.u32 	{%r3668, %r3672, %r3676, %r3680}, [%rd9+11648];
	ld.global.nc.u32 	%r3644, [%rd11+46592];
	// begin inline asm
	lop3.b32 %r3647, %r3644, 50529027, 0, 234;

	// end inline asm
	or.b32  	%r12666, %r3647, -2139062144;
	and.b32  	%r12667, %r3647, -2139062144;
	add.s32 	%r12668, %r12666, -33686018;
	xor.b32  	%r12669, %r12667, %r12668;
	xor.b32  	%r12670, %r12669, -2139062144;
	xor.b32  	%r12671, %r3647, 33686018;
	xor.b32  	%r12672, %r12670, %r3647;
	and.b32  	%r3645, %r12672, %r12671;
	// begin inline asm
	prmt.b32 %r3645, %r3645, 0, 0xba98;
	// end inline asm
	// begin inline asm
	prmt.b32 %r3647, %r3647, 0, 0xba98;
	// end inline asm
	xor.b32  	%r12673, %r3647, 2139062143;
	not.b32 	%r12674, %r3645;
	and.b32  	%r12675, %r12670, %r12674;
	and.b32  	%r12676, %r12673, %r3645;
	or.b32  	%r3669, %r12676, %r12675;
	shr.u32 	%r3650, %r3644, 2;
	// begin inline asm
	lop3.b32 %r3653, %r3650, 50529027, 0, 234;

	// end inline asm
	or.b32  	%r12677, %r3653, -2139062144;
	and.b32  	%r12678, %r3653, -2139062144;
	add.s32 	%r12679, %r12677, -33686018;
	xor.b32  	%r12680, %r12678, %r12679;
	xor.b32  	%r12681, %r12680, -2139062144;
	xor.b32  	%r12682, %r3653, 33686018;
	xor.b32  	%r12683, %r12681, %r3653;
	and.b32  	%r3651, %r12683, %r12682;
	// begin inline asm
	prmt.b32 %r3651, %r3651, 0, 0xba98;
	// end inline asm
	// begin inline asm
	prmt.b32 %r3653, %r3653, 0, 0xba98;
	// end inline asm
	xor.b32  	%r12684, %r3653, 2139062143;
	not.b32 	%r12685, %r3651;
	and.b32  	%r12686, %r12681, %r12685;
	and.b32  	%r12687, %r12684, %r3651;
	or.b32  	%r3673, %r12687, %r12686;
	shr.u32 	%r3656, %r3644, 4;
	// begin inline asm
	lop3.b32 %r3659, %r3656, 50529027, 0, 234;

	// end inline asm
	or.b32  	%r12688, %r3659, -2139062144;
	and.b32  	%r12689, %r3659, -2139062144;
	add.s32 	%r12690, %r12688, -33686018;
	xor.b32  	%r12691, %r12689, %r12690;
	xor.b32  	%r12692, %r12691, -2139062144;
	xor.b32  	%r12693, %r3659, 33686018;
	xor.b32  	%r12694, %r12692, %r3659;
	and.b32  	%r3657, %r12694, %r12693;
	// begin inline asm
	prmt.b32 %r3657, %r3657, 0, 0xba98;
	// end inline asm
	// begin inline asm
	prmt.b32 %r3659, %r3659, 0, 0xba98;
	// end inline asm
	xor.b32  	%r12695, %r3659, 2139062143;
	not.b32 	%r12696, %r3657;
	and.b32  	%r12697, %r12692, %r12696;
	and.b32  	%r12698, %r12695, %r3657;
	or.b32  	%r3677, %r12698, %r12697;
	shr.u32 	%r3662, %r3644, 6;
	// begin inline asm
	lop3.b32 %r3665, %r3662, 50529027, 0, 234;

	// end inline asm
	or.b32  	%r12699, %r3665, -2139062144;
	and.b32  	%r12700, %r3665, -2139062144;
	add.s32 	%r12701, %r12699, -33686018;
	xor.b32  	%r12702, %r12700, %r12701;
	xor.b32  	%r12703, %r12702, -2139062144;
	xor.b32  	%r12704, %r3665, 33686018;
	xor.b32  	%r12705, %r12703, %r3665;
	and.b32  	%r3663, %r12705, %r12704;
	// begin inline asm
	prmt.b32 %r3663, %r3663, 0, 0xba98;
	// end inline asm
	// begin inline asm
	prmt.b32 %r3665, %r3665, 0, 0xba98;
	// end inline asm
	xor.b32  	%r12706, %r3665, 2139062143;
	not.b32 	%r12707, %r3663;
	and.b32  	%r12708, %r12703, %r12707;
	and.b32  	%r12709, %r12706, %r3663;
	or.b32  	%r3681, %r12709, %r12708;
	// begin inline asm
	dp4a.s32.s32 %r3667, %r3668, %r3669, %r3639;
	// end inline asm
	// begin inline asm
	dp4a.s32.s32 %r3671, %r3672, %r3673, %r3667;
	// end inline asm
	// begin inline asm
	dp4a.s32.s32 %r3675, %r3676, %r3677, %r3671;
	// end inline asm
	// begin inline asm
	dp4a.s32.s32 %r3679, %r3680, %r3681, %r3675;
	// end inline asm
	ld.global.nc.v4.u32 	{%r3708, %r3712, %r3716, %r3720}, [%rd9+11776];
	ld.global.nc.u32 	%r3684, [%rd11+47104];
	// begin inline asm
	lop3.b32 %r3687, %r3684, 50529027, 0, 234;

	// end inline asm
	or.b32  	%r12710, %r3687, -2139062144;
	and.b32  	%r12711, %r3687, -2139062144;
	add.s32 	%r12712, %r12710, -33686018;
	xor.b32  	%r12713, %r12711, %r12712;
	xor.b32  	%r12714, %r12713, -2139062144;
	xor.b32  	%r12715, %r3687, 33686018;
	xor.b32  	%r12716, %r12714, %r3687;
	and.b32  	%r3685, %r12716, %r12715;
	// begin inline asm
	prmt.b32 %r3685, %r3685, 0, 0xba98;
	// end inline asm
	// begin inline asm
	prmt.b32 %r3687, %r3687, 0, 0xba98;
	// end inline asm
	xor.b32  	%r12717, %r3687, 2139062143;
	not.b32 	%r12718, %r3685;
	and.b32  	%r12719, %r12714, %r12718;
	and.b32  	%r12720, %r12717, %r3685;
	or.b32  	%r3709, %r12720, %r12719;
	shr.u32 	%r3690, %r3684, 2;
	// begin inline asm
	lop3.b32 %r3693, %r3690, 50529027, 0, 234;

	// end inline asm
	or.b32  	%r12721, %r3693, -2139062144;
	and.b32  	%r12722, %r3693, -2139062144;
	add.s32 	%r12723, %r12721, -33686018;
	xor.b32  	%r12724, %r12722, %r12723;
	xor.b32  	%r12725, %r12724, -2139062144;
	xor.b32  	%r12726, %r3693, 33686018;
	xor.b32  	%r12727, %r12725, %r3693;
	and.b32  	%r3691, %r12727, %r12726;
	// begin inline asm
	prmt.b32 %r3691, %r3691, 0, 0xba98;
	// end inline asm
	// begin inline asm
	prmt.b32 %r3693, %r3693, 0, 0xba98;
	// end inline asm
	xor.b32  	%r12728, %r3693, 2139062143;
	not.b32 	%r12729, %r3691;
	and.b32  	%r12730, %r12725, %r12729;
	and.b32  	%r12731, %r12728, %r3691;
	or.b32  	%r3713, %r12731, %r12730;
	shr.u32 	%r3696, %r3684, 4;
	// begin inline asm
	lop3.b32 %r3699, %r3696, 50529027, 0, 234;

	// end inline asm
	or.b32  	%r12732, %r3699, -2139062144;
	and.b32  	%r12733, %r3699, -2139062144;
	add.s32 	%r12734, %r12732, -33686018;
	xor.b32  	%r12735, %r12733, %r12734;
	xor.b32  	%r12736, %r12735, -2139062144;
	xor.b32  	%r12737, %r3699, 33686018;
	xor.b32  	%r12738, %r12736, %r3699;
	and.b32  	%r3697, %r12738, %r12737;
	// begin inline asm
	prmt.b32 %r3697, %r3697, 0, 0xba98;
	// end inline asm
	// begin inline asm
	prmt.b32 %r3699, %r3699, 0, 0xba98;
	// end inline asm
	xor.b32  	%r12739, %r3699, 2139062143;
	not.b32 	%r12740, %r3697;
	and.b32  	%r12741, %r12736, %r12740;
	and.b32  	%r12742, %r12739, %r3697;
	or.b32  	%r3717, %r12742, %r12741;
	shr.u32 	%r3702, %r3684, 6;
	// begin inline asm
	lop3.b32 %r3705, %r3702, 50529027, 0, 234;

	// end inline asm
	or.b32  	%r12743, %r3705, -2139062144;
	and.b32  	%r12744, %r3705, -2139062144;
	add.s32 	%r12745, %r12743, -33686018;
	xor.b32  	%r12746, %r12744, %r12745;
	xor.b32  	%r12747, %r12746, -2139062144;
	xor.b32  	%r12748, %r3705, 33686018;
	xor.b32  	%r12749, %r12747, %r3705;
	and.b32  	%r3703, %r12749, %r12748;
	// begin inline asm
	prmt.b32 %r3703, %r3703, 0, 0xba98;
	// end inline asm
	// begin inline asm
	prmt.b32 %r3705, %r3705, 0, 0xba98;
	// end inline asm
	xor.b32  	%r12750, %r3705, 2139062143;
	not.b32 	%r12751, %r3703;
	and.b32  	%r12752, %r12747, %r12751;
	and.b32  	%r12753, %r12750, %r3703;
	or.b32  	%r3721, %r12753, %r12752;
	// begin inline asm
	dp4a.s32.s32 %r3707, %r3708, %r3709, %r3679;
	// end inline asm
	// begin inline asm
	dp4a.s32.s32 %r3711, %r3712, %r3713, %r3707;
	// end inline asm
	// begin inline asm
	dp4a.s32.s32 %r3715, %r3716, %r3717, %r3711;
	// end inline asm
	// begin inline asm
	dp4a.s32.s32 %r3719, %r3720, %r3721, %r3715;
	// end inline asm
	ld.global.nc.v4.u32 	{%r3748, %r3752, %r3756, %r3760}, [%rd9+11904];
	ld.global.nc.u32 	%r3724, [%rd11+47616];
	// begin inline asm
	lop3.b32 %r3727, %r3724, 50529027, 0, 234;

	// end inline asm
	or.b32  	%r12754, %r3727, -2139062144;
	and.b32  	%r12755, %r3727, -2139062144;
	add.s32 	%r12756, %r12754, -33686018;
	xor.b32  	%r12757, %r12755, %r12756;
	xor.b32  	%r12758, %r12757, -2139062144;
	xor.b32  	%r12759, %r3727, 33686018;
	xor.b32  	%r12760, %r12758, %r3727;
	and.b32  	%r3725, %r12760, %r12759;
	// begin inline asm
	prmt.b32 %r3725, %r3725, 0, 0xba98;
	// end inline asm
	// begin inline asm
	prmt.b32 %r3727, %r3727, 0, 0xba98;
	// end inline asm
	xor.b32  	%r12761, %r3727, 2139062143;
	not.b32 	%r12762, %r3725;
	and.b32  	%r12763, %r12758, %r12762;
	and.b32  	%r12764, %r12761, %r3725;
	or.b32  	%r3749, %r12764, %r12763;
	shr.u32 	%r3730, %r3724, 2;
	// begin inline asm
	lop3.b32 %r3733, %r3730, 50529027, 0, 234;

	// end inline asm
	or.b32  	%r12765, %r3733, -2139062144;
	and.b32  	%r12766, %r3733, -2139062144;
	add.s32 	%r12767, %r12765, -33686018;
	xor.b32  	%r12768, %r12766, %r12767;
	xor.b32  	%r12769, %r12768, -2139062144;
	xor.b32  	%r12770, %r3733, 33686018;
	xor.b32  	%r12771, %r12769, %r3733;
	and.b32  	%r3731, %r12771, %r12770;
	// begin inline asm
	prmt.b32 %r3731, %r3731, 0, 0xba98;
	// end inline asm
	// begin inline asm
	prmt.b32 %r3733, %r3733, 0, 0xba98;
	// end inline asm
	xor.b32  	%r12772, %r3733, 2139062143;
	not.b32 	%r12773, %r3731;
	and.b32  	%r12774, %r12769, %r12773;
	and.b32  	%r12775, %r12772, %r3731;
	or.b32  	%r3753, %r12775, %r12774;
	shr.u32 	%r3736, %r3724, 4;
	// begin inline asm
	lop3.b32 %r3739, %r3736, 50529027, 0, 234;

	// end inline asm
	or.b32  	%r12776, %r3739, -2139062144;
	and.b32  	%r12777, %r3739, -2139062144;
	add.s32 	%r12778, %r12776, -33686018;
	xor.b32  	%r12779, %r12777, %r12778;
	xor.b32  	%r12780, %r12779, -2139062144;
	xor.b32  	%r12781, %r3739, 33686018;
	xor.b32  	%r12782, %r12780, %r3739;
	and.b32  	%r3737, %r12782, %r12781;
	// begin inline asm
	prmt.b32 %r3737, %r3737, 0, 0xba98;
	// end inline asm
	// begin inline asm
	prmt.b32 %r3739, %r3739, 0, 0xba98;
	// end inline asm
	xor.b32  	%r12783, %r3739, 2139062143;
	not.b32 	%r12784, %r3737;
	and.b32  	%r12785, %r12780, %r12784;
	and.b32  	%r12786, %r12783, %r3737;
	or.b32  	%r3757, %r12786, %r12785;
	shr.u32 	%r3742, %r3724, 6;
	// begin inline asm
	lop3.b32 %r3745, %r3742, 50529027, 0, 234;

	// end inline asm
	or.b32  	%r12787, %r3745, -2139062144;
	and.b32  	%r12788, %r3745, -2139062144;
	add.s32 	%r12789, %r12787, -33686018;
	xor.b32  	%r12790, %r12788, %r12789;
	xor.b32  	%r12791, %r12790, -2139062144;
	xor.b32  	%r12792, %r3745, 33686018;
	xor.b32  	%r12793, %r12791, %r3745;
	and.b32  	%r3743, %r12793, %r12792;
	// begin inline asm
	prmt.b32 %r3743, %r3743, 0, 0xba98;
	// end inline asm
	// begin inline asm
	prmt.b32 %r3745, %r3745, 0, 0xba98;
	// end inline asm
	xor.b32  	%r12794, %r3745, 2139062143;
	not.b32 	%r12795, %r3743;
	and.b32  	%r12796, %r12791, %r12795;
	and.b32  	%r12797, %r12794, %r3743;
	or.b32  	%r3761, %r12797, %r12796;
	// begin inline asm
	dp4a.s32.s32 %r3747, %r3748, %r3749, %r3719;
	// end inline asm
	// begin inline asm
	dp4a.s32.s32 %r3751, %r3752, %r3753, %r3747;
	// end inline asm
	// begin inline asm
	dp4a.s32.s32 %r3755, %r3756, %r3757, %r3751;
	// end inline asm
	// begin inline asm
	dp4a.s32.s32 %r3759, %r3760, %r3761, %r3755;
	// end inline asm
	ld.global.nc.v4.u32 	{%r3788, %r3792, %r3796, %r3800}, [%rd9+12032];
	ld.global.nc.u32 	%r3764, [%rd11+48128];
	// begin inline asm
	lop3.b32 %r3767, %r3764, 50529027, 0, 234;

	// end inline asm
	or.b32  	%r12798, %r3767, -2139062144;
	and.b32  	%r12799, %r3767, -2139062144;
	add.s32 	%r12800, %r12798, -33686018;
	xor.b32  	%r12801, %r12799, %r12800;
	xor.b32  	%r12802, %r12801, -2139062144;
	xor.b32  	%r12803, %r3767, 33686018;
	xor.b32  	%r12804, %r12802, %r3767;
	and.b32  	%r3765, %r12804, %r12803;
	// begin inline asm
	prmt.b32 %r3765, %r3765, 0, 0xba98;
	// end inline asm
	// begin inline asm
	prmt.b32 %r3767, %r3767, 0, 0xba98;
	// end inline asm
	xor.b32  	%r12805, %r3767, 2139062143;
	not.b32 	%r12806, %r3765;
	and.b32  	%r12807, %r12802, %r12806;
	and.b32  	%r12808, %r12805, %r3765;
	or.b32  	%r3789, %r12808, %r12807;
	shr.u32 	%r3770, %r3764, 2;
	// begin inline asm
	lop3.b32 %r3773, %r3770, 50529027, 0, 234;

	// end inline asm
	or.b32  	%r12809, %r3773, -2139062144;
	and.b32  	%r12810, %r3773, -2139062144;
	add.s32 	%r12811, %r12809, -33686018;
	xor.b32  	%r12812, %r12810, %r12811;
	xor.b32  	%r12813, %r12812, -2139062144;
	xor.b32  	%r12814, %r3773, 33686018;
	xor.b32  	%r12815, %r12813, %r3773;
	and.b32  	%r3771, %r12815, %r12814;
	// begin inline asm
	prmt.b32 %r3771, %r3771, 0, 0xba98;
	// end inline asm
	// begin inline asm
	prmt.b32 %r3773, %r3773, 0, 0xba98;
	// end inline asm
	xor.b32  	%r12816, %r3773, 2139062143;
	not.b32 	%r12817, %r3771;
	and.b32  	%r12818, %r12813, %r12817;
	and.b32  	%r12819, %r12816, %r3771;
	or.b32  	%r3793, %r12819, %r12818;
	shr.u32 	%r3776, %r3764, 4;
	// begin inline asm
	lop3.b32 %r3779, %r3776, 50529027, 0, 234;

	// end inline asm
	or.b32  	%r12820, %r3779, -2139062144;
	and.b32  	%r12821, %r3779, -2139062144;
	add.s32 	%r12822, %r12820, -33686018;
	xor.b32  	%r12823, %r12821, %r12822;
	xor.b32  	%r12824, %r12823, -2139062144;
	xor.b32  	%r12825, %r3779, 33686018;
	xor.b32  	%r12826, %r12824, %r3779;
	and.b32  	%r3777, %r12826, %r12825;
	// begin inline asm
	prmt.b32 %r3777, %r3777, 0, 0xba98;
	// end inline asm
	// begin inline asm
	prmt.b32 %r3779, %r3779, 0, 0xba98;
	// end inline asm
	xor.b32  	%r12827, %r3779, 2139062143;
	not.b32 	%r12828, %r3777;
	and.b32  	%r12829, %r12824, %r12828;
	and.b32  	%r12830, %r12827, %r3777;
	or.b32  	%r3797, %r12830, %r12829;
	shr.u32 	%r3782, %r3764, 6;
	// begin inline asm
	lop3.b32 %r3785, %r3782, 50529027, 0, 234;

	// end inline asm
	or.b32  	%r12831, %r3785, -2139062144;
	and.b32  	%r12832, %r3785, -2139062144;
	add.s32 	%r12833, %r12831, -33686018;
	xor.b32  	%r12834, %r12832, %r12833;
	xor.b32  	%r12835, %r12834, -2139062144;
	xor.b32  	%r12836, %r3785, 33686018;
	xor.b32  	%r12837, %r12835, %r3785;
	and.b32  	%r3783, %r12837, %r12836;
	// begin inline asm
	prmt.b32 %r3783, %r3783, 0, 0xba98;
	// end inline asm
	// begin inline asm
	prmt.b32 %r3785, %r3785, 0, 0xba98;
	// end inline asm
	xor.b32  	%r12838, %r3785, 2139062143;
	not.b32 	%r12839, %r3783;
	and.b32  	%r12840, %r12835, %r12839;
	and.b32  	%r12841, %r12838, %r3783;
	or.b32  	%r3801, %r12841, %r12840;
	// begin inline asm
	dp4a.s32.s32 %r3787, %r3788, %r3789, %r3759;
	// end inline asm
	// begin inline asm
	dp4a.s32.s32 %r3791, %r3792, %r3793, %r3787;
	// end inline asm
	// begin inline asm
	dp4a.s32.s32 %r3795, %r3796, %r3797, %r3791;
	// end inline asm
	// begin inline asm
	dp4a.s32.s32 %r3799, %r3800, %r3801, %r3795;
	// end inline asm
	ld.global.nc.v4.u32 	{%r3828, %r3832, %r3836, %r3840}, [%rd9+12160];
	ld.global.nc.u32 	%r3804, [%rd11+48640];
	// begin inline asm
	lop3.b32 %r3807, %r3804, 50529027, 0, 234;

	// end inline asm
	or.b32  	%r12842, %r3807, -2139062144;
	and.b32  	%r12843, %r3807, -2139062144;
	add.s32 	%r12844, %r12842, -33686018;
	xor.b32  	%r12845, %r12843, %r12844;
	xor.b32  	%r12846, %r12845, -2139062144;
	xor.b32  	%r12847, %r3807, 33686018;
	xor.b32  	%r12848, %r12846, %r3807;
	and.b32  	%r3805, %r12848, %r12847;
	// begin inline asm
	prmt.b32 %r3805, %r3805, 0, 0xba98;
	// end inline asm
	// begin inline asm
	prmt.b32 %r3807, %r3807, 0, 0xba98;
	// end inline asm
	xor.b32  	%r12849, %r3807, 2139062143;
	not.b32 	%r12850, %r3805;
	and.b32  	%r12851, %r12846, %r12850;
	and.b32  	%r12852, %r12849, %r3805;
	or.b32  	%r3829, %r12852, %r12851;
	shr.u32 	%r3810, %r3804, 2;
	// begin inline asm
	lop3.b32 %r3813, %r3810, 50529027, 0, 234;

	// end inline asm
	or.b32  	%r12853, %r3813, -2139062144;
	and.b32  	%r12854, %r3813, -2139062144;
	add.s32 	%r12855, %r12853, -33686018;
	xor.b32  	%r12856, %r12854, %r12855;
	xor.b32  	%r12857, %r12856, -2139062144;
	xor.b32  	%r12858, %r3813, 33686018;
	xor.b32  	%r12859, %r12857, %r3813;
	and.b32  	%r3811, %r12859, %r12858;
	// begin inline asm
	prmt.b32 %r3811, %r3811, 0, 0xba98;
	// end inline asm
	// begin inline asm
	prmt.b32 %r3813, %r3813, 0, 0xba98;
	// end inline asm
	xor.b32  	%r12860, %r3813, 2139062143;
	not.b32 	%r12861, %r3811;
	and.b32  	%r12862, %r12857, %r12861;
	and.b32  	%r12863, %r12860, %r3811;
	or.b32  	%r3833, %r12863, %r12862;
	shr.u32 	%r3816, %r3804, 4;
	// begin inline asm
	lop3.b32 %r3819, %r3816, 50529027, 0, 234;

	// end inline asm
	or.b32  	%r12864, %r3819, -2139062144;
	and.b32  	%r12865, %r3819, -2139062144;
	add.s32 	%r12866, %r12864, -33686018;
	xor.b32  	%r12867, %r12865, %r12866;
	xor.b32  	%r12868, %r12867, -2139062144;
	xor.b32  	%r12869, %r3819, 33686018;
	xor.b32  	%r12870, %r12868, %r3819;
	and.b32  	%r3817, %r12870, %r12869;
	// begin inline asm
	prmt.b32 %r3817, %r3817, 0, 0xba98;
	// end inline asm
	// begin inline asm
	prmt.b32 %r3819, %r3819, 0, 0xba98;
	// end inline asm
	xor.b32  	%r12871, %r3819, 2139062143;
	not.b32 	%r12872, %r3817;
	and.b32  	%r12873, %r12868, %r12872;
	and.b32  	%r12874, %r12871, %r3817;
	or.b32  	%r3837, %r12874, %r12873;
	shr.u32 	%r3822, %r3804, 6;
	// begin inline asm
	lop3.b32 %r3825, %r3822, 50529027, 0, 234;

	// end inline asm
	or.b32  	%r12875, %r3825, -2139062144;
	and.b32  	%r12876, %r3825, -2139062144;
	add.s32 	%r12877, %r12875, -33686018;
	xor.b32  	%r12878, %r12876, %r12877;
	xor.b32  	%r12879, %r12878, -2139062144;
	xor.b32  	%r12880, %r3825, 33686018;
	xor.b32  	%r12881, %r12879, %r3825;
	and.b32  	%r3823, %r12881, %r12880;
	// begin inline asm
	prmt.b32 %r3823, %r3823, 0, 0xba98;
	// end inline asm
	// begin inline asm
	prmt.b32 %r3825, %r3825, 0, 0xba98;
	// end inline asm
	xor.b32  	%r12882, %r3825, 2139062143;
	not.b32 	%r12883, %r3823;
	and.b32  	%r12884, %r12879, %r12883;
	and.b32  	%r12885, %r12882, %r3823;
	or.b32  	%r3841, %r12885, %r12884;
	// begin inline asm
	dp4a.s32.s32 %r3827, %r3828, %r3829, %r3799;
	// end inline asm
	// begin inline asm
	dp4a.s32.s32 %r3831, %r3832, %r3833, %r3827;
	// end inline asm
	// begin inline asm
	dp4a.s32.s32 %r3835, %r3836, %r3837, %r3831;
	// end inline asm
	// begin inline asm
	dp4a.s32.s32 %r3839, %r3840, %r3841, %r3835;
	// end inline asm
	ld.global.nc.v4.u32 	{%r3868, %r3872, %r3876, %r3880}, [%rd9+12288];
	ld.global.nc.u32 	%r3844, [%rd11+49152];
	// begin inline asm
	lop3.b32 %r3847, %r3844, 50529027, 0, 234;

	// end inline asm
	or.b32  	%r12886, %r3847, -2139062144;
	and.b32  	%r12887, %r3847, -2139062144;
	add.s32 	%r12888, %r12886, -33686018;
	xor.b32  	%r12889, %r12887, %r12888;
	xor.b32  	%r12890, %r12889, -2139062144;
	xor.b32  	%r12891, %r3847, 33686018;
	xor.b32  	%r12892, %r12890, %r3847;
	and.b32  	%r3845, %r12892, %r12891;
	// begin inline asm
	prmt.b32 %r3845, %r3845, 0, 0xba98;
	// end inline asm
	// begin inline asm
	prmt.b32 %r3847, %r3847, 0, 0xba98;
	// end inline asm
	xor.b32  	%r12893, %r3847, 2139062143;
	not.b32 	%r12894, %r3845;
	and.b32  	%r12895, %r12890, %r12894;
	and.b32  	%r12896, %r12893, %r3845;
	or.b32  	%r3869, %r12896, %r12895;
	shr.u32 	%r3850, %r3844, 2;
	// begin inline asm
	lop3.b32 %r3853, %r3850, 50529027, 0, 234;

	// end inline asm
	or.b32  	%r12897, %r3853, -2139062144;
	and.b32  	%r12898, %r3853, -2139062144;
	add.s32 	%r12899, %r12897, -33686018;
	xor.b32  	%r12900, %r12898, %r12899;
	xor.b32  	%r12901, %r12900, -2139062144;
	xor.b32  	%r12902, %r3853, 33686018;
	xor.b32  	%r12903, %r12901, %r3853;
	and.b32  	%r3851, %r12903, %r12902;
	// begin inline asm
	prmt.b32 %r3851, %r3851, 0, 0xba98;
	// end inline asm
	// begin inline asm
	prmt.b32 %r3853, %r3853, 0, 0xba98;
	// end inline asm
	xor.b32  	%r12904, %r3853, 2139062143;
	not.b32 	%r12905, %r3851;
	and.b32  	%r12906, %r12901, %r12905;
	and.b32  	%r12907, %r12904, %r3851;
	or.b32  	%r3873, %r12907, %r12906;
	shr.u32 	%r3856, %r3844, 4;
	// begin inline asm
	lop3.b32 %r3859, %r3856, 50529027, 0, 234;

	// end inline asm
	or.b32  	%r12908, %r3859, -2139062144;
	and.b32  	%r12909, %r3859, -2139062144;
	add.s32 	%r12910, %r12908, -33686018;
	xor.b32  	%r12911, %r12909, %r12910;
	xor.b32  	%r12912, %r12911, -2139062144;
	xor.b32  	%r12913, %r3859, 33686018;
	xor.b32  	%r12914, %r12912, %r3859;
	and.b32  	%r3857, %r12914, %r12913;
	// begin inline asm
	prmt.b32 %r3857, %r3857, 0, 0xba98;
	// end inline asm
	// begin inline asm
	prmt.b32 %r3859, %r3859, 0, 0xba98;
	// end inline asm
	xor.b32  	%r12915, %r3859, 2139062143;
	not.b32 	%r12916, %r3857;
	and.b32  	%r12917, %r12912, %r12916;
	and.b32  	%r12918, %r12915, %r3857;
	or.b32  	%r3877, %r12918, %r12917;
	shr.u32 	%r3862, %r3844, 6;
	// begin inline asm
	lop3.b32 %r3865, %r3862, 50529027, 0, 234;

	// end inline asm
	or.b32  	%r12919, %r3865, -2139062144;
	and.b32  	%r12920, %r3865, -2139062144;
	add.s32 	%r12921, %r12919, -33686018;
	xor.b32  	%r12922, %r12920, %r12921;
	xor.b32  	%r12923, %r12922, -2139062144;
	xor.b32  	%r12924, %r3865, 33686018;
	xor.b32  	%r12925, %r12923, %r3865;
	and.b32  	%r3863, %r12925, %r12924;
	// begin inline asm
	prmt.b32 %r3863, %r3863, 0, 0xba98;
	// end inline asm
	// begin inline asm
	prmt.b32 %r3865, %r3865, 0, 0xba98;
	// end inline asm
	xor.b32  	%r12926, %r3865, 2139062143;
	not.b32 	%r12927, %r3863;
	and.b32  	%r12928, %r12923, %r12927;
	and.b32  	%r12929, %r12926, %r3863;
	or.b32  	%r3881, %r12929, %r12928;
	// begin inline asm
	dp4a.s32.s32 %r3867, %r3868, %r3869, %r3839;
	// end inline asm
	// begin inline asm
	dp4a.s32.s32 %r3871, %r3872, %r3873, %r3867;
	// end inline asm
	// begin inline asm
	dp4a.s32.s32 %r3875, %r3876, %r3877, %r3871;
	// end inline asm
	// begin inline asm
	dp4a.s32.s32 %r3879, %r3880, %r3881, %r3875;
	// end inline asm
	ld.global.nc.v4.u32 	{%r3908, %r3912, %r3916, %r3920}, [%rd9+12416];
	ld.global.nc.u32 	%r3884, [%rd11+49664];
	// begin inline asm
	lop3.b32 %r3887, %r3884, 50529027, 0, 234;

	// end inline asm
	or.b32  	%r12930, %r3887, -2139062144;
	and.b32  	%r12931, %r3887, -2139062144;
	add.s32 	%r12932, %r12930, -33686018;
	xor.b32  	%r12933, %r12931, %r12932;
	xor.b32  	%r12934, %r12933, -2139062144;
	xor.b32  	%r12935, %r3887, 33686018;
	xor.b32  	%r12936, %r12934, %r3887;
	and.b32  	%r3885, %r12936, %r12935;
	// begin inline asm
	prmt.b32 %r3885, %r3885, 0, 0xba98;
	// end inline asm
	// begin inline asm
	prmt.b32 %r3887, %r3887, 0, 0xba98;
	// end inline asm
	xor.b32  	%r12937, %r3887, 2139062143;
	not.b32 	%r12938, %r3885;
	and.b32  	%r12939, %r12934, %r12938;
	and.b32  	%r12940, %r12937, %r3885;
	or.b32  	%r3909, %r12940, %r12939;
	shr.u32 	%r3890, %r3884, 2;
	// begin inline asm
	lop3.b32 %r3893, %r3890, 50529027, 0, 234;

	// end inline asm
	or.b32  	%r12941, %r3893, -2139062144;
	and.b32  	%r12942, %r3893, -2139062144;
	add.s32 	%r12943, %r12941, -33686018;
	xor.b32  	%r12944, %r12942, %r12943;
	xor.b32  	%r12945, %r12944, -2139062144;
	xor.b32  	%r12946, %r3893, 33686018;
	xor.b32  	%r12947, %r12945, %r3893;
	and.b32  	%r3891, %r12947, %r12946;
	// begin inline asm
	prmt.b32 %r3891, %r3891, 0, 0xba98;
	// end inline asm
	// begin inline asm
	prmt.b32 %r3893, %r3893, 0, 0xba98;
	// end inline asm
	xor.b32  	%r12948, %r3893, 2139062143;
	not.b32 	%r12949, %r3891;
	and.b32  	%r12950, %r12945, %r12949;
	and.b32  	%r12951, %r12948, %r3891;
	or.b32  	%r3913, %r12951, %r12950;
	shr.u32 	%r3896, %r3884, 4;
	// begin inline asm
	lop3.b32 %r3899, %r3896, 50529027, 0, 234;

	// end inline asm
	or.b32  	%r12952, %r3899, -2139062144;
	and.b32  	%r12953, %r3899, -2139062144;
	add.s32 	%r12954, %r12952, -33686018;
	xor.b32  	%r12955, %r12953, %r12954;
	xor.b32  	%r12956, %r12955, -2139062144;
	xor.b32  	%r12957, %r3899, 33686018;
	xor.b32  	%r12958, %r12956, %r3899;
	and.b32  	%r3897, %r12958, %r12957;
	// begin inline asm
	prmt.b32 %r3897, %r3897, 0, 0xba98;
	// end inline asm
	// begin inline asm
	prmt.b32 %r3899, %r3899, 0, 0xba98;
	// end inline asm
	xor.b32  	%r12959, %r3899, 2139062143;
	not.b32 	%r12960, %r3897;
	and.b32  	%r12961, %r12956, %r12960;
	and.b32  	%r12962, %r12959, %r3897;
	or.b32  	%r3917, %r12962, %r12961;
	shr.u32 	%r3902, %r3884, 6;
	// begin inline asm
	lop3.b32 %r3905, %r3902, 50529027, 0, 234;

	// end inline asm
	or.b32  	%r12963, %r3905, -2139062144;
	and.b32  	%r12964, %r3905, -2139062144;
	add.s32 	%r12965, %r12963, -33686018;
	xor.b32  	%r12966, %r12964, %r12965;
	xor.b32  	%r12967, %r12966, -2139062144;
	xor.b32  	%r12968, %r3905, 33686018;
	xor.b32  	%r12969, %r12967, %r3905;
	and.b32  	%r3903, %r12969, %r12968;
	// begin inline asm
	prmt.b32 %r3903, %r3903, 0, 0xba98;
	// end inline asm
	// begin inline asm
	prmt.b32 %r3905, %r3905, 0, 0xba98;
	// end inline asm
	xor.b32  	%r12970, %r3905, 2139062143;
	not.b32 	%r12971, %r3903;
	and.b32  	%r12972, %r12967, %r12971;
	and.b32  	%r12973, %r12970, %r3903;
	or.b32  	%r3921, %r12973, %r12972;
	// begin inline asm
	dp4a.s32.s32 %r3907, %r3908, %r3909, %r3879;
	// end inline asm
	// begin inline asm
	dp4a.s32.s32 %r3911, %r3912, %r3913, %r3907;
	// end inline asm
	// begin inline asm
	dp4a.s32.s32 %r3915, %r3916, %r3917, %r3911;
	// end inline asm
	// begin inline asm
	dp4a.s32.s32 %r3919, %r3920, %r3921, %r3915;
	// end inline asm
	ld.global.nc.v4.u32 	{%r3948, %r3952, %r3956, %r3960}, [%rd9+12544];
	ld.global.nc.u32 	%r3924, [%rd11+50176];
	// begin inline asm
	lop3.b32 %r3927, %r3924, 50529027, 0, 234;

	// end inline asm
	or.b32  	%r12974, %r3927, -2139062144;
	and.b32  	%r12975, %r3927, -2139062144;
	add.s32 	%r12976, %r12974, -33686018;
	xor.b32  	%r12977, %r12975, %r12976;
	xor.b32  	%r12978, %r12977, -2139062144;
	xor.b32  	%r12979, %r3927, 33686018;
	xor.b32  	%r12980, %r12978, %r3927;
	and.b32  	%r3925, %r12980, %r12979;
	// begin inline asm
	prmt.b32 %r3925, %r3925, 0, 0xba98;
	// end inline asm
	// begin inline asm
	prmt.b32 %r3927, %r3927, 0, 0xba98;
	// end inline asm
	xor.b32  	%r12981, %r3927, 2139062143;
	not.b32 	%r12982, %r3925;
	and.b32  	%r12983, %r12978, %r12982;
	and.b32  	%r12984, %r12981, %r3925;
	or.b32  	%r3949, %r12984, %r12983;
	shr.u32 	%r3930, %r3924, 2;
	// begin inline asm
	lop3.b32 %r3933, %r3930, 50529027, 0, 234;

	// end inline asm
	or.b32  	%r12985, %r3933, -2139062144;
	and.b32  	%r12986, %r3933, -2139062144;
	add.s32 	%r12987, %r12985, -33686018;
	xor.b32  	%r12988, %r12986, %r12987;
	xor.b32  	%r12989, %r12988, -2139062144;
	xor.b32  	%r12990, %r3933, 33686018;
	xor.b32  	%r12991, %r12989, %r3933;
	and.b32  	%r3931, %r12991, %r12990;
	// begin inline asm
	prmt.b32 %r3931, %r3931, 0, 0xba98;
	// end inline asm
	// begin inline asm
	prmt.b32 %r3933, %r3933, 0, 0xba98;
	// end inline asm
	xor.b32  	%r12992, %r3933, 2139062143;
	not.b32 	%r12993, %r3931;
	and.b32  	%r12994, %r12989, %r12993;
	and.b32  	%r12995, %r12992, %r3931;
	or.b32  	%r3953, %r12995, %r12994;
	shr.u32 	%r3936, %r3924, 4;
	// begin inline asm
	lop3.b32 %r3939, %r3936, 50529027, 0, 234;

	// end inline asm
	or.b32  	%r12996, %r3939, -2139062144;
	and.b32  	%r12997, %r3939, -2139062144;
	add.s32 	%r12998, %r12996, -33686018;
	xor.b32  	%r12999, %r12997, %r12998;
	xor.b32  	%r13000, %r12999, -2139062144;
	xor.b32  	%r13001, %r3939, 33686018;
	xor.b32  	%r13002, %r13000, %r3939;
	and.b32  	%r3937, %r13002, %r13001;
	// begin inline asm
	prmt.b32 %r3937, %r3937, 0, 0xba98;
	// end inline asm
	// begin inline asm
	prmt.b32 %r3939, %r3939, 0, 0xba98;
	// end inline asm
	xor.b32  	%r13003, %r3939, 2139062143;
	not.b32 	%r13004, %r3937;
	and.b32  	%r13005, %r13000, %r13004;
	and.b32  	%r13006, %r13003, %r3937;
	or.b32  	%r3957, %r13006, %r13005;
	shr.u32 	%r3942, %r3924, 6;
	// begin inline asm
	lop3.b32 %r3945, %r3942, 50529027, 0, 234;

	// end inline asm
	or.b32  	%r13007, %r3945, -2139062144;
	and.b32  	%r13008, %r3945, -2139062144;
	add.s32 	%r13009, %r13007, -33686018;
	xor.b32  	%r13010, %r13008, %r13009;
	xor.b32  	%r13011, %r13010, -2139062144;
	xor.b32  	%r13012, %r3945, 33686018;
	xor.b32  	%r13013, %r13011, %r3945;
	and.b32  	%r3943, %r13013, %r13012;
	// begin inline asm
	prmt.b32 %r3943, %r3943, 0, 0xba98;
	// end inline asm
	// begin inline asm
	prmt.b32 %r3945, %r3945, 0, 0xba98;
	// end inline asm
	xor.b32  	%r13014, %r3945, 2139062143;
	not.b32 	%r13015, %r3943;
	and.b32  	%r13016, %r13011, %r13015;
	and.b32  	%r13017, %r13014, %r3943;
	or.b32  	%r3961, %r13017, %r13016;
	// begin inline asm
	dp4a.s32.s32 %r3947, %r3948, %r3949, %r3919;
	// end inline asm
	// begin inline asm
	dp4a.s32.s32 %r3951, %r3952, %r3953, %r3947;
	// end inline asm
	// begin inline asm
	dp4a.s32.s32 %r3955, %r3956, %r3957, %r3951;
	// end inline asm
	// begin inline asm
	dp4a.s32.s32 %r3959, %r3960, %r3961, %r3955;
	// end inline asm
	ld.global.nc.v4.u32 	{%r3988, %r3992, %r3996, %r4000}, [%rd9+12672];
	ld.global.nc.u32 	%r3964, [%rd11+50688];
	// begin inline asm
	lop3.b32 %r3967, %r3964, 50529027, 0, 234;

	// end inline asm
	or.b32  	%r13018, %r3967, -2139062144;
	and.b32  	%r13019, %r3967, -2139062144;
	add.s32 	%r13020, %r13018, -33686018;
	xor.b32  	%r13021, %r13019, %r13020;
	xor.b32  	%r13022, %r13021, -2139062144;
	xor.b32  	%r13023, %r3967, 33686018;
	xor.b32  	%r13024, %r13022, %r3967;
	and.b32  	%r3965, %r13024, %r13023;
	// begin inline asm
	prmt.b32 %r3965, %r3965, 0, 0xba98;
	// end inline asm
	// begin inline asm
	prmt.b32 %r3967, %r3967, 0, 0xba98;
	// end inline asm
	xor.b32  	%r13025, %r3967, 2139062143;
	not.b32 	%r13026, %r3965;
	and.b32  	%r13027, %r13022, %r13026;
	and.b32  	%r13028, %r13025, %r3965;
	or.b32  	%r3989, %r13028, %r13027;
	shr.u32 	%r3970, %r3964, 2;
	// begin inline asm
	lop3.b32 %r3973, %r3970, 50529027, 0, 234;

	// end inline asm
	or.b32  	%r13029, %r3973, -2139062144;
	and.b32  	%r13030, %r3973, -2139062144;
	add.s32 	%r13031, %r13029, -33686018;
	xor.b32  	%r13032, %r13030, %r13031;
	xor.b32  	%r13033, %r13032, -2139062144;
	xor.b32  	%r13034, %r3973, 33686018;
	xor.b32  	%r13035, %r13033, %r3973;
	and.b32  	%r3971, %r13035, %r13034;
	// begin inline asm
	prmt.b32 %r3971, %r3971, 0, 0xba98;
	// end inline asm
	// begin inline asm
	prmt.b32 %r3973, %r3973, 0, 0xba98;
	// end inline asm
	xor.b32  	%r13036, %r3973, 2139062143;
	not.b32 	%r13037, %r3971;
	and.b32  	%r13038, %r13033, %r13037;
	and.b32  	%r13039, %r13036, %r3971;
	or.b32  	%r3993, %r13039, %r13038;
	shr.u32 	%r3976, %r3964, 4;
	// begin inline asm
	lop3.b32 %r3979, %r3976, 50529027, 0, 234;

	// end inline asm
	or.b32  	%r13040, %r3979, -2139062144;
	and.b32  	%r13041, %r3979, -2139062144;
	add.s32 	%r13042, %r13040, -33686018;
	xor.b32  	%r13043, %r13041, %r13042;
	xor.b32  	%r13044, %r13043, -2139062144;
	xor.b32  	%r13045, %r3979, 33686018;
	xor.b32  	%r13046, %r13044, %r3979;
	and.b32  	%r3977, %r13046, %r13045;
	// begin inline asm
	prmt.b32 %r3977, %r3977, 0, 0xba98;
	// end inline asm
	// begin inline asm
	prmt.b32 %r3979, %r3979, 0, 0xba98;
	// end inline asm
	xor.b32  	%r13047, %r3979, 2139062143;
	not.b32 	%r13048, %r3977;
	and.b32  	%r13049, %r13044, %r13048;
	and.b32  	%r13050, %r13047, %r3977;
	or.b32  	%r3997, %r13050, %r13049;
	shr.u32 	%r3982, %r3964, 6;
	// begin inline asm
	lop3.b32 %r3985, %r3982, 50529027, 0, 234;

	// end inline asm
	or.b32  	%r13051, %r3985, -2139062144;
	and.b32  	%r13052, %r3985, -2139062144;
	add.s32 	%r13053, %r13051, -33686018;
	xor.b32  	%r13054, %r13052, %r13053;
	xor.b32  	%r13055, %r13054, -2139062144;
	xor.b32  	%r13056, %r3985, 33686018;
	xor.b32  	%r13057, %r13055, %r3985;
	and.b32  	%r3983, %r13057, %r13056;
	// begin inline asm
	prmt.b32 %r3983, %r3983, 0, 0xba98;
	// end inline asm
	// begin inline asm
	prmt.b32 %r3985, %r3985, 0, 0xba98;
	// end inline asm
	xor.b32  	%r13058, %r3985, 2139062143;
	not.b32 	%r13059, %r3983;
	and.b32  	%r13060, %r13055, %r13059;
	and.b32  	%r13061, %r13058, %r3983;
	or.b32  	%r4001, %r13061, %r13060;
	// begin inline asm
	dp4a.s32.s32 %r3987, %r3988, %r3989, %r3959;
	// end inline asm
	// begin inline asm
	dp4a.s32.s32 %r3991, %r3992, %r3993, %r3987;
	// end inline asm
	// begin inline asm
	dp4a.s32.s32 %r3995, %r3996, %r3997, %r3991;
	// end inline asm
	// begin inline asm
	dp4a.s32.s32 %r3999, %r4000, %r4001, %r3995;
	// end inline asm
	ld.global.nc.v4.u32 	{%r4028, %r4032, %r4036, %r4040}, [%rd9+12800];
	ld.global.nc.u32 	%r4004, [%rd11+51200];
	// begin inline asm
	lop3.b32 %r4007, %r4004, 50529027, 0, 234;

	// end inline asm
	or.b32  	%r13062, %r4007, -2139062144;
	and.b32  	%r13063, %r4007, -2139062144;
	add.s32 	%r13064, %r13062, -33686018;
	xor.b32  	%r13065, %r13063, %r13064;
	xor.b32  	%r13066, %r13065, -2139062144;
	xor.b32  	%r13067, %r4007, 33686018;
	xor.b32  	%r13068, %r13066, %r4007;
	and.b32  	%r4005, %r13068, %r13067;
	// begin inline asm
	prmt.b32 %r4005, %r4005, 0, 0xba98;
	// end inline asm
	// begin inline asm
	prmt.b32 %r4007, %r4007, 0, 0xba98;
	// end inline asm
	xor.b32  	%r13069, %r4007, 2139062143;
	not.b32 	%r13070, %r4005;
	and.b32  	%r13071, %r13066, %r13070;
	and.b32  	%r13072, %r13069, %r4005;
	or.b32  	%r4029, %r13072, %r13071;
	shr.u32 	%r4010, %r4004, 2;
	// begin inline asm
	lop3.b32 %r4013, %r4010, 50529027, 0, 234;

	// end inline asm
	or.b32  	%r13073, %r4013, -2139062144;
	and.b32  	%r13074, %r4013, -2139062144;
	add.s32 	%r13075, %r13073, -33686018;
	xor.b32  	%r13076, %r13074, %r13075;
	xor.b32  	%r13077, %r13076, -2139062144;
	xor.b32  	%r13078, %r4013, 33686018;
	xor.b32  	%r13079, %r13077, %r4013;
	and.b32  	%r4011, %r13079, %r13078;
	// begin inline asm
	prmt.b32 %r4011, %r4011, 0, 0xba98;
	// end inline asm
	// begin inline asm
	prmt.b32 %r4013, %r4013, 0, 0xba98;
	// end inline asm
	xor.b32  	%r13080, %r4013, 2139062143;
	not.b32 	%r13081, %r4011;
	and.b32  	%r13082, %r13077, %r13081;
	and.b32  	%r13083, %r13080, %r4011;
	or.b32  	%r4033, %r13083, %r13082;
	shr.u32 	%r4016, %r4004, 4;
	// begin inline asm
	lop3.b32 %r4019, %r4016, 50529027, 0, 234;

	// end inline asm
	or.b32  	%r13084, %r4019, -2139062144;
	and.b32  	%r13085, %r4019, -2139062144;
	add.s32 	%r13086, %r13084, -33686018;
	xor.b32  	%r13087, %r13085, %r13086;
	xor.b32  	%r13088, %r13087, -2139062144;
	xor.b32  	%r13089, %r4019, 33686018;
	xor.b32  	%r13090, %r13088, %r4019;
	and.b32  	%r4017, %r13090, %r13089;
	// begin inline asm
	prmt.b32 %r4017, %r4017, 0, 0xba98;
	// end inline asm
	// begin inline asm
	prmt.b32 %r4019, %r4019, 0, 0xba98;
	// end inline asm
	xor.b32  	%r13091, %r4019, 2139062143;
	not.b32 	%r13092, %r4017;
	and.b32  	%r13093, %r13088, %r13092;
	and.b32  	%r13094, %r13091, %r4017;
	or.b32  	%r4037, %r13094, %r13093;
	shr.u32 	%r4022, %r4004, 6;
	// begin inline asm
	lop3.b32 %r4025, %r4022, 50529027, 0, 234;

	// end inline asm
	or.b32  	%r13095, %r4025, -2139062144;
	and.b32  	%r13096, %r4025, -2139062144;
	add.s32 	%r13097, %r13095, -33686018;
	xor.b32  	%r13098, %r13096, %r13097;
	xor.b32  	%r13099, %r13098, -2139062144;
	xor.b32  	%r13100, %r4025, 33686018;
	xor.b32  	%r13101, %r13099, %r4025;
	and.b32  	%r4023, %r13101, %r13100;
	// begin inline asm
	prmt.b32 %r4023, %r4023, 0, 0xba98;
	// end inline asm
	// begin inline asm
	prmt.b32 %r4025, %r4025, 0, 0xba98;
	// end inline asm
	xor.b32  	%r13102, %r4025, 2139062143;
	not.b32 	%r13103, %r4023;
	and.b32  	%r13104, %r13099, %r13103;
	and.b32  	%r13105, %r13102, %r4023;
	or.b32  	%r4041, %r13105, %r13104;
	// begin inline asm
	dp4a.s32.s32 %r4027, %r4028, %r4029, %r3999;
	// end inline asm
	// begin inline asm
	dp4a.s32.s32 %r4031, %r4032, %r4033, %r4027;
	// end inline asm
	// begin inline asm
	dp4a.s32.s32 %r4035, %r4036, %r4037, %r4031;
	// end inline asm
	// begin inline asm
	dp4a.s32.s32 %r4039, %r4040, %r4041, %r4035;
	// end inline asm
	ld.global.nc.v4.u32 	{%r4068, %r4072, %r4076, %r4080}, [%rd9+12928];
	ld.global.nc.u32 	%r4044, [%rd11+51712];
	// begin inline asm
	lop3.b32 %r4047, %r4044, 50529027, 0, 234;

	// end inline asm
	or.b32  	%r13106, %r4047, -2139062144;
	and.b32  	%r13107, %r4047, -2139062144;
	add.s32 	%r13108, %r13106, -33686018;
	xor.b32  	%r13109, %r13107, %r13108;
	xor.b32  	%r13110, %r13109, -2139062144;
	xor.b32  	%r13111, %r4047, 33686018;
	xor.b32  	%r13112, %r13110, %r4047;
	and.b32  	%r4045, %r13112, %r13111;
	// begin inline asm
	prmt.b32 %r4045, %r4045, 0, 0xba98;
	// end inline asm
	// begin inline asm
	prmt.b32 %r4047, %r4047, 0, 0xba98;
	// end inline asm
	xor.b32  	%r13113, %r4047, 2139062143;
	not.b32 	%r13114, %r4045;
	and.b32  	%r13115, %r13110, %r13114;
	and.b32  	%r13116, %r13113, %r4045;
	or.b32  	%r4069, %r13116, %r13115;
	shr.u32 	%r4050, %r4044, 2;
	// begin inline asm
	lop3.b32 %r4053, %r4050, 50529027, 0, 234;

	// end inline asm
	or.b32  	%r13117, %r4053, -2139062144;
	and.b32  	%r13118, %r4053, -2139062144;
	add.s32 	%r13119, %r13117, -33686018;
	xor.b32  	%r13120, %r13118, %r13119;
	xor.b32  	%r13121, %r13120, -2139062144;
	xor.b32  	%r13122, %r4053, 33686018;
	xor.b32  	%r13123, %r13121, %r4053;
	and.b32  	%r4051, %r13123, %r13122;
	// begin inline asm
	prmt.b32 %r4051, %r4051, 0, 0xba98;
	// end inline asm
	// begin inline asm
	prmt.b32 %r4053, %r4053, 0, 0xba98;
	// end inline asm
	xor.b32  	%r13124, %r4053, 2139062143;
	not.b32 	%r13125, %r4051;
	and.b32  	%r13126, %r13121, %r13125;
	and.b32  	%r13127, %r13124, %r4051;
	or.b32  	%r4073, %r13127, %r13126;
	shr.u32 	%r4056, %r4044, 4;
	// begin inline asm
	lop3.b32 %r4059, %r4056, 50529027, 0, 234;

	// end inline asm
	or.b32  	%r13128, %r4059, -2139062144;
	and.b32  	%r13129, %r4059, -2139062144;
	add.s32 	%r13130, %r13128, -33686018;
	xor.b32  	%r13131, %r13129, %r13130;
	xor.b32  	%r13132, %r13131, -2139062144;
	xor.b32  	%r13133, %r4059, 33686018;
	xor.b32  	%r13134, %r13132, %r4059;
	and.b32  	%r4057, %r13134, %r13133;
	// begin inline asm
	prmt.b32 %r4057, %r4057, 0, 0xba98;
	// end inline asm
	// begin inline asm
	prmt.b32 %r4059, %r4059, 0, 0xba98;
	// end inline asm
	xor.b32  	%r13135, %r4059, 2139062143;
	not.b32 	%r13136, %r4057;
	and.b32  	%r13137, %r13132, %r13136;
	and.b32  	%r13138, %r13135, %r4057;
	or.b32  	%r4077, %r13138, %r13137;
	shr.u32 	%r4062, %r4044, 6;
	// begin inline asm
	lop3.b32 %r4065, %r4062, 50529027, 0, 234;

	// end inline asm
	or.b32  	%r13139, %r4065, -2139062144;
	and.b32  	%r13140, %r4065, -2139062144;
	add.s32 	%r13141, %r13139, -33686018;
	xor.b32  	%r13142, %r13140, %r13141;
	xor.b32  	%r13143, %r13142, -2139062144;
	xor.b32  	%r13144, %r4065, 33686018;
	xor.b32  	%r13145, %r13143, %r4065;
	and.b32  	%r4063, %r13145, %r13144;
	// begin inline asm
	prmt.b32 %r4063, %r4063, 0, 0xba98;
	// end inline asm
	// begin inline asm
	prmt.b32 %r4065, %r4065, 0, 0xba98;
	// end inline asm
	xor.b32  	%r13146, %r4065, 2139062143;
	not.b32 	%r13147, %r4063;
	and.b32  	%r13148, %r13143, %r13147;
	and.b32  	%r13149, %r13146, %r4063;
	or.b32  	%r4081, %r13149, %r13148;
	// begin inline asm
	dp4a.s32.s32 %r4067, %r4068, %r4069, %r4039;
	// end inline asm
	// begin inline asm
	dp4a.s32.s32 %r4071, %r4072, %r4073, %r4067;
	// end inline asm
	// begin inline asm
	dp4a.s32.s32 %r4075, %r4076, %r4077, %r4071;
	// end inline asm
	// begin inline asm
	dp4a.s32.s32 %r4079, %r4080, %r4081, %r4075;
	// end inline asm
	ld.global.nc.v4.u32 	{%r4108, %r4112, %r4116, %r4120}, [%rd9+13056];
	ld.global.nc.u32 	%r4084, [%rd11+52224];
	// begin inline asm
	lop3.b32 %r4087, %r4084, 50529027, 0, 234;

	// end inline asm
	or.b32  	%r13150, %r4087, -2139062144;
	and.b32  	%r13151, %r4087, -2139062144;
	add.s32 	%r13152, %r13150, -33686018;
	xor.b32  	%r13153, %r13151, %r13152;
	xor.b32  	%r13154, %r13153, -2139062144;
	xor.b32  	%r13155, %r4087, 33686018;
	xor.b32  	%r13156, %r13154, %r4087;
	and.b32  	%r4085, %r13156, %r13155;
	// begin inline asm
	prmt.b32 %r4085, %r4085, 0, 0xba98;
	// end inline asm
	// begin inline asm
	prmt.b32 %r4087, %r4087, 0, 0xba98;
	// end inline asm
	xor.b32  	%r13157, %r4087, 2139062143;
	not.b32 	%r13158, %r4085;
	and.b32  	%r13159, %r13154, %r13158;
	and.b32  	%r13160, %r13157, %r4085;
	or.b32  	%r4109, %r13160, %r13159;
	shr.u32 	%r4090, %r4084, 2;
	// begin inline asm
	lop3.b32 %r4093, %r4090, 50529027, 0, 234;

	// end inline asm
	or.b32  	%r13161, %r4093, -2139062144;
	and.b32  	%r13162, %r4093, -2139062144;
	add.s32 	%r13163, %r13161, -33686018;
	xor.b32  	%r13164, %r13162, %r13163;
	xor.b32  	%r13165, %r13164, -2139062144;
	xor.b32  	%r13166, %r4093, 33686018;
	xor.b32  	%r13167, %r13165, %r4093;
	and.b32  	%r4091, %r13167, %r13166;
	// begin inline asm
	prmt.b32 %r4091, %r4091, 0, 0xba98;
	// end inline asm
	// begin inline asm
	prmt.b32 %r4093, %r4093, 0, 0xba98;
	// end inline asm
	xor.b32  	%r13168, %r4093, 2139062143;
	not.b32 	%r13169, %r4091;
	and.b32  	%r13170, %r13165, %r13169;
	and.b32  	%r13171, %r13168, %r4091;
	or.b32  	%r4113, %r13171, %r13170;
	shr.u32 	%r4096, %r4084, 4;
	// begin inline asm
	lop3.b32 %r4099, %r4096, 50529027, 0, 234;

	// end inline asm
	or.b32  	%r13172, %r4099, -2139062144;
	and.b32  	%r13173, %r4099, -2139062144;
	add.s32 	%r13174, %r13172, -33686018;
	xor.b32  	%r13175, %r13173, %r13174;
	xor.b32  	%r13176, %r13175, -2139062144;
	xor.b32  	%r13177, %r4099, 33686018;
	xor.b32  	%r13178, %r13176, %r4099;
	and.b32  	%r4097, %r13178, %r13177;
	// begin inline asm
	prmt.b32 %r4097, %r4097, 0, 0xba98;
	// end inline asm
	// begin inline asm
	prmt.b32 %r4099, %r4099, 0, 0xba98;
	// end inline asm
	xor.b32  	%r13179, %r4099, 2139062143;
	not.b32 	%r13180, %r4097;
	and.b32  	%r13181, %r13176, %r13180;
	and.b32  	%r13182, %r13179, %r4097;
	or.b32  	%r4117, %r13182, %r13181;
	shr.u32 	%r4102, %r4084, 6;
	// begin inline asm
	lop3.b32 %r4105, %r4102, 50529027, 0, 234;

	// end inline asm
	or.b32  	%r13183, %r4105, -2139062144;
	and.b32  	%r13184, %r4105, -2139062144;
	add.s32 	%r13185, %r13183, -33686018;
	xor.b32  	%r13186, %r13184, %r13185;
	xor.b32  	%r13187, %r13186, -2139062144;
	xor.b32  	%r13188, %r4105, 33686018;
	xor.b32  	%r13189, %r13187, %r4105;
	and.b32  	%r4103, %r13189, %r13188;
	// begin inline asm
	prmt.b32 %r4103, %r4103, 0, 0xba98;
	// end inline asm
	// begin inline asm
	prmt.b32 %r4105, %r4105, 0, 0xba98;
	// end inline asm
	xor.b32  	%r13190, %r4105, 2139062143;
	not.b32 	%r13191, %r4103;
	and.b32  	%r13192, %r13187, %r13191;
	and.b32  	%r13193, %r13190, %r4103;
	or.b32  	%r4121, %r13193, %r13192;
	// begin inline asm
	dp4a.s32.s32 %r4107, %r4108, %r4109, %r4079;
	// end inline asm
	// begin inline asm
	dp4a.s32.s32 %r4111, %r4112, %r4113, %r4107;
	// end inline asm
	// begin inline asm
	dp4a.s32.s32 %r4115, %r4116, %r4117, %r4111;
	// end inline asm
	// begin inline asm
	dp4a.s32.s32 %r4119, %r4120, %r4121, %r4115;
	// end inline asm
	ld.global.nc.v4.u32 	{%r4148, %r4152, %r4156, %r4160}, [%rd9+13184];
	ld.global.nc.u32 	%r4124, [%rd11+52736];
	// begin inline asm
	lop3.b32 %r4127, %r4124, 50529027, 0, 234;

	// end inline asm
	or.b32  	%r13194, %r4127, -2139062144;
	and.b32  	%r13195, %r4127, -2139062144;
	add.s32 	%r13196, %r13194, -33686018;
	xor.b32  	%r13197, %r13195, %r13196;
	xor.b32  	%r13198, %r13197, -2139062144;
	xor.b32  	%r13199, %r4127, 33686018;
	xor.b32  	%r13200, %r13198, %r4127;
	and.b32  	%r4125, %r13200, %r13199;
	// begin inline asm
	prmt.b32 %r4125, %r4125, 0, 0xba98;
	// end inline asm
	// begin inline asm
	prmt.b32 %r4127, %r4127, 0, 0xba98;
	// end inline asm
	xor.b32  	%r13201, %r4127, 2139062143;
	not.b32 	%r13202, %r4125;
	and.b32  	%r13203, %r13198, %r13202;
	and.b32  	%r13204, %r13201, %r4125;
	or.b32  	%r4149, %r13204, %r13203;
	shr.u32 	%r4130, %r4124, 2;
	// begin inline asm
	lop3.b32 %r4133, %r4130, 50529027, 0, 234;

	// end inline asm
	or.b32  	%r13205, %r4133, -2139062144;
	and.b32  	%r13206, %r4133, -2139062144;
	add.s32 	%r13207, %r13205, -33686018;
	xor.b32  	%r13208, %r13206, %r13207;
	xor.b32  	%r13209, %r13208, -2139062144;
	xor.b32  	%r13210, %r4133, 33686018;
	xor.b32  	%r13211, %r13209, %r4133;
	and.b32  	%r4131, %r13211, %r13210;
	// begin inline asm
	prmt.b32 %r4131, %r4131, 0, 0xba98;
	// end inline asm
	// begin inline asm
	prmt.b32 %r4133, %r4133, 0, 0xba98;
	// end inline asm
	xor.b32  	%r13212, %r4133, 2139062143;
	not.b32 	%r13213, %r4131;
	and.b32  	%r13214, %r13209, %r13213;
	and.b32  	%r13215, %r13212, %r4131;
	or.b32  	%r4153, %r13215, %r13214;
	shr.u32 	%r4136, %r4124, 4;
	// begin inline asm
	lop3.b32 %r4139, %r4136, 50529027, 0, 234;

	// end inline asm
	or.b32  	%r13216, %r4139, -2139062144;
	and.b32  	%r13217, %r4139, -2139062144;
	add.s32 	%r13218, %r13216, -33686018;
	xor.b32  	%r13219, %r13217, %r13218;
	xor.b32  	%r13220, %r13219, -2139062144;
	xor.b32  	%r13221, %r4139, 33686018;
	xor.b32  	%r13222, %r13220, %r4139;
	and.b32  	%r4137, %r13222, %r13221;
	// begin inline asm
	prmt.b32 %r4137, %r4137, 0, 0xba98;
	// end inline asm
	// begin inline asm
	prmt.b32 %r4139, %r4139, 0, 0xba98;
	// end inline asm
	xor.b32  	%r13223, %r4139, 2139062143;
	not.b32 	%r13224, %r4137;
	and.b32  	%r13225, %r13220, %r13224;
	and.b32  	%r13226, %r13223, %r4137;
	or.b32  	%r4157, %r13226, %r13225;
	shr.u32 	%r4142, %r4124, 6;
	// begin inline asm
	lop3.b32 %r4145, %r4142, 50529027, 0, 234;

	// end inline asm
	or.b32  	%r13227, %r4145, -2139062144;
	and.b32  	%r13228, %r4145, -2139062144;
	add.s32 	%r13229, %r13227, -33686018;
	xor.b32  	%r13230, %r13228, %r13229;
	xor.b32  	%r13231, %r13230, -2139062144;
	xor.b32  	%r13232, %r4145, 33686018;
	xor.b32  	%r13233, %r13231, %r4145;
	and.b32  	%r4143, %r13233, %r13232;
	// begin inline asm
	prmt.b32 %r4143, %r4143, 0, 0xba98;
	// end inline asm
	// begin inline asm
	prmt.b32 %r4145, %r4145, 0, 0xba98;
	// end inline asm
	xor.b32  	%r13234, %r4145, 2139062143;
	not.b32 	%r13235, %r4143;
	and.b32  	%r13236, %r13231, %r13235;
	and.b32  	%r13237, %r13234, %r4143;
	or.b32  	%r4161, %r13237, %r13236;
	// begin inline asm
	dp4a.s32.s32 %r4147, %r4148, %r4149, %r4119;
	// end inline asm
	// begin inline asm
	dp4a.s32.s32 %r4151, %r4152, %r4153, %r4147;
	// end inline asm
	// begin inline asm
	dp4a.s32.s32 %r4155, %r4156, %r4157, %r4151;
	// end inline asm
	// begin inline asm
	dp4a.s32.s32 %r4159, %r4160, %r4161, %r4155;
	// end inline asm
	ld.global.nc.v4.u32 	{%r4188, %r4192, %r4196, %r4200}, [%rd9+13312];
	ld.global.nc.u32 	%r4164, [%rd11+53248];
	// begin inline asm
	lop3.b32 %r4167, %r4164, 50529027, 0, 234;

	// end inline asm
	or.b32  	%r13238, %r4167, -2139062144;
	and.b32  	%r13239, %r4167, -2139062144;
	add.s32 	%r13240, %r13238, -33686018;
	xor.b32  	%r13241, %r13239, %r13240;
	xor.b32  	%r13242, %r13241, -2139062144;
	xor.b32  	%r13243, %r4167, 33686018;
	xor.b32  	%r13244, %r13242, %r4167;
	and.b32  	%r4165, %r13244, %r13243;
	// begin inline asm
	prmt.b32 %r4165, %r4165, 0, 0xba98;
	// end inline asm
	// begin inline asm
	prmt.b32 %r4167, %r4167, 0, 0xba98;
	// end inline asm
	xor.b32  	%r13245, %r4167, 2139062143;
	not.b32 	%r13246, %r4165;
	and.b32  	%r13247, %r13242, %r13246;
	and.b32  	%r13248, %r13245, %r4165;
	or.b32  	%r4189, %r13248, %r13247;
	shr.u32 	%r4170, %r4164, 2;
	// begin inline asm
	lop3.b32 %r4173, %r4170, 50529027, 0, 234;

	// end inline asm
	or.b32  	%r13249, %r4173, -2139062144;
	and.b32  	%r13250, %r4173, -2139062144;
	add.s32 	%r13251, %r13249, -33686018;
	xor.b32  	%r13252, %r13250, %r13251;
	xor.b32  	%r13253, %r13252, -2139062144;
	xor.b32  	%r13254, %r4173, 33686018;
	xor.b32  	%r13255, %r13253, %r4173;
	and.b32  	%r4171, %r13255, %r13254;
	// begin inline asm
	prmt.b32 %r4171, %r4171, 0, 0xba98;
	// end inline asm
	// begin inline asm
	prmt.b32 %r4173, %r4173, 0, 0xba98;
	// end inline asm
	xor.b32  	%r13256, %r4173, 2139062143;
	not.b32 	%r13257, %r4171;
	and.b32  	%r13258, %r13253, %r13257;
	and.b32  	%r13259, %r13256, %r4171;
	or.b32  	%r4193, %r13259, %r13258;
	shr.u32 	%r4176, %r4164, 4;
	// begin inline asm
	lop3.b32 %r4179, %r4176, 50529027, 0, 234;

	// end inline asm
	or.b32  	%r13260, %r4179, -2139062144;
	and.b32  	%r13261, %r4179, -2139062144;
	add.s32 	%r13262, %r13260, -33686018;
	xor.b32  	%r13263, %r13261, %r13262;
	xor.b32  	%r13264, %r13263, -2139062144;
	xor.b32  	%r13265, %r4179, 33686018;
	xor.b32  	%r13266, %r13264, %r4179;
	and.b32  	%r4177, %r13266, %r13265;
	// begin inline asm
	prmt.b32 %r4177, %r4177, 0, 0xba98;
	// end inline asm
	// begin inline asm
	prmt.b32 %r4179, %r4179, 0, 0xba98;
	// end inline asm
	xor.b32  	%r13267, %r4179, 2139062143;
	not.b32 	%r13268, %r4177;
	and.b32  	%r13269, %r13264, %r13268;
	and.b32  	%r13270, %r13267, %r4177;
	or.b32  	%r4197, %r13270, %r13269;
	shr.u32 	%r4182, %r4164, 6;
	// begin inline asm
	lop3.b32 %r4185, %r4182, 50529027, 0, 234;

	// end inline asm
	or.b32  	%r13271, %r4185, -2139062144;
	and.b32  	%r13272, %r4185, -2139062144;
	add.s32 	%r13273, %r13271, -33686018;
	xor.b32  	%r13274, %r13272, %r13273;
	xor.b32  	%r13275, %r13274, -2139062144;
	xor.b32  	%r13276, %r4185, 33686018;
	xor.b32  	%r13277, %r13275, %r4185;
	and.b32  	%r4183, %r13277, %r13276;
	// begin inline asm
	prmt.b32 %r4183, %r4183, 0, 0xba98;
	// end inline asm
	// begin inline asm
	prmt.b32 %r4185, %r4185, 0, 0xba98;
	// end inline asm
	xor.b32  	%r13278, %r4185, 2139062143;
	not.b32 	%r13279, %r4183;
	and.b32  	%r13280, %r13275, %r13279;
	and.b32  	%r13281, %r13278, %r4183;
	or.b32  	%r4201, %r13281, %r13280;
	// begin inline asm
	dp4a.s32.s32 %r4187, %r4188, %r4189, %r4159;
	// end inline asm
	// begin inline asm
	dp4a.s32.s32 %r4191, %r4192, %r4193, %r4187;
	// end inline asm
	// begin inline asm
	dp4a.s32.s32 %r4195, %r4196, %r4197, %r4191;
	// end inline asm
	// begin inline asm
	dp4a.s32.s32 %r4199, %r4200, %r4201, %r4195;
	// end inline asm
	ld.global.nc.v4.u32 	{%r4228, %r4232, %r4236, %r4240}, [%rd9+13440];
	ld.global.nc.u32 	%r4204, [%rd11+53760];
	// begin inline asm
	lop3.b32 %r4207, %r4204, 50529027, 0, 234;

	// end inline asm
	or.b32  	%r13282, %r4207, -2139062144;
	and.b32  	%r13283, %r4207, -2139062144;
	add.s32 	%r13284, %r13282, -33686018;
	xor.b32  	%r13285, %r13283, %r13284;
	xor.b32  	%r13286, %r13285, -2139062144;
	xor.b32  	%r13287, %r4207, 33686018;
	xor.b32  	%r13288, %r13286, %r4207;
	and.b32  	%r4205, %r13288, %r13287;
	// begin inline asm
	prmt.b32 %r4205, %r4205, 0, 0xba98;
	// end inline asm
	// begin inline asm
	prmt.b32 %r4207, %r4207, 0, 0xba98;
	// end inline asm
	xor.b32  	%r13289, %r4207, 2139062143;
	not.b32 	%r13290, %r4205;
	and.b32  	%r13291, %r13286, %r13290;
	and.b32  	%r13292, %r13289, %r4205;
	or.b32  	%r4229, %r13292, %r13291;
	shr.u32 	%r4210, %r4204, 2;
	// begin inline asm
	lop3.b32 %r4213, %r4210, 50529027, 0, 234;

	// end inline asm
	or.b32  	%r13293, %r4213, -2139062144;
	and.b32  	%r13294, %r4213, -2139062144;
	add.s32 	%r13295, %r13293, -33686018;
	xor.b32  	%r13296, %r13294, %r13295;
	xor.b32  	%r13297, %r13296, -2139062144;
	xor.b32  	%r13298, %r4213, 33686018;
	xor.b32  	%r13299, %r13297, %r4213;
	and.b32  	%r4211, %r13299, %r13298;
	// begin inline asm
	prmt.b32 %r4211, %r4211, 0, 0xba98;
	// end inline asm
	// begin inline asm
	prmt.b32 %r4213, %r4213, 0, 0xba98;
	// end inline asm
	xor.b32  	%r13300, %r4213, 2139062143;
	not.b32 	%r13301, %r4211;
	and.b32  	%r13302, %r13297, %r13301;
	and.b32  	%r13303, %r13300, %r4211;
	or.b32  	%r4233, %r13303, %r13302;
	shr.u32 	%r4216, %r4204, 4;
	// begin inline asm
	lop3.b32 %r4219, %r4216, 50529027, 0, 234;

	// end inline asm
	or.b32  	%r13304, %r4219, -2139062144;
	and.b32  	%r13305, %r4219, -2139062144;
	add.s32 	%r13306, %r13304, -33686018;
	xor.b32  	%r13307, %r13305, %r13306;
	xor.b32  	%r13308, %r13307, -2139062144;
	xor.b32  	%r13309, %r4219, 33686018;
	xor.b32  	%r13310, %r13308, %r4219;
	and.b32  	%r4217, %r13310, %r13309;
	// begin inline asm
	prmt.b32 %r4217, %r4217, 0, 0xba98;
	// end inline asm
	// begin inline asm
	prmt.b32 %r4219, %r4219, 0, 0xba98;
	// end inline asm
	xor.b32  	%r13311, %r4219, 2139062143;
	not.b32 	%r13312, %r4217;
	and.b32  	%r13313, %r13308, %r13312;
	and.b32  	%r13314, %r13311, %r4217;
	or.b32  	%r4237, %r13314, %r13313;
	shr.u32 	%r4222, %r4204, 6;
	// begin inline asm
	lop3.b32 %r4225, %r4222, 50529027, 0, 234;

	// end inline asm
	or.b32  	%r13315, %r4225, -2139062144;
	and.b32  	%r13316, %r4225, -2139062144;
	add.s32 	%r13317, %r13315, -33686018;
	xor.b32  	%r13318, %r13316, %r13317;
	xor.b32  	%r13319, %r13318, -2139062144;
	xor.b32  	%r13320, %r4225, 33686018;
	xor.b32  	%r13321, %r13319, %r4225;
	and.b32  	%r4223, %r13321, %r13320;
	// begin inline asm
	prmt.b32 %r4223, %r4223, 0, 0xba98;
	// end inline asm
	// begin inline asm
	prmt.b32 %r4225, %r4225, 0, 0xba98;
	// end inline asm
	xor.b32  	%r13322, %r4225, 2139062143;
	not.b32 	%r13323, %r4223;
	and.b32  	%r13324, %r13319, %r13323;
	and.b32  	%r13325, %r13322, %r4223;
	or.b32  	%r4241, %r13325, %r13324;
	// begin inline asm
	dp4a.s32.s32 %r4227, %r4228, %r4229, %r4199;
	// end inline asm
	// begin inline asm
	dp4a.s32.s32 %r4231, %r4232, %r4233, %r4227;
	// end inline asm
	// begin inline asm
	dp4a.s32.s32 %r4235, %r4236, %r4237, %r4231;
	// end inline asm
	// begin inline asm
	dp4a.s32.s32 %r4239, %r4240, %r4241, %r4235;
	// end inline asm
	ld.global.nc.v4.u32 	{%r4268, %r4272, %r4276, %r4280}, [%rd9+13568];
	ld.global.nc.u32 	%r4244, [%rd11+54272];
	// begin inline asm
	lop3.b32 %r4247, %r4244, 50529027, 0, 234;

	// end inline asm
	or.b32  	%r13326, %r4247, -2139062144;
	and.b32  	%r13327, %r4247, -2139062144;
	add.s32 	%r13328, %r13326, -33686018;
	xor.b32  	%r13329, %r13327, %r13328;
	xor.b32  	%r13330, %r13329, -2139062144;
	xor.b32  	%r13331, %r4247, 33686018;
	xor.b32  	%r13332, %r13330, %r4247;
	and.b32  	%r4245, %r13332, %r13331;
	// begin inline asm
	prmt.b32 %r4245, %r4245, 0, 0xba98;
	// end inline asm
	// begin inline asm
	prmt.b32 %r4247, %r4247, 0, 0xba98;
	// end inline asm
	xor.b32  	%r13333, %r4247, 2139062143;
	not.b32 	%r13334, %r4245;
	and.b32  	%r13335, %r13330, %r13334;
	and.b32  	%r13336, %r13333, %r4245;
	or.b32  	%r4269, %r13336, %r13335;
	shr.u32 	%r4250, %r4244, 2;
	// begin inline asm
	lop3.b32 %r4253, %r4250, 50529027, 0, 234;

	// end inline asm
	or.b32  	%r13337, %r4253, -2139062144;
	and.b32  	%r13338, %r4253, -2139062144;
	add.s32 	%r13339, %r13337, -33686018;
	xor.b32  	%r13340, %r13338, %r13339;
	xor.b32  	%r13341, %r13340, -2139062144;
	xor.b32  	%r13342, %r4253, 33686018;
	xor.b32  	%r13343, %r13341, %r4253;
	and.b32  	%r4251, %r13343, %r13342;
	// begin inline asm
	prmt.b32 %r4251, %r4251, 0, 0xba98;
	// end inline asm
	// begin inline asm
	prmt.b32 %r4253, %r4253, 0, 0xba98;
	// end inline asm
	xor.b32  	%r13344, %r4253, 2139062143;
	not.b32 	%r13345, %r4251;
	and.b32  	%r13346, %r13341, %r13345;
	and.b32  	%r13347, %r13344, %r4251;
	or.b32  	%r4273, %r13347, %r13346;
	shr.u32 	%r4256, %r4244, 4;
	// begin inline asm
	lop3.b32 %r4259, %r4256, 50529027, 0, 234;

	// end inline asm
	or.b32  	%r13348, %r4259, -2139062144;
	and.b32  	%r13349, %r4259, -2139062144;
	add.s32 	%r13350, %r13348, -33686018;
	xor.b32  	%r13351, %r13349, %r13350;
	xor.b32  	%r13352, %r13351, -2139062144;
	xor.b32  	%r13353, %r4259, 33686018;
	xor.b32  	%r13354, %r13352, %r4259;
	and.b32  	%r4257, %r13354, %r13353;
	// begin inline asm
	prmt.b32 %r4257, %r4257, 0, 0xba98;
	// end inline asm
	// begin inline asm
	prmt.b32 %r4259, %r4259, 0, 0xba98;
	// end inline asm
	xor.b32  	%r13355, %r4259, 2139062143;
	not.b32 	%r13356, %r4257;
	and.b32  	%r13357, %r13352, %r13356;
	and.b32  	%r13358, %r13355, %r4257;
	or.b32  	%r4277, %r13358, %r13357;
	shr.u32 	%r4262, %r4244, 6;
	// begin inline asm
	lop3.b32 %r4265, %r4262, 50529027, 0, 234;

	// end inline asm
	or.b32  	%r13359, %r4265, -2139062144;
	and.b32  	%r13360, %r4265, -2139062144;
	add.s32 	%r13361, %r13359, -33686018;
	xor.b32  	%r13362, %r13360, %r13361;
	xor.b32  	%r13363, %r13362, -2139062144;
	xor.b32  	%r13364, %r4265, 33686018;
	xor.b32  	%r13365, %r13363, %r4265;
	and.b32  	%r4263, %r13365, %r13364;
	// begin inline asm
	prmt.b32 %r4263, %r4263, 0, 0xba98;
	// end inline asm
	// begin inline asm
	prmt.b32 %r4265, %r4265, 0, 0xba98;
	// end inline asm
	xor.b32  	%r13366, %r4265, 2139062143;
	not.b32 	%r13367, %r4263;
	and.b32  	%r13368, %r13363, %r13367;
	and.b32  	%r13369, %r13366, %r4263;
	or.b32  	%r4281, %r13369, %r13368;
	// begin inline asm
	dp4a.s32.s32 %r4267, %r4268, %r4269, %r4239;
	// end inline asm
	// begin inline asm
	dp4a.s32.s32 %r4271, %r4272, %r4273, %r4267;
	// end inline asm
	// begin inline asm
	dp4a.s32.s32 %r4275, %r4276, %r4277, %r4271;
	// end inline asm
	// begin inline asm
	dp4a.s32.s32 %r4279, %r4280, %r4281, %r4275;
	// end inline asm
	ld.global.nc.v4.u32 	{%r4308, %r4312, %r4316, %r4320}, [%rd9+13696];
	ld.global.nc.u32 	%r4284, [%rd11+54784];
	// begin inline asm
	lop3.b32 %r4287, %r4284, 50529027, 0, 234;

	// end inline asm
	or.b32  	%r13370, %r4287, -2139062144;
	and.b32  	%r13371, %r4287, -2139062144;
	add.s32 	%r13372, %r13370, -33686018;
	xor.b32  	%r13373, %r13371, %r13372;
	xor.b32  	%r13374, %r13373, -2139062144;
	xor.b32  	%r13375, %r4287, 33686018;
	xor.b32  	%r13376, %r13374, %r4287;
	and.b32  	%r4285, %r13376, %r13375;
	// begin inline asm
	prmt.b32 %r4285, %r4285, 0, 0xba98;
	// end inline asm
	// begin inline asm
	prmt.b32 %r4287, %r4287, 0, 0xba98;
	// end inline asm
	xor.b32  	%r13377, %r4287, 2139062143;
	not.b32 	%r13378, %r4285;
	and.b32  	%r13379, %r13374, %r13378;
	and.b32  	%r13380, %r13377, %r4285;
	or.b32  	%r4309, %r13380, %r13379;
	shr.u32 	%r4290, %r4284, 2;
	// begin inline asm
	lop3.b32 %r4293, %r4290, 50529027, 0, 234;

	// end inline asm
	or.b32  	%r13381, %r4293, -2139062144;
	and.b32  	%r13382, %r4293, -2139062144;
	add.s32 	%r13383, %r13381, -33686018;
	xor.b32  	%r13384, %r13382, %r13383;
	xor.b32  	%r13385, %r13384, -2139062144;
	xor.b32  	%r13386, %r4293, 33686018;
	xor.b32  	%r13387, %r13385, %r4293;
	and.b32  	%r4291, %r13387, %r13386;
	// begin inline asm
	prmt.b32 %r4291, %r4291, 0, 0xba98;
	// end inline asm
	// begin inline asm
	prmt.b32 %r4293, %r4293, 0, 0xba98;
	// end inline asm
	xor.b32  	%r13388, %r4293, 2139062143;
	not.b32 	%r13389, %r4291;
	and.b32  	%r13390, %r13385, %r13389;
	and.b32  	%r13391, %r13388, %r4291;
	or.b32  	%r4313, %r13391, %r13390;
	shr.u32 	%r4296, %r4284, 4;
	// begin inline asm
	lop3.b32 %r4299, %r4296, 50529027, 0, 234;

	// end inline asm
	or.b32  	%r13392, %r4299, -2139062144;
	and.b32  	%r13393, %r4299, -2139062144;
	add.s32 	%r13394, %r13392, -33686018;
	xor.b32  	%r13395, %r13393, %r13394;
	xor.b32  	%r13396, %r13395, -2139062144;
	xor.b32  	%r13397, %r4299, 33686018;
	xor.b32  	%r13398, %r13396, %r4299;
	and.b32  	%r4297, %r13398, %r13397;
	// begin inline asm
	prmt.b32 %r4297, %r4297, 0, 0xba98;
	// end inline asm
	// begin inline asm
	prmt.b32 %r4299, %r4299, 0, 0xba98;
	// end inline asm
	xor.b32  	%r13399, %r4299, 2139062143;
	not.b32 	%r13400, %r4297;
	and.b32  	%r13401, %r13396, %r13400;
	and.b32  	%r13402, %r13399, %r4297;
	or.b32  	%r4317, %r13402, %r13401;
	shr.u32 	%r4302, %r4284, 6;
	// begin inline asm
	lop3.b32 %r4305, %r4302, 50529027, 0, 234;

	// end inline asm
	or.b32  	%r13403, %r4305, -2139062144;
	and.b32  	%r13404, %r4305, -2139062144;
	add.s32 	%r13405, %r13403, -33686018;
	xor.b32  	%r13406, %r13404, %r13405;
	xor.b32  	%r13407, %r13406, -2139062144;
	xor.b32  	%r13408, %r4305, 33686018;
	xor.b32  	%r13409, %r13407, %r4305;
	and.b32  	%r4303, %r13409, %r13408;
	// begin inline asm
	prmt.b32 %r4303, %r4303, 0, 0xba98;
	// end inline asm
	// begin inline asm
	prmt.b32 %r4305, %r4305, 0, 0xba98;
	// end inline asm
	xor.b32  	%r13410, %r4305, 2139062143;
	not.b32 	%r13411, %r4303;
	and.b32  	%r13412, %r13407, %r13411;
	and.b32  	%r13413, %r13410, %r4303;
	or.b32  	%r4321, %r13413, %r13412;
	// begin inline asm
	dp4a.s32.s32 %r4307, %r4308, %r4309, %r4279;
	// end inline asm
	// begin inline asm
	dp4a.s32.s32 %r4311, %r4312, %r4313, %r4307;
	// end inline asm
	// begin inline asm
	dp4a.s32.s32 %r4315, %r4316, %r4317, %r4311;
	// end inline asm
	// begin inline asm
	dp4a.s32.s32 %r4319, %r4320, %r4321, %r4315;
	// end inline asm
	ld.global.nc.v4.u32 	{%r4348, %r4352, %r4356, %r4360}, [%rd9+13824];
	ld.global.nc.u32 	%r4324, [%rd11+55296];
	// begin inline asm
	lop3.b32 %r4327, %r4324, 50529027, 0, 234;

	// end inline asm
	or.b32  	%r13414, %r4327, -2139062144;
	and.b32  	%r13415, %r4327, -2139062144;
	add.s32 	%r13416, %r13414, -33686018;
	xor.b32  	%r13417, %r13415, %r13416;
	xor.b32  	%r13418, %r13417, -2139062144;
	xor.b32  	%r13419, %r4327, 33686018;
	xor.b32  	%r13420, %r13418, %r4327;
	and.b32  	%r4325, %r13420, %r13419;
	// begin inline asm
	prmt.b32 %r4325, %r4325, 0, 0xba98;
	// end inline asm
	// begin inline asm
	prmt.b32 %r4327, %r4327, 0, 0xba98;
	// end inline asm
	xor.b32  	%r13421, %r4327, 2139062143;
	not.b32 	%r13422, %r4325;
	and.b32  	%r13423, %r13418, %r13422;
	and.b32  	%r13424, %r13421, %r4325;
	or.b32  	%r4349, %r13424, %r13423;
	shr.u32 	%r4330, %r4324, 2;
	// begin inline asm
	lop3.b32 %r4333, %r4330, 50529027, 0, 234;

	// end inline asm
	or.b32  	%r13425, %r4333, -2139062144;
	and.b32  	%r13426, %r4333, -2139062144;
	add.s32 	%r13427, %r13425, -33686018;
	xor.b32  	%r13428, %r13426, %r13427;
	xor.b32  	%r13429, %r13428, -2139062144;
	xor.b32  	%r13430, %r4333, 33686018;
	xor.b32  	%r13431, %r13429, %r4333;
	and.b32  	%r4331, %r13431, %r13430;
	// begin inline asm
	prmt.b32 %r4331, %r4331, 0, 0xba98;
	// end inline asm
	// begin inline asm
	prmt.b32 %r4333, %r4333, 0, 0xba98;
	// end inline asm
	xor.b32  	%r13432, %r4333, 2139062143;
	not.b32 	%r13433, %r4331;
	and.b32  	%r13434, %r13429, %r13433;
	and.b32  	%r13435, %r13432, %r4331;
	or.b32  	%r4353, %r13435, %r13434;
	shr.u32 	%r4336, %r4324, 4;
	// begin inline asm
	lop3.b32 %r4339, %r4336, 50529027, 0, 234;

	// end inline asm
	or.b32  	%r13436, %r4339, -2139062144;
	and.b32  	%r13437, %r4339, -2139062144;
	add.s32 	%r13438, %r13436, -33686018;
	xor.b32  	%r13439, %r13437, %r13438;
	xor.b32  	%r13440, %r13439, -2139062144;
	xor.b32  	%r13441, %r4339, 33686018;
	xor.b32  	%r13442, %r13440, %r4339;
	and.b32  	%r4337, %r13442, %r13441;
	// begin inline asm
	prmt.b32 %r4337, %r4337, 0, 0xba98;
	// end inline asm
	// begin inline asm
	prmt.b32 %r4339, %r4339, 0, 0xba98;
	// end inline asm
	xor.b32  	%r13443, %r4339, 2139062143;
	not.b32 	%r13444, %r4337;
	and.b32  	%r13445, %r13440, %r13444;
	and.b32  	%r13446, %r13443, %r4337;
	or.b32  	%r4357, %r13446, %r13445;
	shr.u32 	%r4342, %r4324, 6;
	// begin inline asm
	lop3.b32 %r4345, %r4342, 50529027, 0, 234;

	// end inline asm
	or.b32  	%r13447, %r4345, -2139062144;
	and.b32  	%r13448, %r4345, -2139062144;
	add.s32 	%r13449, %r13447, -33686018;
	xor.b32  	%r13450, %r13448, %r13449;
	xor.b32  	%r13451, %r13450, -2139062144;
	xor.b32  	%r13452, %r4345, 33686018;
	xor.b32  	%r13453, %r13451, %r4345;
	and.b32  	%r4343, %r13453, %r13452;
	// begin inline asm
	prmt.b32 %r4343, %r4343, 0, 0xba98;
	// end inline asm
	// begin inline asm
	prmt.b32 %r4345, %r4345, 0, 0xba98;
	// end inline asm
	xor.b32  	%r13454, %r4345, 2139062143;
	not.b32 	%r13455, %r4343;
	and.b32  	%r13456, %r13451, %r13455;
	and.b32  	%r13457, %r13454, %r4343;
	or.b32  	%r4361, %r13457, %r13456;
	// begin inline asm
	dp4a.s32.s32 %r4347, %r4348, %r4349, %r4319;
	// end inline asm
	// begin inline asm
	dp4a.s32.s32 %r4351, %r4352, %r4353, %r4347;
	// end inline asm
	// begin inline asm
	dp4a.s32.s32 %r4355, %r4356, %r4357, %r4351;
	// end inline asm
	// begin inline asm
	dp4a.s32.s32 %r4359, %r4360, %r4361, %r4355;
	// end inline asm
	ld.global.nc.v4.u32 	{%r4388, %r4392, %r4396, %r4400}, [%rd9+13952];
	ld.global.nc.u32 	%r4364, [%rd11+55808];
	// begin inline asm
	lop3.b32 %r4367, %r4364, 50529027, 0, 234;

	// end inline asm
	or.b32  	%r13458, %r4367, -2139062144;
	and.b32  	%r13459, %r4367, -2139062144;
	add.s32 	%r13460, %r13458, -33686018;
	xor.b32  	%r13461, %r13459, %r13460;
	xor.b32  	%r13462, %r13461, -2139062144;
	xor.b32  	%r13463, %r4367, 33686018;
	xor.b32  	%r13464, %r13462, %r4367;
	and.b32  	%r4365, %r13464, %r13463;
	// begin inline asm
	prmt.b32 %r4365, %r4365, 0, 0xba98;
	// end inline asm
	// begin inline asm
	prmt.b32 %r4367, %r4367, 0, 0xba98;
	// end inline asm
	xor.b32  	%r13465, %r4367, 2139062143;
	not.b32 	%r13466, %r4365;
	and.b32  	%r13467, %r13462, %r13466;
	and.b32  	%r13468, %r13465, %r4365;
	or.b32  	%r4389, %r13468, %r13467;
	shr.u32 	%r4370, %r4364, 2;
	// begin inline asm
	lop3.b32 %r4373, %r4370, 50529027, 0, 234;

	// end inline asm
	or.b32  	%r13469, %r4373, -2139062144;
	and.b32  	%r13470, %r4373, -2139062144;
	add.s32 	%r13471, %r13469, -33686018;
	xor.b32  	%r13472, %r13470, %r13471;
	xor.b32  	%r13473, %r13472, -2139062144;
	xor.b32  	%r13474, %r4373, 33686018;
	xor.b32  	%r13475, %r13473, %r4373;
	and.b32  	%r4371, %r13475, %r13474;
	// begin inline asm
	prmt.b32 %r4371, %r4371, 0, 0xba98;
	// end inline asm
	// begin inline asm
	prmt.b32 %r4373, %r4373, 0, 0xba98;
	// end inline asm
	xor.b32  	%r13476, %r4373, 2139062143;
	not.b32 	%r13477, %r4371;
	and.b32  	%r13478, %r13473, %r13477;
	and.b32  	%r13479, %r13476, %r4371;
	or.b32  	%r4393, %r13479, %r13478;
	shr.u32 	%r4376, %r4364, 4;
	// begin inline asm
	lop3.b32 %r4379, %r4376, 50529027, 0, 234;

	// end inline asm
	or.b32  	%r13480, %r4379, -2139062144;
	and.b32  	%r13481, %r4379, -2139062144;
	add.s32 	%r13482, %r13480, -33686018;
	xor.b32  	%r13483, %r13481, %r13482;
	xor.b32  	%r13484, %r13483, -2139062144;
	xor.b32  	%r13485, %r4379, 33686018;
	xor.b32  	%r13486, %r13484, %r4379;
	and.b32  	%r4377, %r13486, %r13485;
	// begin inline asm
	prmt.b32 %r4377, %r4377, 0, 0xba98;
	// end inline asm
	// begin inline asm
	prmt.b32 %r4379, %r4379, 0, 0xba98;
	// end inline asm
	xor.b32  	%r13487, %r4379, 2139062143;
	not.b32 	%r13488, %r4377;
	and.b32  	%r13489, %r13484, %r13488;
	and.b32  	%r13490, %r13487, %r4377;
	or.b32  	%r4397, %r13490, %r13489;
	shr.u32 	%r4382, %r4364, 6;
	// begin inline asm
	lop3.b32 %r4385, %r4382, 50529027, 0, 234;

	// end inline asm
	or.b32  	%r13491, %r4385, -2139062144;
	and.b32  	%r13492, %r4385, -2139062144;
	add.s32 	%r13493, %r13491, -33686018;
	xor.b32  	%r13494, %r13492, %r13493;
	xor.b32  	%r13495, %r13494, -2139062144;
	xor.b32  	%r13496, %r4385, 33686018;
	xor.b32  	%r13497, %r13495, %r4385;
	and.b32  	%r4383, %r13497, %r13496;
	// begin inline asm
	prmt.b32 %r4383, %r4383, 0, 0xba98;
	// end inline asm
	// begin inline asm
	prmt.b32 %r4385, %r4385, 0, 0xba98;
	// end inline asm
	xor.b32  	%r13498, %r4385, 2139062143;
	not.b32 	%r13499, %r4383;
	and.b32  	%r13500, %r13495, %r13499;
	and.b32  	%r13501, %r13498, %r4383;
	or.b32  	%r4401, %r13501, %r13500;
	// begin inline asm
	dp4a.s32.s32 %r4387, %r4388, %r4389, %r4359;
	// end inline asm
	// begin inline asm
	dp4a.s32.s32 %r4391, %r4392, %r4393, %r4387;
	// end inline asm
	// begin inline asm
	dp4a.s32.s32 %r4395, %r4396, %r4397, %r4391;
	// end inline asm
	// begin inline asm
	dp4a.s32.s32 %r4399, %r4400, %r4401, %r4395;
	// end inline asm
	ld.global.nc.v4.u32 	{%r4428, %r4432, %r4436, %r4440}, [%rd9+14080];
	ld.global.nc.u32 	%r4404, [%rd11+56320];
	// begin inline asm
	lop3.b32 %r4407, %r4404, 50529027, 0, 234;

	// end inline asm
	or.b32  	%r13502, %r4407, -2139062144;
	and.b32  	%r13503, %r4407, -2139062144;
	add.s32 	%r13504, %r13502, -33686018;
	xor.b32  	%r13505, %r13503, %r13504;
	xor.b32  	%r13506, %r13505, -2139062144;
	xor.b32  	%r13507, %r4407, 33686018;
	xor.b32  	%r13508, %r13506, %r4407;
	and.b32  	%r4405, %r13508, %r13507;
	// begin inline asm
	prmt.b32 %r4405, %r4405, 0, 0xba98;
	// end inline asm
	// begin inline asm
	prmt.b32 %r4407, %r4407, 0, 0xba98;
	// end inline asm
	xor.b32  	%r13509, %r4407, 2139062143;
	not.b32 	%r13510, %r4405;
	and.b32  	%r13511, %r13506, %r13510;
	and.b32  	%r13512, %r13509, %r4405;
	or.b32  	%r4429, %r13512, %r13511;
	shr.u32 	%r4410, %r4404, 2;
	// begin inline asm
	lop3.b32 %r4413, %r4410, 50529027, 0, 234;

	// end inline asm
	or.b32  	%r13513, %r4413, -2139062144;
	and.b32  	%r13514, %r4413, -2139062144;
	add.s32 	%r13515, %r13513, -33686018;
	xor.b32  	%r13516, %r13514, %r13515;
	xor.b32  	%r13517, %r13516, -2139062144;
	xor.b32  	%r13518, %r4413, 33686018;
	xor.b32  	%r13519, %r13517, %r4413;
	and.b32  	%r4411, %r13519, %r13518;
	// begin inline asm
	prmt.b32 %r4411, %r4411, 0, 0xba98;
	// end inline asm
	// begin inline asm
	prmt.b32 %r4413, %r4413, 0, 0xba98;
	// end inline asm
	xor.b32  	%r13520, %r4413, 2139062143;
	not.b32 	%r13521, %r4411;
	and.b32  	%r13522, %r13517, %r13521;
	and.b32  	%r13523, %r13520, %r4411;
	or.b32  	%r4433, %r13523, %r13522;
	shr.u32 	%r4416, %r4404, 4;
	// begin inline asm
	lop3.b32 %r4419, %r4416, 50529027, 0, 234;

	// end inline asm
	or.b32  	%r13524, %r4419, -2139062144;
	and.b32  	%r13525, %r4419, -2139062144;
	add.s32 	%r13526, %r13524, -33686018;
	xor.b32  	%r13527, %r13525, %r13526;
	xor.b32  	%r13528, %r13527, -2139062144;
	xor.b32  	%r13529, %r4419, 33686018;
	xor.b32  	%r13530, %r13528, %r4419;
	and.b32  	%r4417, %r13530, %r13529;
	// begin inline asm
	prmt.b32 %r4417, %r4417, 0, 0xba98;
	// end inline asm
	// begin inline asm
	prmt.b32 %r4419, %r4419, 0, 0xba98;
	// end inline asm
	xor.b32  	%r13531, %r4419, 2139062143;
	not.b32 	%r13532, %r4417;
	and.b32  	%r13533, %r13528, %r13532;
	and.b32  	%r13534, %r13531, %r4417;
	or.b32  	%r4437, %r13534, %r13533;
	shr.u32 	%r4422, %r4404, 6;
	// begin inline asm
	lop3.b32 %r4425, %r4422, 50529027, 0, 234;

	// end inline asm
	or.b32  	%r13535, %r4425, -2139062144;
	and.b32  	%r13536, %r4425, -2139062144;
	add.s32 	%r13537, %r13535, -33686018;
	xor.b32  	%r13538, %r13536, %r13537;
	xor.b32  	%r13539, %r13538, -2139062144;
	xor.b32  	%r13540, %r4425, 33686018;
	xor.b32  	%r13541, %r13539, %r4425;
	and.b32  	%r4423, %r13541, %r13540;
	// begin inline asm
	prmt.b32 %r4423, %r4423, 0, 0xba98;
	// end inline asm
	// begin inline asm
	prmt.b32 %r4425, %r4425, 0, 0xba98;
	// end inline asm
	xor.b32  	%r13542, %r4425, 2139062143;
	not.b32 	%r13543, %r4423;
	and.b32  	%r13544, %r13539, %r13543;
	and.b32  	%r13545, %r13542, %r4423;
	or.b32  	%r4441, %r13545, %r13544;
	// begin inline asm
	dp4a.s32.s32 %r4427, %r4428, %r4429, %r4399;
	// end inline asm
	// begin inline asm
	dp4a.s32.s32 %r4431, %r4432, %r4433, %r4427;
	// end inline asm
	// begin inline asm
	dp4a.s32.s32 %r4435, %r4436, %r4437, %r4431;
	// end inline asm
	// begin inline asm
	dp4a.s32.s32 %r4439, %r4440, %r4441, %r4435;
	// end inline asm
	ld.global.nc.v4.u32 	{%r4468, %r4472, %r4476, %r4480}, [%rd9+14208];
	ld.global.nc.u32 	%r4444, [%rd11+56832];
	// begin inline asm
	lop3.b32 %r4447, %r4444, 50529027, 0, 234;

	// end inline asm
	or.b32  	%r13546, %r4447, -2139062144;
	and.b32  	%r13547, %r4447, -2139062144;
	add.s32 	%r13548, %r13546, -33686018;
	xor.b32  	%r13549, %r13547, %r13548;
	xor.b32  	%r13550, %r13549, -2139062144;
	xor.b32  	%r13551, %r4447, 33686018;
	xor.b32  	%r13552, %r13550, %r4447;
	and.b32  	%r4445, %r13552, %r13551;
	// begin inline asm
	prmt.b32 %r4445, %r4445, 0, 0xba98;
	// end inline asm
	// begin inline asm
	prmt.b32 %r4447, %r4447, 0, 0xba98;
	// end inline asm
	xor.b32  	%r13553, %r4447, 2139062143;
	not.b32 	%r13554, %r4445;
	and.b32  	%r13555, %r13550, %r13554;
	and.b32  	%r13556, %r13553, %r4445;
	or.b32  	%r4469, %r13556, %r13555;
	shr.u32 	%r4450, %r4444, 2;
	// begin inline asm
	lop3.b32 %r4453, %r4450, 50529027, 0, 234;

	// end inline asm
	or.b32  	%r13557, %r4453, -2139062144;
	and.b32  	%r13558, %r4453, -2139062144;
	add.s32 	%r13559, %r13557, -33686018;
	xor.b32  	%r13560, %r13558, %r13559;
	xor.b32  	%r13561, %r13560, -2139062144;
	xor.b32  	%r13562, %r4453, 33686018;
	xor.b32  	%r13563, %r13561, %r4453;
	and.b32  	%r4451, %r13563, %r13562;
	// begin inline asm
	prmt.b32 %r4451, %r4451, 0, 0xba98;
	// end inline asm
	// begin inline asm
	prmt.b32 %r4453, %r4453, 0, 0xba98;
	// end inline asm
	xor.b32  	%r13564, %r4453, 2139062143;
	not.b32 	%r13565, %r4451;
	and.b32  	%r13566, %r13561, %r13565;
	and.b32  	%r13567, %r13564, %r4451;
	or.b32  	%r4473, %r13567, %r13566;
	shr.u32 	%r4456, %r4444, 4;
	// begin inline asm
	lop3.b32 %r4459, %r4456, 50529027, 0, 234;

	// end inline asm
	or.b32  	%r13568, %r4459, -2139062144;
	and.b32  	%r13569, %r4459, -2139062144;
	add.s32 	%r13570, %r13568, -33686018;
	xor.b32  	%r13571, %r13569, %r13570;
	xor.b32  	%r13572, %r13571, -2139062144;
	xor.b32  	%r13573, %r4459, 33686018;
	xor.b32  	%r13574, %r13572, %r4459;
	and.b32  	%r4457, %r13574, %r13573;
	// begin inline asm
	prmt.b32 %r4457, %r4457, 0, 0xba98;
	// end inline asm
	// begin inline asm
	prmt.b32 %r4459, %r4459, 0, 0xba98;
	// end inline asm
	xor.b32  	%r13575, %r4459, 2139062143;
	not.b32 	%r13576, %r4457;
	and.b32  	%r13577, %r13572, %r13576;
	and.b32  	%r13578, %r13575, %r4457;
	or.b32  	%r4477, %r13578, %r13577;
	shr.u32 	%r4462, %r4444, 6;
	// begin inline asm
	lop3.b32 %r4465, %r4462, 50529027, 0, 234;

	// end inline asm
	or.b32  	%r13579, %r4465, -2139062144;
	and.b32  	%r13580, %r4465, -2139062144;
	add.s32 	%r13581, %r13579, -33686018;
	xor.b32  	%r13582, %r13580, %r13581;
	xor.b32  	%r13583, %r13582, -2139062144;
	xor.b32  	%r13584, %r4465, 33686018;
	xor.b32  	%r13585, %r13583, %r4465;
	and.b32  	%r4463, %r13585, %r13584;
	// begin inline asm
	prmt.b32 %r4463, %r4463, 0, 0xba98;
	// end inline asm
	// begin inline asm
	prmt.b32 %r4465, %r4465, 0, 0xba98;
	// end inline asm
	xor.b32  	%r13586, %r4465, 2139062143;
	not.b32 	%r13587, %r4463;
	and.b32  	%r13588, %r13583, %r13587;
	and.b32  	%r13589, %r13586, %r4463;
	or.b32  	%r4481, %r13589, %r13588;
	// begin inline asm
	dp4a.s32.s32 %r4467, %r4468, %r4469, %r4439;
	// end inline asm
	// begin inline asm
	dp4a.s32.s32 %r4471, %r4472, %r4473, %r4467;
	// end inline asm
	// begin inline asm
	dp4a.s32.s32 %r4475, %r4476, %r4477, %r4471;
	// end inline asm
	// begin inline asm
	dp4a.s32.s32 %r4479, %r4480, %r4481, %r4475;
	// end inline asm
	ld.global.nc.v4.u32 	{%r4508, %r4512, %r4516, %r4520}, [%rd9+14336];
	ld.global.nc.u32 	%r4484, [%rd11+57344];
	// begin inline asm
	lop3.b32 %r4487, %r4484, 50529027, 0, 234;

	// end inline asm
	or.b32  	%r13590, %r4487, -2139062144;
	and.b32  	%r13591, %r4487, -2139062144;
	add.s32 	%r13592, %r13590, -33686018;
	xor.b32  	%r13593, %r13591, %r13592;
	xor.b32  	%r13594, %r13593, -2139062144;
	xor.b32  	%r13595, %r4487, 33686018;
	xor.b32  	%r13596, %r13594, %r4487;
	and.b32  	%r4485, %r13596, %r13595;
	// begin inline asm
	prmt.b32 %r4485, %r4485, 0, 0xba98;
	// end inline asm
	// begin inline asm
	prmt.b32 %r4487, %r4487, 0, 0xba98;
	// end inline asm
	xor.b32  	%r13597, %r4487, 2139062143;
	not.b32 	%r13598, %r4485;
	and.b32  	%r13599, %r13594, %r13598;
	and.b32  	%r13600, %r13597, %r4485;
	or.b32  	%r4509, %r13600, %r13599;
	shr.u32 	%r4490, %r4484, 2;
	// begin inline asm
	lop3.b32 %r4493, %r4490, 50529027, 0, 234;

	// end inline asm
	or.b32  	%r13601, %r4493, -2139062144;
	and.b32  	%r13602, %r4493, -2139062144;
	add.s32 	%r13603, %r13601, -33686018;
	xor.b32  	%r13604, %r13602, %r13603;
	xor.b32  	%r13605, %r13604, -2139062144;
	xor.b32  	%r13606, %r4493, 33686018;
	xor.b32  	%r13607, %r13605, %r4493;
	and.b32  	%r4491, %r13607, %r13606;
	// begin inline asm
	prmt.b32 %r4491, %r4491, 0, 0xba98;
	// end inline asm
	// begin inline asm
	prmt.b32 %r4493, %r4493, 0, 0xba98;
	// end inline asm
	xor.b32  	%r13608, %r4493, 2139062143;
	not.b32 	%r13609, %r4491;
	and.b32  	%r13610, %r13605, %r13609;
	and.b32  	%r13611, %r13608, %r4491;
	or.b32  	%r4513, %r13611, %r13610;
	shr.u32 	%r4496, %r4484, 4;
	// begin inline asm
	lop3.b32 %r4499, %r4496, 50529027, 0, 234;

	// end inline asm
	or.b32  	%r13612, %r4499, -2139062144;
	and.b32  	%r13613, %r4499, -2139062144;
	add.s32 	%r13614, %r13612, -33686018;
	xor.b32  	%r13615, %r13613, %r13614;
	xor.b32  	%r13616, %r13615, -2139062144;
	xor.b32  	%r13617, %r4499, 33686018;
	xor.b32  	%r13618, %r13616, %r4499;
	and.b32  	%r4497, %r13618, %r13617;
	// begin inline asm
	prmt.b32 %r4497, %r4497, 0, 0xba98;
	// end inline asm
	// begin inline asm
	prmt.b32 %r4499, %r4499, 0, 0xba98;
	// end inline asm
	xor.b32  	%r13619, %r4499, 2139062143;
	not.b32 	%r13620, %r4497;
	and.b32  	%r13621, %r13616, %r13620;
	and.b32  	%r13622, %r13619, %r4497;
	or.b32  	%r4517, %r13622, %r13621;
	shr.u32 	%r4502, %r4484, 6;
	// begin inline asm
	lop3.b32 %r4505, %r4502, 50529027, 0, 234;

	// end inline asm
	or.b32  	%r13623, %r4505, -2139062144;
	and.b32  	%r13624, %r4505, -2139062144;
	add.s32 	%r13625, %r13623, -33686018;
	xor.b32  	%r13626, %r13624, %r13625;
	xor.b32  	%r13627, %r13626, -2139062144;
	xor.b32  	%r13628, %r4505, 33686018;
	xor.b32  	%r13629, %r13627, %r4505;
	and.b32  	%r4503, %r13629, %r13628;
	// begin inline asm
	prmt.b32 %r4503, %r4503, 0, 0xba98;
	// end inline asm
	// begin inline asm
	prmt.b32 %r4505, %r4505, 0, 0xba98;
	// end inline asm
	xor.b32  	%r13630, %r4505, 2139062143;
	not.b32 	%r13631, %r4503;
	and.b32  	%r13632, %r13627, %r13631;
	and.b32  	%r13633, %r13630, %r4503;
	or.b32  	%r4521, %r13633, %r13632;
	// begin inline asm
	dp4a.s32.s32 %r4507, %r4508, %r4509, %r4479;
	// end inline asm
	// begin inline asm
	dp4a.s32.s32 %r4511, %r4512, %r4513, %r4507;
	// end inline asm
	// begin inline asm
	dp4a.s32.s32 %r4515, %r4516, %r4517, %r4511;
	// end inline asm
	// begin inline asm
	dp4a.s32.s32 %r4519, %r4520, %r4521, %r4515;
	// end inline asm
	ld.global.nc.v4.u32 	{%r4548, %r4552, %r4556, %r4560}, [%rd9+14464];
	ld.global.nc.u32 	%r4524, [%rd11+57856];
	// begin inline asm
	lop3.b32 %r4527, %r4524, 50529027, 0, 234;

	// end inline asm
	or.b32  	%r13634, %r4527, -2139062144;
	and.b32  	%r13635, %r4527, -2139062144;
	add.s32 	%r13636, %r13634, -33686018;
	xor.b32  	%r13637, %r13635, %r13636;
	xor.b32  	%r13638, %r13637, -2139062144;
	xor.b32  	%r13639, %r4527, 33686018;
	xor.b32  	%r13640, %r13638, %r4527;
	and.b32  	%r4525, %r13640, %r13639;
	// begin inline asm
	prmt.b32 %r4525, %r4525, 0, 0xba98;
	// end inline asm
	// begin inline asm
	prmt.b32 %r4527, %r4527, 0, 0xba98;
	// end inline asm
	xor.b32  	%r13641, %r4527, 2139062143;
	not.b32 	%r13642, %r4525;
	and.b32  	%r13643, %r13638, %r13642;
	and.b32  	%r13644, %r13641, %r4525;
	or.b32  	%r4549, %r13644, %r13643;
	shr.u32 	%r4530, %r4524, 2;
	// begin inline asm
	lop3.b32 %r4533, %r4530, 50529027, 0, 234;

	// end inline asm
	or.b32  	%r13645, %r4533, -2139062144;
	and.b32  	%r13646, %r4533, -2139062144;
	add.s32 	%r13647, %r13645, -33686018;
	xor.b32  	%r13648, %r13646, %r13647;
	xor.b32  	%r13649, %r13648, -2139062144;
	xor.b32  	%r13650, %r4533, 33686018;
	xor.b32  	%r13651, %r13649, %r4533;
	and.b32  	%r4531, %r13651, %r13650;
	// begin inline asm
	prmt.b32 %r4531, %r4531, 0, 0xba98;
	// end inline asm
	// begin inline asm
	prmt.b32 %r4533, %r4533, 0, 0xba98;
	// end inline asm
	xor.b32  	%r13652, %r4533, 2139062143;
	not.b32 	%r13653, %r4531;
	and.b32  	%r13654, %r13649, %r13653;
	and.b32  	%r13655, %r13652, %r4531;
	or.b32  	%r4553, %r13655, %r13654;
	shr.u32 	%r4536, %r4524, 4;
	// begin inline asm
	lop3.b32 %r4539, %r4536, 50529027, 0, 234;

	// end inline asm
	or.b32  	%r13656, %r4539, -2139062144;
	and.b32  	%r13657, %r4539, -2139062144;
	add.s32 	%r13658, %r13656, -33686018;
	xor.b32  	%r13659, %r13657, %r13658;
	xor.b32  	%r13660, %r13659, -2139062144;
	xor.b32  	%r13661, %r4539, 33686018;
	xor.b32  	%r13662, %r13660, %r4539;
	and.b32  	%r4537, %r13662, %r13661;
	// begin inline asm
	prmt.b32 %r4537, %r4537, 0, 0xba98;
	// end inline asm
	// begin inline asm
	prmt.b32 %r4539, %r4539, 0, 0xba98;
	// end inline asm
	xor.b32  	%r13663, %r4539, 2139062143;
	not.b32 	%r13664, %r4537;
	and.b32  	%r13665, %r13660, %r13664;
	and.b32  	%r13666, %r13663, %r4537;
	or.b32  	%r4557, %r13666, %r13665;
	shr.u32 	%r4542, %r4524, 6;
	// begin inline asm
	lop3.b32 %r4545, %r4542, 50529027, 0, 234;

	// end inline asm
	or.b32  	%r13667, %r4545, -2139062144;
	and.b32  	%r13668, %r4545, -2139062144;
	add.s32 	%r13669, %r13667, -33686018;
	xor.b32  	%r13670, %r13668, %r13669;
	xor.b32  	%r13671, %r13670, -2139062144;
	xor.b32  	%r13672, %r4545, 33686018;
	xor.b32  	%r13673, %r13671, %r4545;
	and.b32  	%r4543, %r13673, %r13672;
	// begin inline asm
	prmt.b32 %r4543, %r4543, 0, 0xba98;
	// end inline asm
	// begin inline asm
	prmt.b32 %r4545, %r4545, 0, 0xba98;
	// end inline asm
	xor.b32  	%r13674, %r4545, 2139062143;
	not.b32 	%r13675, %r4543;
	and.b32  	%r13676, %r13671, %r13675;
	and.b32  	%r13677, %r13674, %r4543;
	or.b32  	%r4561, %r13677, %r13676;
	// begin inline asm
	dp4a.s32.s32 %r4547, %r4548, %r4549, %r4519;
	// end inline asm
	// begin inline asm
	dp4a.s32.s32 %r4551, %r4552, %r4553, %r4547;
	// end inline asm
	// begin inline asm
	dp4a.s32.s32 %r4555, %r4556, %r4557, %r4551;
	// end inline asm
	// begin inline asm
	dp4a.s32.s32 %r4559, %r4560, %r4561, %r4555;
	// end inline asm
	ld.global.nc.v4.u32 	{%r4588, %r4592, %r4596, %r4600}, [%rd9+14592];
	ld.global.nc.u32 	%r4564, [%rd11+58368];
	// begin inline asm
	lop3.b32 %r4567, %r4564, 50529027, 0, 234;

	// end inline asm
	or.b32  	%r13678, %r4567, -2139062144;
	and.b32  	%r13679, %r4567, -2139062144;
	add.s32 	%r13680, %r13678, -33686018;
	xor.b32  	%r13681, %r13679, %r13680;
	xor.b32  	%r13682, %r13681, -2139062144;
	xor.b32  	%r13683, %r4567, 33686018;
	xor.b32  	%r13684, %r13682, %r4567;
	and.b32  	%r4565, %r13684, %r13683;
	// begin inline asm
	prmt.b32 %r4565, %r4565, 0, 0xba98;
	// end inline asm
	// begin inline asm
	prmt.b32 %r4567, %r4567, 0, 0xba98;
	// end inline asm
	xor.b32  	%r13685, %r4567, 2139062143;
	not.b32 	%r13686, %r4565;
	and.b32  	%r13687, %r13682, %r13686;
	and.b32  	%r13688, %r13685, %r4565;
	or.b32  	%r4589, %r13688, %r13687;
	shr.u32 	%r4570, %r4564, 2;
	// begin inline asm
	lop3.b32 %r4573, %r4570, 50529027, 0, 234;

	// end inline asm
	or.b32  	%r13689, %r4573, -2139062144;
	and.b32  	%r13690, %r4573, -2139062144;
	add.s32 	%r13691, %r13689, -33686018;
	xor.b32  	%r13692, %r13690, %r13691;
	xor.b32  	%r13693, %r13692, -2139062144;
	xor.b32  	%r13694, %r4573, 33686018;
	xor.b32  	%r13695, %r13693, %r4573;
	and.b32  	%r4571, %r13695, %r13694;
	// begin inline asm
	prmt.b32 %r4571, %r4571, 0, 0xba98;
	// end inline asm
	// begin inline asm
	prmt.b32 %r4573, %r4573, 0, 0xba98;
	// end inline asm
	xor.b32  	%r13696, %r4573, 2139062143;
	not.b32 	%r13697, %r4571;
	and.b32  	%r13698, %r13693, %r13697;
	and.b32  	%r13699, %r13696, %r4571;
	or.b32  	%r4593, %r13699, %r13698;
	shr.u32 	%r4576, %r4564, 4;
	// begin inline asm
	lop3.b32 %r4579, %r4576, 50529027, 0, 234;

	// end inline asm
	or.b32  	%r13700, %r4579, -2139062144;
	and.b32  	%r13701, %r4579, -2139062144;
	add.s32 	%r13702, %r13700, -33686018;
	xor.b32  	%r13703, %r13701, %r13702;
	xor.b32  	%r13704, %r13703, -2139062144;
	xor.b32  	%r13705, %r4579, 33686018;
	xor.b32  	%r13706, %r13704, %r4579;
	and.b32  	%r4577, %r13706, %r13705;
	// begin inline asm
	prmt.b32 %r4577, %r4577, 0, 0xba98;
	// end inline asm
	// begin inline asm
	prmt.b32 %r4579, %r4579, 0, 0xba98;
	// end inline asm
	xor.b32  	%r13707, %r4579, 2139062143;
	not.b32 	%r13708, %r4577;
	and.b32  	%r13709, %r13704, %r13708;
	and.b32  	%r13710, %r13707, %r4577;
	or.b32  	%r4597, %r13710, %r13709;
	shr.u32 	%r4582, %r4564, 6;
	// begin inline asm
	lop3.b32 %r4585, %r4582, 50529027, 0, 234;

	// end inline asm
	or.b32  	%r13711, %r4585, -2139062144;
	and.b32  	%r13712, %r4585, -2139062144;
	add.s32 	%r13713, %r13711, -33686018;
	xor.b32  	%r13714, %r13712, %r13713;
	xor.b32  	%r13715, %r13714, -2139062144;
	xor.b32  	%r13716, %r4585, 33686018;
	xor.b32  	%r13717, %r13715, %r4585;
	and.b32  	%r4583, %r13717, %r13716;
	// begin inline asm
	prmt.b32 %r4583, %r4583, 0, 0xba98;
	// end inline asm
	// begin inline asm
	prmt.b32 %r4585, %r4585, 0, 0xba98;
	// end inline asm
	xor.b32  	%r13718, %r4585, 2139062143;
	not.b32 	%r13719, %r4583;
	and.b32  	%r13720, %r13715, %r13719;
	and.b32  	%r13721, %r13718, %r4583;
	or.b32  	%r4601, %r13721, %r13720;
	// begin inline asm
	dp4a.s32.s32 %r4587, %r4588, %r4589, %r4559;
	// end inline asm
	// begin inline asm
	dp4a.s32.s32 %r4591, %r4592, %r4593, %r4587;
	// end inline asm
	// begin inline asm
	dp4a.s32.s32 %r4595, %r4596, %r4597, %r4591;
	// end inline asm
	// begin inline asm
	dp4a.s32.s32 %r4599, %r4600, %r4601, %r4595;
	// end inline asm
	ld.global.nc.v4.u32 	{%r4628, %r4632, %r4636, %r4640}, [%rd9+14720];
	ld.global.nc.u32 	%r4604, [%rd11+58880];
	// begin inline asm
	lop3.b32 %r4607, %r4604, 50529027, 0, 234;

	// end inline asm
	or.b32  	%r13722, %r4607, -2139062144;
	and.b32  	%r13723, %r4607, -2139062144;
	add.s32 	%r13724, %r13722, -33686018;
	xor.b32  	%r13725, %r13723, %r13724;
	xor.b32  	%r13726, %r13725, -2139062144;
	xor.b32  	%r13727, %r4607, 33686018;
	xor.b32  	%r13728, %r13726, %r4607;
	and.b32  	%r4605, %r13728, %r13727;
	// begin inline asm
	prmt.b32 %r4605, %r4605, 0, 0xba98;
	// end inline asm
	// begin inline asm
	prmt.b32 %r4607, %r4607, 0, 0xba98;
	// end inline asm
	xor.b32  	%r13729, %r4607, 2139062143;
	not.b32 	%r13730, %r4605;
	and.b32  	%r13731, %r13726, %r13730;
	and.b32  	%r13732, %r13729, %r4605;
	or.b32  	%r4629, %r13732, %r13731;
	shr.u32 	%r4610, %r4604, 2;
	// begin inline asm
	lop3.b32 %r4613, %r4610, 50529027, 0, 234;

	// end inline asm
	or.b32  	%r13733, %r4613, -2139062144;
	and.b32  	%r13734, %r4613, -2139062144;
	add.s32 	%r13735, %r13733, -33686018;
	xor.b32  	%r13736, %r13734, %r13735;
	xor.b32  	%r13737, %r13736, -2139062144;
	xor.b32  	%r13738, %r4613, 33686018;
	xor.b32  	%r13739, %r13737, %r4613;
	and.b32  	%r4611, %r13739, %r13738;
	// begin inline asm
	prmt.b32 %r4611, %r4611, 0, 0xba98;
	// end inline asm
	// begin inline asm
	prmt.b32 %r4613, %r4613, 0, 0xba98;
	// end inline asm
	xor.b32  	%r13740, %r4613, 2139062143;
	not.b32 	%r13741, %r4611;
	and.b32  	%r13742, %r13737, %r13741;
	and.b32  	%r13743, %r13740, %r4611;
	or.b32  	%r4633, %r13743, %r13742;
	shr.u32 	%r4616, %r4604, 4;
	// begin inline asm
	lop3.b32 %r4619, %r4616, 50529027, 0, 234;

	// end inline asm
	or.b32  	%r13744, %r4619, -2139062144;
	and.b32  	%r13745, %r4619, -2139062144;
	add.s32 	%r13746, %r13744, -33686018;
	xor.b32  	%r13747, %r13745, %r13746;
	xor.b32  	%r13748, %r13747, -2139062144;
	xor.b32  	%r13749, %r4619, 33686018;
	xor.b32  	%r13750, %r13748, %r4619;
	and.b32  	%r4617, %r13750, %r13749;
	// begin inline asm
	prmt.b32 %r4617, %r4617, 0, 0xba98;
	// end inline asm
	// begin inline asm
	prmt.b32 %r4619, %r4619, 0, 0xba98;
	// end inline asm
	xor.b32  	%r13751, %r4619, 2139062143;
	not.b32 	%r13752, %r4617;
	and.b32  	%r13753, %r13748, %r13752;
	and.b32  	%r13754, %r13751, %r4617;
	or.b32  	%r4637, %r13754, %r13753;
	shr.u32 	%r4622, %r4604, 6;
	// begin inline asm
	lop3.b32 %r4625, %r4622, 50529027, 0, 234;

	// end inline asm
	or.b32  	%r13755, %r4625, -2139062144;
	and.b32  	%r13756, %r4625, -2139062144;
	add.s32 	%r13757, %r13755, -33686018;
	xor.b32  	%r13758, %r13756, %r13757;
	xor.b32  	%r13759, %r13758, -2139062144;
	xor.b32  	%r13760, %r4625, 33686018;
	xor.b32  	%r13761, %r13759, %r4625;
	and.b32  	%r4623, %r13761, %r13760;
	// begin inline asm
	prmt.b32 %r4623, %r4623, 0, 0xba98;
	// end inline asm
	// begin inline asm
	prmt.b32 %r4625, %r4625, 0, 0xba98;
	// end inline asm
	xor.b32  	%r13762, %r4625, 2139062143;
	not.b32 	%r13763, %r4623;
	and.b32  	%r13764, %r13759, %r13763;
	and.b32  	%r13765, %r13762, %r4623;
	or.b32  	%r4641, %r13765, %r13764;
	// begin inline asm
	dp4a.s32.s32 %r4627, %r4628, %r4629, %r4599;
	// end inline asm
	// begin inline asm
	dp4a.s32.s32 %r4631, %r4632, %r4633, %r4627;
	// end inline asm
	// begin inline asm
	dp4a.s32.s32 %r4635, %r4636, %r4637, %r4631;
	// end inline asm
	// begin inline asm
	dp4a.s32.s32 %r4639, %r4640, %r4641, %r4635;
	// end inline asm
	ld.global.nc.v4.u32 	{%r4668, %r4672, %r4676, %r4680}, [%rd9+14848];
	ld.global.nc.u32 	%r4644, [%rd11+59392];
	// begin inline asm
	lop3.b32 %r4647, %r4644, 50529027, 0, 234;

	// end inline asm
	or.b32  	%r13766, %r4647, -2139062144;
	and.b32  	%r13767, %r4647, -2139062144;
	add.s32 	%r13768, %r13766, -33686018;
	xor.b32  	%r13769, %r13767, %r13768;
	xor.b32  	%r13770, %r13769, -2139062144;
	xor.b32  	%r13771, %r4647, 33686018;
	xor.b32  	%r13772, %r13770, %r4647;
	and.b32  	%r4645, %r13772, %r13771;
	// begin inline asm
	prmt.b32 %r4645, %r4645, 0, 0xba98;
	// end inline asm
	// begin inline asm
	prmt.b32 %r4647, %r4647, 0, 0xba98;
	// end inline asm
	xor.b32  	%r13773, %r4647, 2139062143;
	not.b32 	%r13774, %r4645;
	and.b32  	%r13775, %r13770, %r13774;
	and.b32  	%r13776, %r13773, %r4645;
	or.b32  	%r4669, %r13776, %r13775;
	shr.u32 	%r4650, %r4644, 2;
	// begin inline asm
	lop3.b32 %r4653, %r4650, 50529027, 0, 234;

	// end inline asm
	or.b32  	%r13777, %r4653, -2139062144;
	and.b32  	%r13778, %r4653, -2139062144;
	add.s32 	%r13779, %r13777, -33686018;
	xor.b32  	%r13780, %r13778, %r13779;
	xor.b32  	%r13781, %r13780, -2139062144;
	xor.b32  	%r13782, %r4653, 33686018;
	xor.b32  	%r13783, %r13781, %r4653;
	and.b32  	%r4651, %r13783, %r13782;
	// begin inline asm
	prmt.b32 %r4651, %r4651, 0, 0xba98;
	// end inline asm
	// begin inline asm
	prmt.b32 %r4653, %r4653, 0, 0xba98;
	// end inline asm
	xor.b32  	%r13784, %r4653, 2139062143;
	not.b32 	%r13785, %r4651;
	and.b32  	%r13786, %r13781, %r13785;
	and.b32  	%r13787, %r13784, %r4651;
	or.b32  	%r4673, %r13787, %r13786;
	shr.u32 	%r4656, %r4644, 4;
	// begin inline asm
	lop3.b32 %r4659, %r4656, 50529027, 0, 234;

	// end inline asm
	or.b32  	%r13788, %r4659, -2139062144;
	and.b32  	%r13789, %r4659, -2139062144;
	add.s32 	%r13790, %r13788, -33686018;
	xor.b32  	%r13791, %r13789, %r13790;
	xor.b32  	%r13792, %r13791, -2139062144;
	xor.b32  	%r13793, %r4659, 33686018;
	xor.b32  	%r13794, %r13792, %r4659;
	and.b32  	%r4657, %r13794, %r13793;
	// begin inline asm
	prmt.b32 %r4657, %r4657, 0, 0xba98;
	// end inline asm
	// begin inline asm
	prmt.b32 %r4659, %r4659, 0, 0xba98;
	// end inline asm
	xor.b32  	%r13795, %r4659, 2139062143;
	not.b32 	%r13796, %r4657;
	and.b32  	%r13797, %r13792, %r13796;
	and.b32  	%r13798, %r13795, %r4657;
	or.b32  	%r4677, %r13798, %r13797;
	shr.u32 	%r4662, %r4644, 6;
	// begin inline asm
	lop3.b32 %r4665, %r4662, 50529027, 0, 234;

	// end inline asm
	or.b32  	%r13799, %r4665, -2139062144;
	and.b32  	%r13800, %r4665, -2139062144;
	add.s32 	%r13801, %r13799, -33686018;
	xor.b32  	%r13802, %r13800, %r13801;
	xor.b32  	%r13803, %r13802, -2139062144;
	xor.b32  	%r13804, %r4665, 33686018;
	xor.b32  	%r13805, %r13803, %r4665;
	and.b32  	%r4663, %r13805, %r13804;
	// begin inline asm
	prmt.b32 %r4663, %r4663, 0, 0xba98;
	// end inline asm
	// begin inline asm
	prmt.b32 %r4665, %r4665, 0, 0xba98;
	// end inline asm
	xor.b32  	%r13806, %r4665, 2139062143;
	not.b32 	%r13807, %r4663;
	and.b32  	%r13808, %r13803, %r13807;
	and.b32  	%r13809, %r13806, %r4663;
	or.b32  	%r4681, %r13809, %r13808;
	// begin inline asm
	dp4a.s32.s32 %r4667, %r4668, %r4669, %r4639;
	// end inline asm
	// begin inline asm
	dp4a.s32.s32 %r4671, %r4672, %r4673, %r4667;
	// end inline asm
	// begin inline asm
	dp4a.s32.s32 %r4675, %r4676, %r4677, %r4671;
	// end inline asm
	// begin inline asm
	dp4a.s32.s32 %r4679, %r4680, %r4681, %r4675;
	// end inline asm
	ld.global.nc.v4.u32 	{%r4708, %r4712, %r4716, %r4720}, [%rd9+14976];
	ld.global.nc.u32 	%r4684, [%rd11+59904];
	// begin inline asm
	lop3.b32 %r4687, %r4684, 50529027, 0, 234;

	// end inline asm
	or.b32  	%r13810, %r4687, -2139062144;
	and.b32  	%r13811, %r4687, -2139062144;
	add.s32 	%r13812, %r13810, -33686018;
	xor.b32  	%r13813, %r13811, %r13812;
	xor.b32  	%r13814, %r13813, -2139062144;
	xor.b32  	%r13815, %r4687, 33686018;
	xor.b32  	%r13816, %r13814, %r4687;
	and.b32  	%r4685, %r13816, %r13815;
	// begin inline asm
	prmt.b32 %r4685, %r4685, 0, 0xba98;
	// end inline asm
	// begin inline asm
	prmt.b32 %r4687, %r4687, 0, 0xba98;
	// end inline asm
	xor.b32  	%r13817, %r4687, 2139062143;
	not.b32 	%r13818, %r4685;
	and.b32  	%r13819, %r13814, %r13818;
	and.b32  	%r13820, %r13817, %r4685;
	or.b32  	%r4709, %r13820, %r13819;
	shr.u32 	%r4690, %r4684, 2;
	// begin inline asm
	lop3.b32 %r4693, %r4690, 50529027, 0, 234;

	// end inline asm
	or.b32  	%r13821, %r4693, -2139062144;
	and.b32  	%r13822, %r4693, -2139062144;
	add.s32 	%r13823, %r13821, -33686018;
	xor.b32  	%r13824, %r13822, %r13823;
	xor.b32  	%r13825, %r13824, -2139062144;
	xor.b32  	%r13826, %r4693, 33686018;
	xor.b32  	%r13827, %r13825, %r4693;
	and.b32  	%r4691, %r13827, %r13826;
	// begin inline asm
	prmt.b32 %r4691, %r4691, 0, 0xba98;
	// end inline asm
	// begin inline asm
	prmt.b32 %r4693, %r4693, 0, 0xba98;
	// end inline asm
	xor.b32  	%r13828, %r4693, 2139062143;
	not.b32 	%r13829, %r4691;
	and.b32  	%r13830, %r13825, %r13829;
	and.b32  	%r13831, %r13828, %r4691;
	or.b32  	%r4713, %r13831, %r13830;
	shr.u32 	%r4696, %r4684, 4;
	// begin inline asm
	lop3.b32 %r4699, %r4696, 50529027, 0, 234;

	// end inline asm
	or.b32  	%r13832, %r4699, -2139062144;
	and.b32  	%r13833, %r4699, -2139062144;
	add.s32 	%r13834, %r13832, -33686018;
	xor.b32  	%r13835, %r13833, %r13834;
	xor.b32  	%r13836, %r13835, -2139062144;
	xor.b32  	%r13837, %r4699, 33686018;
	xor.b32  	%r13838, %r13836, %r4699;
	and.b32  	%r4697, %r13838, %r13837;
	// begin inline asm
	prmt.b32 %r4697, %r4697, 0, 0xba98;
	// end inline asm
	// begin inline asm
	prmt.b32 %r4699, %r4699, 0, 0xba98;
	// end inline asm
	xor.b32  	%r13839, %r4699, 2139062143;
	not.b32 	%r13840, %r4697;
	and.b32  	%r13841, %r13836, %r13840;
	and.b32  	%r13842, %r13839, %r4697;
	or.b32  	%r4717, %r13842, %r13841;
	shr.u32 	%r4702, %r4684, 6;
	// begin inline asm
	lop3.b32 %r4705, %r4702, 50529027, 0, 234;

	// end inline asm
	or.b32  	%r13843, %r4705, -2139062144;
	and.b32  	%r13844, %r4705, -2139062144;
	add.s32 	%r13845, %r13843, -33686018;
	xor.b32  	%r13846, %r13844, %r13845;
	xor.b32  	%r13847, %r13846, -2139062144;
	xor.b32  	%r13848, %r4705, 33686018;
	xor.b32  	%r13849, %r13847, %r4705;
	and.b32  	%r4703, %r13849, %r13848;
	// begin inline asm
	prmt.b32 %r4703, %r4703, 0, 0xba98;
	// end inline asm
	// begin inline asm
	prmt.b32 %r4705, %r4705, 0, 0xba98;
	// end inline asm
	xor.b32  	%r13850, %r4705, 2139062143;
	not.b32 	%r13851, %r4703;
	and.b32  	%r13852, %r13847, %r13851;
	and.b32  	%r13853, %r13850, %r4703;
	or.b32  	%r4721, %r13853, %r13852;
	// begin inline asm
	dp4a.s32.s32 %r4707, %r4708, %r4709, %r4679;
	// end inline asm
	// begin inline asm
	dp4a.s32.s32 %r4711, %r4712, %r4713, %r4707;
	// end inline asm
	// begin inline asm
	dp4a.s32.s32 %r4715, %r4716, %r4717, %r4711;
	// end inline asm
	// begin inline asm
	dp4a.s32.s32 %r4719, %r4720, %r4721, %r4715;
	// end inline asm
	ld.global.nc.v4.u32 	{%r4748, %r4752, %r4756, %r4760}, [%rd9+15104];
	ld.global.nc.u32 	%r4724, [%rd11+60416];
	// begin inline asm
	lop3.b32 %r4727, %r4724, 50529027, 0, 234;

	// end inline asm
	or.b32  	%r13854, %r4727, -2139062144;
	and.b32  	%r13855, %r4727, -2139062144;
	add.s32 	%r13856, %r13854, -33686018;
	xor.b32  	%r13857, %r13855, %r13856;
	xor.b32  	%r13858, %r13857, -2139062144;
	xor.b32  	%r13859, %r4727, 33686018;
	xor.b32  	%r13860, %r13858, %r4727;
	and.b32  	%r4725, %r13860, %r13859;
	// begin inline asm
	prmt.b32 %r4725, %r4725, 0, 0xba98;
	// end inline asm
	// begin inline asm
	prmt.b32 %r4727, %r4727, 0, 0xba98;
	// end inline asm
	xor.b32  	%r13861, %r4727, 2139062143;
	not.b32 	%r13862, %r4725;
	and.b32  	%r13863, %r13858, %r13862;
	and.b32  	%r13864, %r13861, %r4725;
	or.b32  	%r4749, %r13864, %r13863;
	shr.u32 	%r4730, %r4724, 2;
	// begin inline asm
	lop3.b32 %r4733, %r4730, 50529027, 0, 234;

	// end inline asm
	or.b32  	%r13865, %r4733, -2139062144;
	and.b32  	%r13866, %r4733, -2139062144;
	add.s32 	%r13867, %r13865, -33686018;
	xor.b32  	%r13868, %r13866, %r13867;
	xor.b32  	%r13869, %r13868, -2139062144;
	xor.b32  	%r13870, %r4733, 33686018;
	xor.b32  	%r13871, %r13869, %r4733;
	and.b32  	%r4731, %r13871, %r13870;
	// begin inline asm
	prmt.b32 %r4731, %r4731, 0, 0xba98;
	// end inline asm
	// begin inline asm
	prmt.b32 %r4733, %r4733, 0, 0xba98;
	// end inline asm
	xor.b32  	%r13872, %r4733, 2139062143;
	not.b32 	%r13873, %r4731;
	and.b32  	%r13874, %r13869, %r13873;
	and.b32  	%r13875, %r13872, %r4731;
	or.b32  	%r4753, %r13875, %r13874;
	shr.u32 	%r4736, %r4724, 4;
	// begin inline asm
	lop3.b32 %r4739, %r4736, 50529027, 0, 234;

	// end inline asm
	or.b32  	%r13876, %r4739, -2139062144;
	and.b32  	%r13877, %r4739, -2139062144;
	add.s32 	%r13878, %r13876, -33686018;
	xor.b32  	%r13879, %r13877, %r13878;
	xor.b32  	%r13880, %r13879, -2139062144;
	xor.b32  	%r13881, %r4739, 33686018;
	xor.b32  	%r13882, %r13880, %r4739;
	and.b32  	%r4737, %r13882, %r13881;
	// begin inline asm
	prmt.b32 %r4737, %r4737, 0, 0xba98;
	// end inline asm
	// begin inline asm
	prmt.b32 %r4739, %r4739, 0, 0xba98;
	// end inline asm
	xor.b32  	%r13883, %r4739, 2139062143;
	not.b32 	%r13884, %r4737;
	and.b32  	%r13885, %r13880, %r13884;
	and.b32  	%r13886, %r13883, %r4737;
	or.b32  	%r4757, %r13886, %r13885;
	shr.u32 	%r4742, %r4724, 6;
	// begin inline asm
	lop3.b32 %r4745, %r4742, 50529027, 0, 234;

	// end inline asm
	or.b32  	%r13887, %r4745, -2139062144;
	and.b32  	%r13888, %r4745, -2139062144;
	add.s32 	%r13889, %r13887, -33686018;
	xor.b32  	%r13890, %r13888, %r13889;
	xor.b32  	%r13891, %r13890, -2139062144;
	xor.b32  	%r13892, %r4745, 33686018;
	xor.b32  	%r13893, %r13891, %r4745;
	and.b32  	%r4743, %r13893, %r13892;
	// begin inline asm
	prmt.b32 %r4743, %r4743, 0, 0xba98;
	// end inline asm
	// begin inline asm
	prmt.b32 %r4745, %r4745, 0, 0xba98;
	// end inline asm
	xor.b32  	%r13894, %r4745, 2139062143;
	not.b32 	%r13895, %r4743;
	and.b32  	%r13896, %r13891, %r13895;
	and.b32  	%r13897, %r13894, %r4743;
	or.b32  	%r4761, %r13897, %r13896;
	// begin inline asm
	dp4a.s32.s32 %r4747, %r4748, %r4749, %r4719;
	// end inline asm
	// begin inline asm
	dp4a.s32.s32 %r4751, %r4752, %r4753, %r4747;
	// end inline asm
	// begin inline asm
	dp4a.s32.s32 %r4755, %r4756, %r4757, %r4751;
	// end inline asm
	// begin inline asm
	dp4a.s32.s32 %r4759, %r4760, %r4761, %r4755;
	// end inline asm
	ld.global.nc.v4.u32 	{%r4788, %r4792, %r4796, %r4800}, [%rd9+15232];
	ld.global.nc.u32 	%r4764, [%rd11+60928];
	// begin inline asm
	lop3.b32 %r4767, %r4764, 50529027, 0, 234;

	// end inline asm
	or.b32  	%r13898, %r4767, -2139062144;
	and.b32  	%r13899, %r4767, -2139062144;
	add.s32 	%r13900, %r13898, -33686018;
	xor.b32  	%r13901, %r13899, %r13900;
	xor.b32  	%r13902, %r13901, -2139062144;
	xor.b32  	%r13903, %r4767, 33686018;
	xor.b32  	%r13904, %r13902, %r4767;
	and.b32  	%r4765, %r13904, %r13903;
	// begin inline asm
	prmt.b32 %r4765, %r4765, 0, 0xba98;
	// end inline asm
	// begin inline asm
	prmt.b32 %r4767, %r4767, 0, 0xba98;
	// end inline asm
	xor.b32  	%r13905, %r4767, 2139062143;
	not.b32 	%r13906, %r4765;
	and.b32  	%r13907, %r13902, %r13906;
	and.b32  	%r13908, %r13905, %r4765;
	or.b32  	%r4789, %r13908, %r13907;
	shr.u32 	%r4770, %r4764, 2;
	// begin inline asm
	lop3.b32 %r4773, %r4770, 50529027, 0, 234;

	// end inline asm
	or.b32  	%r13909, %r4773, -2139062144;
	and.b32  	%r13910, %r4773, -2139062144;
	add.s32 	%r13911, %r13909, -33686018;
	xor.b32  	%r13912, %r13910, %r13911;
	xor.b32  	%r13913, %r13912, -2139062144;
	xor.b32  	%r13914, %r4773, 33686018;
	xor.b32  	%r13915, %r13913, %r4773;
	and.b32  	%r4771, %r13915, %r13914;
	// begin inline asm
	prmt.b32 %r4771, %r4771, 0, 0xba98;
	// end inline asm
	// begin inline asm
	prmt.b32 %r4773, %r4773, 0, 0xba98;
	// end inline asm
	xor.b32  	%r13916, %r4773, 2139062143;
	not.b32 	%r13917, %r4771;
	and.b32  	%r13918, %r13913, %r13917;
	and.b32  	%r13919, %r13916, %r4771;
	or.b32  	%r4793, %r13919, %r13918;
	shr.u32 	%r4776, %r4764, 4;
	// begin inline asm
	lop3.b32 %r4779, %r4776, 50529027, 0, 234;

	// end inline asm
	or.b32  	%r13920, %r4779, -2139062144;
	and.b32  	%r13921, %r4779, -2139062144;
	add.s32 	%r13922, %r13920, -33686018;
	xor.b32  	%r13923, %r13921, %r13922;
	xor.b32  	%r13924, %r13923, -2139062144;
	xor.b32  	%r13925, %r4779, 33686018;
	xor.b32  	%r13926, %r13924, %r4779;
	and.b32  	%r4777, %r13926, %r13925;
	// begin inline asm
	prmt.b32 %r4777, %r4777, 0, 0xba98;
	// end inline asm
	// begin inline asm
	prmt.b32 %r4779, %r4779, 0, 0xba98;
	// end inline asm
	xor.b32  	%r13927, %r4779, 2139062143;
	not.b32 	%r13928, %r4777;
	and.b32  	%r13929, %r13924, %r13928;
	and.b32  	%r13930, %r13927, %r4777;
	or.b32  	%r4797, %r13930, %r13929;
	shr.u32 	%r4782, %r4764, 6;
	// begin inline asm
	lop3.b32 %r4785, %r4782, 50529027, 0, 234;

	// end inline asm
	or.b32  	%r13931, %r4785, -2139062144;
	and.b32  	%r13932, %r4785, -2139062144;
	add.s32 	%r13933, %r13931, -33686018;
	xor.b32  	%r13934, %r13932, %r13933;
	xor.b32  	%r13935, %r13934, -2139062144;
	xor.b32  	%r13936, %r4785, 33686018;
	xor.b32  	%r13937, %r13935, %r4785;
	and.b32  	%r4783, %r13937, %r13936;
	// begin inline asm
	prmt.b32 %r4783, %r4783, 0, 0xba98;
	// end inline asm
	// begin inline asm
	prmt.b32 %r4785, %r4785, 0, 0xba98;
	// end inline asm
	xor.b32  	%r13938, %r4785, 2139062143;
	not.b32 	%r13939, %r4783;
	and.b32  	%r13940, %r13935, %r13939;
	and.b32  	%r13941, %r13938, %r4783;
	or.b32  	%r4801, %r13941, %r13940;
	// begin inline asm
	dp4a.s32.s32 %r4787, %r4788, %r4789, %r4759;
	// end inline asm
	// begin inline asm
	dp4a.s32.s32 %r4791, %r4792, %r4793, %r4787;
	// end inline asm
	// begin inline asm
	dp4a.s32.s32 %r4795, %r4796, %r4797, %r4791;
	// end inline asm
	// begin inline asm
	dp4a.s32.s32 %r4799, %r4800, %r4801, %r4795;
	// end inline asm
	ld.global.nc.v4.u32 	{%r4828, %r4832, %r4836, %r4840}, [%rd9+15360];
	ld.global.nc.u32 	%r4804, [%rd11+61440];
	// begin inline asm
	lop3.b32 %r4807, %r4804, 50529027, 0, 234;

	// end inline asm
	or.b32  	%r13942, %r4807, -2139062144;
	and.b32  	%r13943, %r4807, -2139062144;
	add.s32 	%r13944, %r13942, -33686018;
	xor.b32  	%r13945, %r13943, %r13944;
	xor.b32  	%r13946, %r13945, -2139062144;
	xor.b32  	%r13947, %r4807, 33686018;
	xor.b32  	%r13948, %r13946, %r4807;
	and.b32  	%r4805, %r13948, %r13947;
	// begin inline asm
	prmt.b32 %r4805, %r4805, 0, 0xba98;
	// end inline asm
	// begin inline asm
	prmt.b32 %r4807, %r4807, 0, 0xba98;
	// end inline asm
	xor.b32  	%r13949, %r4807, 2139062143;
	not.b32 	%r13950, %r4805;
	and.b32  	%r13951, %r13946, %r13950;
	and.b32  	%r13952, %r13949, %r4805;
	or.b32  	%r4829, %r13952, %r13951;
	shr.u32 	%r4810, %r4804, 2;
	// begin inline asm
	lop3.b32 %r4813, %r4810, 50529027, 0, 234;

	// end inline asm
	or.b32  	%r13953, %r4813, -2139062144;
	and.b32  	%r13954, %r4813, -2139062144;
	add.s32 	%r13955, %r13953, -33686018;
	xor.b32  	%r13956, %r13954, %r13955;
	xor.b32  	%r13957, %r13956, -2139062144;
	xor.b32  	%r13958, %r4813, 33686018;
	xor.b32  	%r13959, %r13957, %r4813;
	and.b32  	%r4811, %r13959, %r13958;
	// begin inline asm
	prmt.b32 %r4811, %r4811, 0, 0xba98;
	// end inline asm
	// begin inline asm
	prmt.b32 %r4813, %r4813, 0, 0xba98;
	// end inline asm
	xor.b32  	%r13960, %r4813, 2139062143;
	not.b32 	%r13961, %r4811;
	and.b32  	%r13962, %r13957, %r13961;
	and.b32  	%r13963, %r13960, %r4811;
	or.b32  	%r4833, %r13963, %r13962;
	shr.u32 	%r4816, %r4804, 4;
	// begin inline asm
	lop3.b32 %r4819, %r4816, 50529027, 0, 234;

	// end inline asm
	or.b32  	%r13964, %r4819, -2139062144;
	and.b32  	%r13965, %r4819, -2139062144;
	add.s32 	%r13966, %r13964, -33686018;
	xor.b32  	%r13967, %r13965, %r13966;
	xor.b32  	%r13968, %r13967, -2139062144;
	xor.b32  	%r13969, %r4819, 33686018;
	xor.b32  	%r13970, %r13968, %r4819;
	and.b32  	%r4817, %r13970, %r13969;
	// begin inline asm
	prmt.b32 %r4817, %r4817, 0, 0xba98;
	// end inline asm
	// begin inline asm
	prmt.b32 %r4819, %r4819, 0, 0xba98;
	// end inline asm
	xor.b32  	%r13971, %r4819, 2139062143;
	not.b32 	%r13972, %r4817;
	and.b32  	%r13973, %r13968, %r13972;
	and.b32  	%r13974, %r13971, %r4817;
	or.b32  	%r4837, %r13974, %r13973;
	shr.u32 	%r4822, %r4804, 6;
	// begin inline asm
	lop3.b32 %r4825, %r4822, 50529027, 0, 234;

	// end inline asm
	or.b32  	%r13975, %r4825, -2139062144;
	and.b32  	%r13976, %r4825, -2139062144;
	add.s32 	%r13977, %r13975, -33686018;
	xor.b32  	%r13978, %r13976, %r13977;
	xor.b32  	%r13979, %r13978, -2139062144;
	xor.b32  	%r13980, %r4825, 33686018;
	xor.b32  	%r13981, %r13979, %r4825;
	and.b32  	%r4823, %r13981, %r13980;
	// begin inline asm
	prmt.b32 %r4823, %r4823, 0, 0xba98;
	// end inline asm
	// begin inline asm
	prmt.b32 %r4825, %r4825, 0, 0xba98;
	// end inline asm
	xor.b32  	%r13982, %r4825, 2139062143;
	not.b32 	%r13983, %r4823;
	and.b32  	%r13984, %r13979, %r13983;
	and.b32  	%r13985, %r13982, %r4823;
	or.b32  	%r4841, %r13985, %r13984;
	// begin inline asm
	dp4a.s32.s32 %r4827, %r4828, %r4829, %r4799;
	// end inline asm
	// begin inline asm
	dp4a.s32.s32 %r4831, %r4832, %r4833, %r4827;
	// end inline asm
	// begin inline asm
	dp4a.s32.s32 %r4835, %r4836, %r4837, %r4831;
	// end inline asm
	// begin inline asm
	dp4a.s32.s32 %r4839, %r4840, %r4841, %r4835;
	// end inline asm
	ld.global.nc.v4.u32 	{%r4868, %r4872, %r4876, %r4880}, [%rd9+15488];
	ld.global.nc.u32 	%r4844, [%rd11+61952];
	// begin inline asm
	lop3.b32 %r4847, %r4844, 50529027, 0, 234;

	// end inline asm
	or.b32  	%r13986, %r4847, -2139062144;
	and.b32  	%r13987, %r4847, -2139062144;
	add.s32 	%r13988, %r13986, -33686018;
	xor.b32  	%r13989, %r13987, %r13988;
	xor.b32  	%r13990, %r13989, -2139062144;
	xor.b32  	%r13991, %r4847, 33686018;
	xor.b32  	%r13992, %r13990, %r4847;
	and.b32  	%r4845, %r13992, %r13991;
	// begin inline asm
	prmt.b32 %r4845, %r4845, 0, 0xba98;
	// end inline asm
	// begin inline asm
	prmt.b32 %r4847, %r4847, 0, 0xba98;
	// end inline asm
	xor.b32  	%r13993, %r4847, 2139062143;
	not.b32 	%r13994, %r4845;
	and.b32  	%r13995, %r13990, %r13994;
	and.b32  	%r13996, %r13993, %r4845;
	or.b32  	%r4869, %r13996, %r13995;
	shr.u32 	%r4850, %r4844, 2;
	// begin inline asm
	lop3.b32 %r4853, %r4850, 50529027, 0, 234;

	// end inline asm
	or.b32  	%r13997, %r4853, -2139062144;
	and.b32  	%r13998, %r4853, -2139062144;
	add.s32 	%r13999, %r13997, -33686018;
	xor.b32  	%r14000, %r13998, %r13999;
	xor.b32  	%r14001, %r14000, -2139062144;
	xor.b32  	%r14002, %r4853, 33686018;
	xor.b32  	%r14003, %r14001, %r4853;
	and.b32  	%r4851, %r14003, %r14002;
	// begin inline asm
	prmt.b32 %r4851, %r4851, 0, 0xba98;
	// end inline asm
	// begin inline asm
	prmt.b32 %r4853, %r4853, 0, 0xba98;
	// end inline asm
	xor.b32  	%r14004, %r4853, 2139062143;
	not.b32 	%r14005, %r4851;
	and.b32  	%r14006, %r14001, %r14005;
	and.b32  	%r14007, %r14004, %r4851;
	or.b32  	%r4873, %r14007, %r14006;
	shr.u32 	%r4856, %r4844, 4;
	// begin inline asm
	lop3.b32 %r4859, %r4856, 50529027, 0, 234;

	// end inline asm
	or.b32  	%r14008, %r4859, -2139062144;
	and.b32  	%r14009, %r4859, -2139062144;
	add.s32 	%r14010, %r14008, -33686018;
	xor.b32  	%r14011, %r14009, %r14010;
	xor.b32  	%r14012, %r14011, -2139062144;
	xor.b32  	%r14013, %r4859, 33686018;
	xor.b32  	%r14014, %r14012, %r4859;
	and.b32  	%r4857, %r14014, %r14013;
	// begin inline asm
	prmt.b32 %r4857, %r4857, 0, 0xba98;
	// end inline asm
	// begin inline asm
	prmt.b32 %r4859, %r4859, 0, 0xba98;
	// end inline asm
	xor.b32  	%r14015, %r4859, 2139062143;
	not.b32 	%r14016, %r4857;
	and.b32  	%r14017, %r14012, %r14016;
	and.b32  	%r14018, %r14015, %r4857;
	or.b32  	%r4877, %r14018, %r14017;
	shr.u32 	%r4862, %r4844, 6;
	// begin inline asm
	lop3.b32 %r4865, %r4862, 50529027, 0, 234;

	// end inline asm
	or.b32  	%r14019, %r4865, -2139062144;
	and.b32  	%r14020, %r4865, -2139062144;
	add.s32 	%r14021, %r14019, -33686018;
	xor.b32  	%r14022, %r14020, %r14021;
	xor.b32  	%r14023, %r14022, -2139062144;
	xor.b32  	%r14024, %r4865, 33686018;
	xor.b32  	%r14025, %r14023, %r4865;
	and.b32  	%r4863, %r14025, %r14024;
	// begin inline asm
	prmt.b32 %r4863, %r4863, 0, 0xba98;
	// end inline asm
	// begin inline asm
	prmt.b32 %r4865, %r4865, 0, 0xba98;
	// end inline asm
	xor.b32  	%r14026, %r4865, 2139062143;
	not.b32 	%r14027, %r4863;
	and.b32  	%r14028, %r14023, %r14027;
	and.b32  	%r14029, %r14026, %r4863;
	or.b32  	%r4881, %r14029, %r14028;
	// begin inline asm
	dp4a.s32.s32 %r4867, %r4868, %r4869, %r4839;
	// end inline asm
	// begin inline asm
	dp4a.s32.s32 %r4871, %r4872, %r4873, %r4867;
	// end inline asm
	// begin inline asm
	dp4a.s32.s32 %r4875, %r4876, %r4877, %r4871;
	// end inline asm
	// begin inline asm
	dp4a.s32.s32 %r4879, %r4880, %r4881, %r4875;
	// end inline asm
	ld.global.nc.v4.u32 	{%r4908, %r4912, %r4916, %r4920}, [%rd9+15616];
	ld.global.nc.u32 	%r4884, [%rd11+62464];
	// begin inline asm
	lop3.b32 %r4887, %r4884, 50529027, 0, 234;

	// end inline asm
	or.b32  	%r14030, %r4887, -2139062144;
	and.b32  	%r14031, %r4887, -2139062144;
	add.s32 	%r14032, %r14030, -33686018;
	xor.b32  	%r14033, %r14031, %r14032;
	xor.b32  	%r14034, %r14033, -2139062144;
	xor.b32  	%r14035, %r4887, 33686018;
	xor.b32  	%r14036, %r14034, %r4887;
	and.b32  	%r4885, %r14036, %r14035;
	// begin inline asm
	prmt.b32 %r4885, %r4885, 0, 0xba98;
	// end inline asm
	// begin inline asm
	prmt.b32 %r4887, %r4887, 0, 0xba98;
	// end inline asm
	xor.b32  	%r14037, %r4887, 2139062143;
	not.b32 	%r14038, %r4885;
	and.b32  	%r14039, %r14034, %r14038;
	and.b32  	%r14040, %r14037, %r4885;
	or.b32  	%r4909, %r14040, %r14039;
	shr.u32 	%r4890, %r4884, 2;
	// begin inline asm
	lop3.b32 %r4893, %r4890, 50529027, 0, 234;

	// end inline asm
	or.b32  	%r14041, %r4893, -2139062144;
	and.b32  	%r14042, %r4893, -2139062144;
	add.s32 	%r14043, %r14041, -33686018;
	xor.b32  	%r14044, %r14042, %r14043;
	xor.b32  	%r14045, %r14044, -2139062144;
	xor.b32  	%r14046, %r4893, 33686018;
	xor.b32  	%r14047, %r14045, %r4893;
	and.b32  	%r4891, %r14047, %r14046;
	// begin inline asm
	prmt.b32 %r4891, %r4891, 0, 0xba98;
	// end inline asm
	// begin inline asm
	prmt.b32 %r4893, %r4893, 0, 0xba98;
	// end inline asm
	xor.b32  	%r14048, %r4893, 2139062143;
	not.b32 	%r14049, %r4891;
	and.b32  	%r14050, %r14045, %r14049;
	and.b32  	%r14051, %r14048, %r4891;
	or.b32  	%r4913, %r14051, %r14050;
	shr.u32 	%r4896, %r4884, 4;
	// begin inline asm
	lop3.b32 %r4899, %r4896, 50529027, 0, 234;

	// end inline asm
	or.b32  	%r14052, %r4899, -2139062144;
	and.b32  	%r14053, %r4899, -2139062144;
	add.s32 	%r14054, %r14052, -33686018;
	xor.b32  	%r14055, %r14053, %r14054;
	xor.b32  	%r14056, %r14055, -2139062144;
	xor.b32  	%r14057, %r4899, 33686018;
	xor.b32  	%r14058, %r14056, %r4899;
	and.b32  	%r4897, %r14058, %r14057;
	// begin inline asm
	prmt.b32 %r4897, %r4897, 0, 0xba98;
	// end inline asm
	// begin inline asm
	prmt.b32 %r4899, %r4899, 0, 0xba98;
	// end inline asm
	xor.b32  	%r14059, %r4899, 2139062143;
	not.b32 	%r14060, %r4897;
	and.b32  	%r14061, %r14056, %r14060;
	and.b32  	%r14062, %r14059, %r4897;
	or.b32  	%r4917, %r14062, %r14061;
	shr.u32 	%r4902, %r4884, 6;
	// begin inline asm
	lop3.b32 %r4905, %r4902, 50529027, 0, 234;

	// end inline asm
	or.b32  	%r14063, %r4905, -2139062144;
	and.b32  	%r14064, %r4905, -2139062144;
	add.s32 	%r14065, %r14063, -33686018;
	xor.b32  	%r14066, %r14064, %r14065;
	xor.b32  	%r14067, %r14066, -2139062144;
	xor.b32  	%r14068, %r4905, 33686018;
	xor.b32  	%r14069, %r14067, %r4905;
	and.b32  	%r4903, %r14069, %r14068;
	// begin inline asm
	prmt.b32 %r4903, %r4903, 0, 0xba98;
	// end inline asm
	// begin inline asm
	prmt.b32 %r4905, %r4905, 0, 0xba98;
	// end inline asm
	xor.b32  	%r14070, %r4905, 2139062143;
	not.b32 	%r14071, %r4903;
	and.b32  	%r14072, %r14067, %r14071;
	and.b32  	%r14073, %r14070, %r4903;
	or.b32  	%r4921, %r14073, %r14072;
	// begin inline asm
	dp4a.s32.s32 %r4907, %r4908, %r4909, %r4879;
	// end inline asm
	// begin inline asm
	dp4a.s32.s32 %r4911, %r4912, %r4913, %r4907;
	// end inline asm
	// begin inline asm
	dp4a.s32.s32 %r4915, %r4916, %r4917, %r4911;
	// end inline asm
	// begin inline asm
	dp4a.s32.s32 %r4919, %r4920, %r4921, %r4915;
	// end inline asm
	ld.global.nc.v4.u32 	{%r4948, %r4952, %r4956, %r4960}, [%rd9+15744];
	ld.global.nc.u32 	%r4924, [%rd11+62976];
	// begin inline asm
	lop3.b32 %r4927, %r4924, 50529027, 0, 234;

	// end inline asm
	or.b32  	%r14074, %r4927, -2139062144;
	and.b32  	%r14075, %r4927, -2139062144;
	add.s32 	%r14076, %r14074, -33686018;
	xor.b32  	%r14077, %r14075, %r14076;
	xor.b32  	%r14078, %r14077, -2139062144;
	xor.b32  	%r14079, %r4927, 33686018;
	xor.b32  	%r14080, %r14078, %r4927;
	and.b32  	%r4925, %r14080, %r14079;
	// begin inline asm
	prmt.b32 %r4925, %r4925, 0, 0xba98;
	// end inline asm
	// begin inline asm
	prmt.b32 %r4927, %r4927, 0, 0xba98;
	// end inline asm
	xor.b32  	%r14081, %r4927, 2139062143;
	not.b32 	%r14082, %r4925;
	and.b32  	%r14083, %r14078, %r14082;
	and.b32  	%r14084, %r14081, %r4925;
	or.b32  	%r4949, %r14084, %r14083;
	shr.u32 	%r4930, %r4924, 2;
	// begin inline asm
	lop3.b32 %r4933, %r4930, 50529027, 0, 234;

	// end inline asm
	or.b32  	%r14085, %r4933, -2139062144;
	and.b32  	%r14086, %r4933, -2139062144;
	add.s32 	%r14087, %r14085, -33686018;
	xor.b32  	%r14088, %r14086, %r14087;
	xor.b32  	%r14089, %r14088, -2139062144;
	xor.b32  	%r14090, %r4933, 33686018;
	xor.b32  	%r14091, %r14089, %r4933;
	and.b32  	%r4931, %r14091, %r14090;
	// begin inline asm
	prmt.b32 %r4931, %r4931, 0, 0xba98;
	// end inline asm
	// begin inline asm
	prmt.b32 %r4933, %r4933, 0, 0xba98;
	// end inline asm
	xor.b32  	%r14092, %r4933, 2139062143;
	not.b32 	%r14093, %r4931;
	and.b32  	%r14094, %r14089, %r14093;
	and.b32  	%r14095, %r14092, %r4931;
	or.b32  	%r4953, %r14095, %r14094;
	shr.u32 	%r4936, %r4924, 4;
	// begin inline asm
	lop3.b32 %r4939, %r4936, 50529027, 0, 234;

	// end inline asm
	or.b32  	%r14096, %r4939, -2139062144;
	and.b32  	%r14097, %r4939, -2139062144;
	add.s32 	%r14098, %r14096, -33686018;
	xor.b32  	%r14099, %r14097, %r14098;
	xor.b32  	%r14100, %r14099, -2139062144;
	xor.b32  	%r14101, %r4939, 33686018;
	xor.b32  	%r14102, %r14100, %r4939;
	and.b32  	%r4937, %r14102, %r14101;
	// begin inline asm
	prmt.b32 %r4937, %r4937, 0, 0xba98;
	// end inline asm
	// begin inline asm
	prmt.b32 %r4939, %r4939, 0, 0xba98;
	// end inline asm
	xor.b32  	%r14103, %r4939, 2139062143;
	not.b32 	%r14104, %r4937;
	and.b32  	%r14105, %r14100, %r14104;
	and.b32  	%r14106, %r14103, %r4937;
	or.b32  	%r4957, %r14106, %r14105;
	shr.u32 	%r4942, %r4924, 6;
	// begin inline asm
	lop3.b32 %r4945, %r4942, 50529027, 0, 234;

	// end inline asm
	or.b32  	%r14107, %r4945, -2139062144;
	and.b32  	%r14108, %r4945, -2139062144;
	add.s32 	%r14109, %r14107, -33686018;
	xor.b32  	%r14110, %r14108, %r14109;
	xor.b32  	%r14111, %r14110, -2139062144;
	xor.b32  	%r14112, %r4945, 33686018;
	xor.b32  	%r14113, %r14111, %r4945;
	and.b32  	%r4943, %r14113, %r14112;
	// begin inline asm
	prmt.b32 %r4943, %r4943, 0, 0xba98;
	// end inline asm
	// begin inline asm
	prmt.b32 %r4945, %r4945, 0, 0xba98;
	// end inline asm
	xor.b32  	%r14114, %r4945, 2139062143;
	not.b32 	%r14115, %r4943;
	and.b32  	%r14116, %r14111, %r14115;
	and.b32  	%r14117, %r14114, %r4943;
	or.b32  	%r4961, %r14117, %r14116;
	// begin inline asm
	dp4a.s32.s32 %r4947, %r4948, %r4949, %r4919;
	// end inline asm
	// begin inline asm
	dp4a.s32.s32 %r4951, %r4952, %r4953, %r4947;
	// end inline asm
	// begin inline asm
	dp4a.s32.s32 %r4955, %r4956, %r4957, %r4951;
	// end inline asm
	// begin inline asm
	dp4a.s32.s32 %r4959, %r4960, %r4961, %r4955;
	// end inline asm
	ld.global.nc.v4.u32 	{%r4988, %r4992, %r4996, %r5000}, [%rd9+15872];
	ld.global.nc.u32 	%r4964, [%rd11+63488];
	// begin inline asm
	lop3.b32 %r4967, %r4964, 50529027, 0, 234;

	// end inline asm
	or.b32  	%r14118, %r4967, -2139062144;
	and.b32  	%r14119, %r4967, -2139062144;
	add.s32 	%r14120, %r14118, -33686018;
	xor.b32  	%r14121, %r14119, %r14120;
	xor.b32  	%r14122, %r14121, -2139062144;
	xor.b32  	%r14123, %r4967, 33686018;
	xor.b32  	%r14124, %r14122, %r4967;
	and.b32  	%r4965, %r14124, %r14123;
	// begin inline asm
	prmt.b32 %r4965, %r4965, 0, 0xba98;
	// end inline asm
	// begin inline asm
	prmt.b32 %r4967, %r4967, 0, 0xba98;
	// end inline asm
	xor.b32  	%r14125, %r4967, 2139062143;
	not.b32 	%r14126, %r4965;
	and.b32  	%r14127, %r14122, %r14126;
	and.b32  	%r14128, %r14125, %r4965;
	or.b32  	%r4989, %r14128, %r14127;
	shr.u32 	%r4970, %r4964, 2;
	// begin inline asm
	lop3.b32 %r4973, %r4970, 50529027, 0, 234;

	// end inline asm
	or.b32  	%r14129, %r4973, -2139062144;
	and.b32  	%r14130, %r4973, -2139062144;
	add.s32 	%r14131, %r14129, -33686018;
	xor.b32  	%r14132, %r14130, %r14131;
	xor.b32  	%r14133, %r14132, -2139062144;
	xor.b32  	%r14134, %r4973, 33686018;
	xor.b32  	%r14135, %r14133, %r4973;
	and.b32  	%r4971, %r14135, %r14134;
	// begin inline asm
	prmt.b32 %r4971, %r4971, 0, 0xba98;
	// end inline asm
	// begin inline asm
	prmt.b32 %r4973, %r4973, 0, 0xba98;
	// end inline asm
	xor.b32  	%r14136, %r4973, 2139062143;
	not.b32 	%r14137, %r4971;
	and.b32  	%r14138, %r14133, %r14137;
	and.b32  	%r14139, %r14136, %r4971;
	or.b32  	%r4993, %r14139, %r14138;
	shr.u32 	%r4976, %r4964, 4;
	// begin inline asm
	lop3.b32 %r4979, %r4976, 50529027, 0, 234;

	// end inline asm
	or.b32  	%r14140, %r4979, -2139062144;
	and.b32  	%r14141, %r4979, -2139062144;
	add.s32 	%r14142, %r14140, -33686018;
	xor.b32  	%r14143, %r14141, %r14142;
	xor.b32  	%r14144, %r14143, -2139062144;
	xor.b32  	%r14145, %r4979, 33686018;
	xor.b32  	%r14146, %r14144, %r4979;
	and.b32  	%r4977, %r14146, %r14145;
	// begin inline asm
	prmt.b32 %r4977, %r4977, 0, 0xba98;
	// end inline asm
	// begin inline asm
	prmt.b32 %r4979, %r4979, 0, 0xba98;
	// end inline asm
	xor.b32  	%r14147, %r4979, 2139062143;
	not.b32 	%r14148, %r4977;
	and.b32  	%r14149, %r14144, %r14148;
	and.b32  	%r14150, %r14147, %r4977;
	or.b32  	%r4997, %r14150, %r14149;
	shr.u32 	%r4982, %r4964, 6;
	// begin inline asm
	lop3.b32 %r4985, %r4982, 50529027, 0, 234;

	// end inline asm
	or.b32  	%r14151, %r4985, -2139062144;
	and.b32  	%r14152, %r4985, -2139062144;
	add.s32 	%r14153, %r14151, -33686018;
	xor.b32  	%r14154, %r14152, %r14153;
	xor.b32  	%r14155, %r14154, -2139062144;
	xor.b32  	%r14156, %r4985, 33686018;
	xor.b32  	%r14157, %r14155, %r4985;
	and.b32  	%r4983, %r14157, %r14156;
	// begin inline asm
	prmt.b32 %r4983, %r4983, 0, 0xba98;
	// end inline asm
	// begin inline asm
	prmt.b32 %r4985, %r4985, 0, 0xba98;
	// end inline asm
	xor.b32  	%r14158, %r4985, 2139062143;
	not.b32 	%r14159, %r4983;
	and.b32  	%r14160, %r14155, %r14159;
	and.b32  	%r14161, %r14158, %r4983;
	or.b32  	%r5001, %r14161, %r14160;
	// begin inline asm
	dp4a.s32.s32 %r4987, %r4988, %r4989, %r4959;
	// end inline asm
	// begin inline asm
	dp4a.s32.s32 %r4991, %r4992, %r4993, %r4987;
	// end inline asm
	// begin inline asm
	dp4a.s32.s32 %r4995, %r4996, %r4997, %r4991;
	// end inline asm
	// begin inline asm
	dp4a.s32.s32 %r4999, %r5000, %r5001, %r4995;
	// end inline asm
	ld.global.nc.v4.u32 	{%r5028, %r5032, %r5036, %r5040}, [%rd9+16000];
	ld.global.nc.u32 	%r5004, [%rd11+64000];
	// begin inline asm
	lop3.b32 %r5007, %r5004, 50529027, 0, 234;

	// end inline asm
	or.b32  	%r14162, %r5007, -2139062144;
	and.b32  	%r14163, %r5007, -2139062144;
	add.s32 	%r14164, %r14162, -33686018;
	xor.b32  	%r14165, %r14163, %r14164;
	xor.b32  	%r14166, %r14165, -2139062144;
	xor.b32  	%r14167, %r5007, 33686018;
	xor.b32  	%r14168, %r14166, %r5007;
	and.b32  	%r5005, %r14168, %r14167;
	// begin inline asm
	prmt.b32 %r5005, %r5005, 0, 0xba98;
	// end inline asm
	// begin inline asm
	prmt.b32 %r5007, %r5007, 0, 0xba98;
	// end inline asm
	xor.b32  	%r14169, %r5007, 2139062143;
	not.b32 	%r14170, %r5005;
	and.b32  	%r14171, %r14166, %r14170;
	and.b32  	%r14172, %r14169, %r5005;
	or.b32  	%r5029, %r14172, %r14171;
	shr.u32 	%r5010, %r5004, 2;
	// begin inline asm
	lop3.b32 %r5013, %r5010, 50529027, 0, 234;

	// end inline asm
	or.b32  	%r14173, %r5013, -2139062144;
	and.b32  	%r14174, %r5013, -2139062144;
	add.s32 	%r14175, %r14173, -33686018;
	xor.b32  	%r14176, %r14174, %r14175;
	xor.b32  	%r14177, %r14176, -2139062144;
	xor.b32  	%r14178, %r5013, 33686018;
	xor.b32  	%r14179, %r14177, %r5013;
	and.b32  	%r5011, %r14179, %r14178;
	// begin inline asm
	prmt.b32 %r5011, %r5011, 0, 0xba98;
	// end inline asm
	// begin inline asm
	prmt.b32 %r5013, %r5013, 0, 0xba98;
	// end inline asm
	xor.b32  	%r14180, %r5013, 2139062143;
	not.b32 	%r14181, %r5011;
	and.b32  	%r14182, %r14177, %r14181;
	and.b32  	%r14183, %r14180, %r5011;
	or.b32  	%r5033, %r14183, %r14182;
	shr.u32 	%r5016, %r5004, 4;
	// begin inline asm
	lop3.b32 %r5019, %r5016, 50529027, 0, 234;

	// end inline asm
	or.b32  	%r14184, %r5019, -2139062144;
	and.b32  	%r14185, %r5019, -2139062144;
	add.s32 	%r14186, %r14184, -33686018;
	xor.b32  	%r14187, %r14185, %r14186;
	xor.b32  	%r14188, %r14187, -2139062144;
	xor.b32  	%r14189, %r5019, 33686018;
	xor.b32  	%r14190, %r14188, %r5019;
	and.b32  	%r5017, %r14190, %r14189;
	// begin inline asm
	prmt.b32 %r5017, %r5017, 0, 0xba98;
	// end inline asm
	// begin inline asm
	prmt.b32 %r5019, %r5019, 0, 0xba98;
	// end inline asm
	xor.b32  	%r14191, %r5019, 2139062143;
	not.b32 	%r14192, %r5017;
	and.b32  	%r14193, %r14188, %r14192;
	and.b32  	%r14194, %r14191, %r5017;
	or.b32  	%r5037, %r14194, %r14193;
	shr.u32 	%r5022, %r5004, 6;
	// begin inline asm
	lop3.b32 %r5025, %r5022, 50529027, 0, 234;

	// end inline asm
	or.b32  	%r14195, %r5025, -2139062144;
	and.b32  	%r14196, %r5025, -2139062144;
	add.s32 	%r14197, %r14195, -33686018;
	xor.b32  	%r14198, %r14196, %r14197;
	xor.b32  	%r14199, %r14198, -2139062144;
	xor.b32  	%r14200, %r5025, 33686018;
	xor.b32  	%r14201, %r14199, %r5025;
	and.b32  	%r5023, %r14201, %r14200;
	// begin inline asm
	prmt.b32 %r5023, %r5023, 0, 0xba98;
	// end inline asm
	// begin inline asm
	prmt.b32 %r5025, %r5025, 0, 0xba98;
	// end inline asm
	xor.b32  	%r14202, %r5025, 2139062143;
	not.b32 	%r14203, %r5023;
	and.b32  	%r14204, %r14199, %r14203;
	and.b32  	%r14205, %r14202, %r5023;
	or.b32  	%r5041, %r14205, %r14204;
	// begin inline asm
	dp4a.s32.s32 %r5027, %r5028, %r5029, %r4999;
	// end inline asm
	// begin inline asm
	dp4a.s32.s32 %r5031, %r5032, %r5033, %r5027;
	// end inline asm
	// begin inline asm
	dp4a.s32.s32 %r5035, %r5036, %r5037, %r5031;
	// end inline asm
	// begin inline asm
	dp4a.s32.s32 %r5039, %r5040, %r5041, %r5035;
	// end inline asm
	ld.global.nc.v4.u32 	{%r5068, %r5072, %r5076, %r5080}, [%rd9+16128];
	ld.global.nc.u32 	%r5044, [%rd11+64512];
	// begin inline asm
	lop3.b32 %r5047, %r5044, 50529027, 0, 234;

	// end inline asm
	or.b32  	%r14206, %r5047, -2139062144;
	and.b32  	%r14207, %r5047, -2139062144;
	add.s32 	%r14208, %r14206, -33686018;
	xor.b32  	%r14209, %r14207, %r14208;
	xor.b32  	%r14210, %r14209, -2139062144;
	xor.b32  	%r14211, %r5047, 33686018;
	xor.b32  	%r14212, %r14210, %r5047;
	and.b32  	%r5045, %r14212, %r14211;
	// begin inline asm
	prmt.b32 %r5045, %r5045, 0, 0xba98;
	// end inline asm
	// begin inline asm
	prmt.b32 %r5047, %r5047, 0, 0xba98;
	// end inline asm
	xor.b32  	%r14213, %r5047, 2139062143;
	not.b32 	%r14214, %r5045;
	and.b32  	%r14215, %r14210, %r14214;
	and.b32  	%r14216, %r14213, %r5045;
	or.b32  	%r5069, %r14216, %r14215;
	shr.u32 	%r5050, %r5044, 2;
	// begin inline asm
	lop3.b32 %r5053, %r5050, 50529027, 0, 234;

	// end inline asm
	or.b32  	%r14217, %r5053, -2139062144;
	and.b32  	%r14218, %r5053, -2139062144;
	add.s32 	%r14219, %r14217, -33686018;
	xor.b32  	%r14220, %r14218, %r14219;
	xor.b32  	%r14221, %r14220, -2139062144;
	xor.b32  	%r14222, %r5053, 33686018;
	xor.b32  	%r14223, %r14221, %r5053;
	and.b32  	%r5051, %r14223, %r14222;
	// begin inline asm
	prmt.b32 %r5051, %r5051, 0, 0xba98;
	// end inline asm
	// begin inline asm
	prmt.b32 %r5053, %r5053, 0, 0xba98;
	// end inline asm
	xor.b32  	%r14224, %r5053, 2139062143;
	not.b32 	%r14225, %r5051;
	and.b32  	%r14226, %r14221, %r14225;
	and.b32  	%r14227, %r14224, %r5051;
	or.b32  	%r5073, %r14227, %r14226;
	shr.u32 	%r5056, %r5044, 4;
	// begin inline asm
	lop3.b32 %r5059, %r5056, 50529027, 0, 234;

	// end inline asm
	or.b32  	%r14228, %r5059, -2139062144;
	and.b32  	%r14229, %r5059, -2139062144;
	add.s32 	%r14230, %r14228, -33686018;
	xor.b32  	%r14231, %r14229, %r14230;
	xor.b32  	%r14232, %r14231, -2139062144;
	xor.b32  	%r14233, %r5059, 33686018;
	xor.b32  	%r14234, %r14232, %r5059;
	and.b32  	%r5057, %r14234, %r14233;
	// begin inline asm
	prmt.b32 %r5057, %r5057, 0, 0xba98;
	// end inline asm
	// begin inline asm
	prmt.b32 %r5059, %r5059, 0, 0xba98;
	// end inline asm
	xor.b32  	%r14235, %r5059, 2139062143;
	not.b32 	%r14236, %r5057;
	and.b32  	%r14237, %r14232, %r14236;
	and.b32  	%r14238, %r14235, %r5057;
	or.b32  	%r5077, %r14238, %r14237;
	shr.u32 	%r5062, %r5044, 6;
	// begin inline asm
	lop3.b32 %r5065, %r5062, 50529027, 0, 234;

	// end inline asm
	or.b32  	%r14239, %r5065, -2139062144;
	and.b32  	%r14240, %r5065, -2139062144;
	add.s32 	%r14241, %r14239, -33686018;
	xor.b32  	%r14242, %r14240, %r14241;
	xor.b32  	%r14243, %r14242, -2139062144;
	xor.b32  	%r14244, %r5065, 33686018;
	xor.b32  	%r14245, %r14243, %r5065;
	and.b32  	%r5063, %r14245, %r14244;
	// begin inline asm
	prmt.b32 %r5063, %r5063, 0, 0xba98;
	// end inline asm
	// begin inline asm
	prmt.b32 %r5065, %r5065, 0, 0xba98;
	// end inline asm
	xor.b32  	%r14246, %r5065, 2139062143;
	not.b32 	%r14247, %r5063;
	and.b32  	%r14248, %r14243, %r14247;
	and.b32  	%r14249, %r14246, %r5063;
	or.b32  	%r5081, %r14249, %r14248;
	// begin inline asm
	dp4a.s32.s32 %r5067, %r5068, %r5069, %r5039;
	// end inline asm
	// begin inline asm
	dp4a.s32.s32 %r5071, %r5072, %r5073, %r5067;
	// end inline asm
	// begin inline asm
	dp4a.s32.s32 %r5075, %r5076, %r5077, %r5071;
	// end inline asm
	// begin inline asm
	dp4a.s32.s32 %r5079, %r5080, %r5081, %r5075;
	// end inline asm
	ld.global.nc.v4.u32 	{%r5108, %r5112, %r5116, %r5120}, [%rd9+16256];
	ld.global.nc.u32 	%r5084, [%rd11+65024];
	// begin inline asm
	lop3.b32 %r5087, %r5084, 50529027, 0, 234;

	// end inline asm
	or.b32  	%r14250, %r5087, -2139062144;
	and.b32  	%r14251, %r5087, -2139062144;
	add.s32 	%r14252, %r14250, -33686018;
	xor.b32  	%r14253, %r14251, %r14252;
	xor.b32  	%r14254, %r14253, -2139062144;
	xor.b32  	%r14255, %r5087, 33686018;
	xor.b32  	%r14256, %r14254, %r5087;
	and.b32  	%r5085, %r14256, %r14255;
	// begin inline asm
	prmt.b32 %r5085, %r5085, 0, 0xba98;
	// end inline asm
	// begin inline asm
	prmt.b32 %r5087, %r5087, 0, 0xba98;
	// end inline asm
	xor.b32  	%r14257, %r5087, 2139062143;
	not.b32 	%r14258, %r5085;
	and.b32  	%r14259, %r14254, %r14258;
	and.b32  	%r14260, %r14257, %r5085;
	or.b32  	%r5109, %r14260, %r14259;
	shr.u32 	%r5090, %r5084, 2;
	// begin inline asm
	lop3.b32 %r5093, %r5090, 50529027, 0, 234;

	// end inline asm
	or.b32  	%r14261, %r5093, -2139062144;
	and.b32  	%r14262, %r5093, -2139062144;
	add.s32 	%r14263, %r14261, -33686018;
	xor.b32  	%r14264, %r14262, %r14263;
	xor.b32  	%r14265, %r14264, -2139062144;
	xor.b32  	%r14266, %r5093, 33686018;
	xor.b32  	%r14267, %r14265, %r5093;
	and.b32  	%r5091, %r14267, %r14266;
	// begin inline asm
	prmt.b32 %r5091, %r5091, 0, 0xba98;
	// end inline asm
	// begin inline asm
	prmt.b32 %r5093, %r5093, 0, 0xba98;
	// end inline asm
	xor.b32  	%r14268, %r5093, 2139062143;
	not.b32 	%r14269, %r5091;
	and.b32  	%r14270, %r14265, %r14269;
	and.b32  	%r14271, %r14268, %r5091;
	or.b32  	%r5113, %r14271, %r14270;
	shr.u32 	%r5096, %r5084, 4;
	// begin inline asm
	lop3.b32 %r5099, %r5096, 50529027, 0, 234;

	// end inline asm
	or.b32  	%r14272, %r5099, -2139062144;
	and.b32  	%r14273, %r5099, -2139062144;
	add.s32 	%r14274, %r14272, -33686018;
	xor.b32  	%r14275, %r14273, %r14274;
	xor.b32  	%r14276, %r14275, -2139062144;
	xor.b32  	%r14277, %r5099, 33686018;
	xor.b32  	%r14278, %r14276, %r5099;
	and.b32  	%r5097, %r14278, %r14277;
	// begin inline asm
	prmt.b32 %r5097, %r5097, 0, 0xba98;
	// end inline asm
	// begin inline asm
	prmt.b32 %r5099, %r5099, 0, 0xba98;
	// end inline asm
	xor.b32  	%r14279, %r5099, 2139062143;
	not.b32 	%r14280, %r5097;
	and.b32  	%r14281, %r14276, %r14280;
	and.b32  	%r14282, %r14279, %r5097;
	or.b32  	%r5117, %r14282, %r14281;
	shr.u32 	%r5102, %r5084, 6;
	// begin inline asm
	lop3.b32 %r5105, %r5102, 50529027, 0, 234;

	// end inline asm
	or.b32  	%r14283, %r5105, -2139062144;
	and.b32  	%r14284, %r5105, -2139062144;
	add.s32 	%r14285, %r14283, -33686018;
	xor.b32  	%r14286, %r14284, %r14285;
	xor.b32  	%r14287, %r14286, -2139062144;
	xor.b32  	%r14288, %r5105, 33686018;
	xor.b32  	%r14289, %r14287, %r5105;
	and.b32  	%r5103, %r14289, %r14288;
	// begin inline asm
	prmt.b32 %r5103, %r5103, 0, 0xba98;
	// end inline asm
	// begin inline asm
	prmt.b32 %r5105, %r5105, 0, 0xba98;
	// end inline asm
	xor.b32  	%r14290, %r5105, 2139062143;
	not.b32 	%r14291, %r5103;
	and.b32  	%r14292, %r14287, %r14291;
	and.b32  	%r14293, %r14290, %r5103;
	or.b32  	%r5121, %r14293, %r14292;
	// begin inline asm
	dp4a.s32.s32 %r5107, %r5108, %r5109, %r5079;
	// end inline asm
	// begin inline asm
	dp4a.s32.s32 %r5111, %r5112, %r5113, %r5107;
	// end inline asm
	// begin inline asm
	dp4a.s32.s32 %r5115, %r5116, %r5117, %r5111;
	// end inline asm
	// begin inline asm
	dp4a.s32.s32 %r5119, %r5120, %r5121, %r5115;
	// end inline asm
	ld.global.nc.v4.u32 	{%r5148, %r5152, %r5156, %r5160}, [%rd9+16384];
	ld.global.nc.u32 	%r5124, [%rd11+65536];
	// begin inline asm
	lop3.b32 %r5127, %r5124, 50529027, 0, 234;

	// end inline asm
	or.b32  	%r14294, %r5127, -2139062144;
	and.b32  	%r14295, %r5127, -2139062144;
	add.s32 	%r14296, %r14294, -33686018;
	xor.b32  	%r14297, %r14295, %r14296;
	xor.b32  	%r14298, %r14297, -2139062144;
	xor.b32  	%r14299, %r5127, 33686018;
	xor.b32  	%r14300, %r14298, %r5127;
	and.b32  	%r5125, %r14300, %r14299;
	// begin inline asm
	prmt.b32 %r5125, %r5125, 0, 0xba98;
	// end inline asm
	// begin inline asm
	prmt.b32 %r5127, %r5127, 0, 0xba98;
	// end inline asm
	xor.b32  	%r14301, %r5127, 2139062143;
	not.b32 	%r14302, %r5125;
	and.b32  	%r14303, %r14298, %r14302;
	and.b32  	%r14304, %r14301, %r5125;
	or.b32  	%r5149, %r14304, %r14303;
	shr.u32 	%r5130, %r5124, 2;
	// begin inline asm
	lop3.b32 %r5133, %r5130, 50529027, 0, 234;

	// end inline asm
	or.b32  	%r14305, %r5133, -2139062144;
	and.b32  	%r14306, %r5133, -2139062144;
	add.s32 	%r14307, %r14305, -33686018;
	xor.b32  	%r14308, %r14306, %r14307;
	xor.b32  	%r14309, %r14308, -2139062144;
	xor.b32  	%r14310, %r5133, 33686018;
	xor.b32  	%r14311, %r14309, %r5133;
	and.b32  	%r5131, %r14311, %r14310;
	// begin inline asm
	prmt.b32 %r5131, %r5131, 0, 0xba98;
	// end inline asm
	// begin inline asm
	prmt.b32 %r5133, %r5133, 0, 0xba98;
	// end inline asm
	xor.b32  	%r14312, %r5133, 2139062143;
	not.b32 	%r14313, %r5131;
	and.b32  	%r14314, %r14309, %r14313;
	and.b32  	%r14315, %r14312, %r5131;
	or.b32  	%r5153, %r14315, %r14314;
	shr.u32 	%r5136, %r5124, 4;
	// begin inline asm
	lop3.b32 %r5139, %r5136, 50529027, 0, 234;

	// end inline asm
	or.b32  	%r14316, %r5139, -2139062144;
	and.b32  	%r14317, %r5139, -2139062144;
	add.s32 	%r14318, %r14316, -33686018;
	xor.b32  	%r14319, %r14317, %r14318;
	xor.b32  	%r14320, %r14319, -2139062144;
	xor.b32  	%r14321, %r5139, 33686018;
	xor.b32  	%r14322, %r14320, %r5139;
	and.b32  	%r5137, %r14322, %r14321;
	// begin inline asm
	prmt.b32 %r5137, %r5137, 0, 0xba98;
	// end inline asm
	// begin inline asm
	prmt.b32 %r5139, %r5139, 0, 0xba98;
	// end inline asm
	xor.b32  	%r14323, %r5139, 2139062143;
	not.b32 	%r14324, %r5137;
	and.b32  	%r14325, %r14320, %r14324;
	and.b32  	%r14326, %r14323, %r5137;
	or.b32  	%r5157, %r14326, %r14325;
	shr.u32 	%r5142, %r5124, 6;
	// begin inline asm
	lop3.b32 %r5145, %r5142, 50529027, 0, 234;

	// end inline asm
	or.b32  	%r14327, %r5145, -2139062144;
	and.b32  	%r14328, %r5145, -2139062144;
	add.s32 	%r14329, %r14327, -33686018;
	xor.b32  	%r14330, %r14328, %r14329;
	xor.b32  	%r14331, %r14330, -2139062144;
	xor.b32  	%r14332, %r5145, 33686018;
	xor.b32  	%r14333, %r14331, %r5145;
	and.b32  	%r5143, %r14333, %r14332;
	// begin inline asm
	prmt.b32 %r5143, %r5143, 0, 0xba98;
	// end inline asm
	// begin inline asm
	prmt.b32 %r5145, %r5145, 0, 0xba98;
	// end inline asm
	xor.b32  	%r14334, %r5145, 2139062143;
	not.b32 	%r14335, %r5143;
	and.b32  	%r14336, %r14331, %r14335;
	and.b32  	%r14337, %r14334, %r5143;
	or.b32  	%r5161, %r14337, %r14336;
	// begin inline asm
	dp4a.s32.s32 %r5147, %r5148, %r5149, %r5119;
	// end inline asm
	// begin inline asm
	dp4a.s32.s32 %r5151, %r5152, %r5153, %r5147;
	// end inline asm
	// begin inline asm
	dp4a.s32.s32 %r5155, %r5156, %r5157, %r5151;
	// end inline asm
	// begin inline asm
	dp4a.s32.s32 %r5159, %r5160, %r5161, %r5155;
	// end inline asm
	ld.global.nc.v4.u32 	{%r5188, %r5192, %r5196, %r5200}, [%rd9+16512];
	ld.global.nc.u32 	%r5164, [%rd11+66048];
	// begin inline asm
	lop3.b32 %r5167, %r5164, 50529027, 0, 234;

	// end inline asm
	or.b32  	%r14338, %r5167, -2139062144;
	and.b32  	%r14339, %r5167, -2139062144;
	add.s32 	%r14340, %r14338, -33686018;
	xor.b32  	%r14341, %r14339, %r14340;
	xor.b32  	%r14342, %r14341, -2139062144;
	xor.b32  	%r14343, %r5167, 33686018;
	xor.b32  	%r14344, %r14342, %r5167;
	and.b32  	%r5165, %r14344, %r14343;
	// begin inline asm
	prmt.b32 %r5165, %r5165, 0, 0xba98;
	// end inline asm
	// begin inline asm
	prmt.b32 %r5167, %r5167, 0, 0xba98;
	// end inline asm
	xor.b32  	%r14345, %r5167, 2139062143;
	not.b32 	%r14346, %r5165;
	and.b32  	%r14347, %r14342, %r14346;
	and.b32  	%r14348, %r14345, %r5165;
	or.b32  	%r5189, %r14348, %r14347;
	shr.u32 	%r5170, %r5164, 2;
	// begin inline asm
	lop3.b32 %r5173, %r5170, 50529027, 0, 234;

	// end inline asm
	or.b32  	%r14349, %r5173, -2139062144;
	and.b32  	%r14350, %r5173, -2139062144;
	add.s32 	%r14351, %r14349, -33686018;
	xor.b32  	%r14352, %r14350, %r14351;
	xor.b32  	%r14353, %r14352, -2139062144;
	xor.b32  	%r14354, %r5173, 33686018;
	xor.b32  	%r14355, %r14353, %r5173;
	and.b32  	%r5171, %r14355, %r14354;
	// begin inline asm
	prmt.b32 %r5171, %r5171, 0, 0xba98;
	// end inline asm
	// begin inline asm
	prmt.b32 %r5173, %r5173, 0, 0xba98;
	// end inline asm
	xor.b32  	%r14356, %r5173, 2139062143;
	not.b32 	%r14357, %r5171;
	and.b32  	%r14358, %r14353, %r14357;
	and.b32  	%r14359, %r14356, %r5171;
	or.b32  	%r5193, %r14359, %r14358;
	shr.u32 	%r5176, %r5164, 4;
	// begin inline asm
	lop3.b32 %r5179, %r5176, 50529027, 0, 234;

	// end inline asm
	or.b32  	%r14360, %r5179, -2139062144;
	and.b32  	%r14361, %r5179, -2139062144;
	add.s32 	%r14362, %r14360, -33686018;
	xor.b32  	%r14363, %r14361, %r14362;
	xor.b32  	%r14364, %r14363, -2139062144;
	xor.b32  	%r14365, %r5179, 33686018;
	xor.b32  	%r14366, %r14364, %r5179;
	and.b32  	%r5177, %r14366, %r14365;
	// begin inline asm
	prmt.b32 %r5177, %r5177, 0, 0xba98;
	// end inline asm
	// begin inline asm
	prmt.b32 %r5179, %r5179, 0, 0xba98;
	// end inline asm
	xor.b32  	%r14367, %r5179, 2139062143;
	not.b32 	%r14368, %r5177;
	and.b32  	%r14369, %r14364, %r14368;
	and.b32  	%r14370, %r14367, %r5177;
	or.b32  	%r5197, %r14370, %r14369;
	shr.u32 	%r5182, %r5164, 6;
	// begin inline asm
	lop3.b32 %r5185, %r5182, 50529027, 0, 234;

	// end inline asm
	or.b32  	%r14371, %r5185, -2139062144;
	and.b32  	%r14372, %r5185, -2139062144;
	add.s32 	%r14373, %r14371, -33686018;
	xor.b32  	%r14374, %r14372, %r14373;
	xor.b32  	%r14375, %r14374, -2139062144;
	xor.b32  	%r14376, %r5185, 33686018;
	xor.b32  	%r14377, %r14375, %r5185;
	and.b32  	%r5183, %r14377, %r14376;
	// begin inline asm
	prmt.b32 %r5183, %r5183, 0, 0xba98;
	// end inline asm
	// begin inline asm
	prmt.b32 %r5185, %r5185, 0, 0xba98;
	// end inline asm
	xor.b32  	%r14378, %r5185, 2139062143;
	not.b32 	%r14379, %r5183;
	and.b32  	%r14380, %r14375, %r14379;
	and.b32  	%r14381, %r14378, %r5183;
	or.b32  	%r5201, %r14381, %r14380;
	// begin inline asm
	dp4a.s32.s32 %r5187, %r5188, %r5189, %r5159;
	// end inline asm
	// begin inline asm
	dp4a.s32.s32 %r5191, %r5192, %r5193, %r5187;
	// end inline asm
	// begin inline asm
	dp4a.s32.s32 %r5195, %r5196, %r5197, %r5191;
	// end inline asm
	// begin inline asm
	dp4a.s32.s32 %r5199, %r5200, %r5201, %r5195;
	// end inline asm
	ld.global.nc.v4.u32 	{%r5228, %r5232, %r5236, %r5240}, [%rd9+16640];
	ld.global.nc.u32 	%r5204, [%rd11+66560];
	// begin inline asm
	lop3.b32 %r5207, %r5204, 50529027, 0, 234;

	// end inline asm
	or.b32  	%r14382, %r5207, -2139062144;
	and.b32  	%r14383, %r5207, -2139062144;
	add.s32 	%r14384, %r14382, -33686018;
	xor.b32  	%r14385, %r14383, %r14384;
	xor.b32  	%r14386, %r14385, -2139062144;
	xor.b32  	%r14387, %r5207, 33686018;
	xor.b32  	%r14388, %r14386, %r5207;
	and.b32  	%r5205, %r14388, %r14387;
	// begin inline asm
	prmt.b32 %r5205, %r5205, 0, 0xba98;
	// end inline asm
	// begin inline asm
	prmt.b32 %r5207, %r5207, 0, 0xba98;
	// end inline asm
	xor.b32  	%r14389, %r5207, 2139062143;
	not.b32 	%r14390, %r5205;
	and.b32  	%r14391, %r14386, %r14390;
	and.b32  	%r14392, %r14389, %r5205;
	or.b32  	%r5229, %r14392, %r14391;
	shr.u32 	%r5210, %r5204, 2;
	// begin inline asm
	lop3.b32 %r5213, %r5210, 50529027, 0, 234;

	// end inline asm
	or.b32  	%r14393, %r5213, -2139062144;
	and.b32  	%r14394, %r5213, -2139062144;
	add.s32 	%r14395, %r14393, -33686018;
	xor.b32  	%r14396, %r14394, %r14395;
	xor.b32  	%r14397, %r14396, -2139062144;
	xor.b32  	%r14398, %r5213, 33686018;
	xor.b32  	%r14399, %r14397, %r5213;
	and.b32  	%r5211, %r14399, %r14398;
	// begin inline asm
	prmt.b32 %r5211, %r5211, 0, 0xba98;
	// end inline asm
	// begin inline asm
	prmt.b32 %r5213, %r5213, 0, 0xba98;
	// end inline asm
	xor.b32  	%r14400, %r5213, 2139062143;
	not.b32 	%r14401, %r5211;
	and.b32  	%r14402, %r14397, %r14401;
	and.b32  	%r14403, %r14400, %r5211;
	or.b32  	%r5233, %r14403, %r14402;
	shr.u32 	%r5216, %r5204, 4;
	// begin inline asm
	lop3.b32 %r5219, %r5216, 50529027, 0, 234;

	// end inline asm
	or.b32  	%r14404, %r5219, -2139062144;
	and.b32  	%r14405, %r5219, -2139062144;
	add.s32 	%r14406, %r14404, -33686018;
	xor.b32  	%r14407, %r14405, %r14406;
	xor.b32  	%r14408, %r14407, -2139062144;
	xor.b32  	%r14409, %r5219, 33686018;
	xor.b32  	%r14410, %r14408, %r5219;
	and.b32  	%r5217, %r14410, %r14409;
	// begin inline asm
	prmt.b32 %r5217, %r5217, 0, 0xba98;
	// end inline asm
	// begin inline asm
	prmt.b32 %r5219, %r5219, 0, 0xba98;
	// end inline asm
	xor.b32  	%r14411, %r5219, 2139062143;
	not.b32 	%r14412, %r5217;
	and.b32  	%r14413, %r14408, %r14412;
	and.b32  	%r14414, %r14411, %r5217;
	or.b32  	%r5237, %r14414, %r14413;
	shr.u32 	%r5222, %r5204, 6;
	// begin inline asm
	lop3.b32 %r5225, %r5222, 50529027, 0, 234;

	// end inline asm
	or.b32  	%r14415, %r5225, -2139062144;
	and.b32  	%r14416, %r5225, -2139062144;
	add.s32 	%r14417, %r14415, -33686018;
	xor.b32  	%r14418, %r14416, %r14417;
	xor.b32  	%r14419, %r14418, -2139062144;
	xor.b32  	%r14420, %r5225, 33686018;
	xor.b32  	%r14421, %r14419, %r5225;
	and.b32  	%r5223, %r14421, %r14420;
	// begin inline asm
	prmt.b32 %r5223, %r5223, 0, 0xba98;
	// end inline asm
	// begin inline asm
	prmt.b32 %r5225, %r5225, 0, 0xba98;
	// end inline asm
	xor.b32  	%r14422, %r5225, 2139062143;
	not.b32 	%r14423, %r5223;
	and.b32  	%r14424, %r14419, %r14423;
	and.b32  	%r14425, %r14422, %r5223;
	or.b32  	%r5241, %r14425, %r14424;
	// begin inline asm
	dp4a.s32.s32 %r5227, %r5228, %r5229, %r5199;
	// end inline asm
	// begin inline asm
	dp4a.s32.s32 %r5231, %r5232, %r5233, %r5227;
	// end inline asm
	// begin inline asm
	dp4a.s32.s32 %r5235, %r5236, %r5237, %r5231;
	// end inline asm
	// begin inline asm
	dp4a.s32.s32 %r5239, %r5240, %r5241, %r5235;
	// end inline asm
	ld.global.nc.v4.u32 	{%r5268, %r5272, %r5276, %r5280}, [%rd9+16768];
	ld.global.nc.u32 	%r5244, [%rd11+67072];
	// begin inline asm
	lop3.b32 %r5247, %r5244, 50529027, 0, 234;

	// end inline asm
	or.b32  	%r14426, %r5247, -2139062144;
	and.b32  	%r14427, %r5247, -2139062144;
	add.s32 	%r14428, %r14426, -33686018;
	xor.b32  	%r14429, %r14427, %r14428;
	xor.b32  	%r14430, %r14429, -2139062144;
	xor.b32  	%r14431, %r5247, 33686018;
	xor.b32  	%r14432, %r14430, %r5247;
	and.b32  	%r5245, %r14432, %r14431;
	// begin inline asm
	prmt.b32 %r5245, %r5245, 0, 0xba98;
	// end inline asm
	// begin inline asm
	prmt.b32 %r5247, %r5247, 0, 0xba98;
	// end inline asm
	xor.b32  	%r14433, %r5247, 2139062143;
	not.b32 	%r14434, %r5245;
	and.b32  	%r14435, %r14430, %r14434;
	and.b32  	%r14436, %r14433, %r5245;
	or.b32  	%r5269, %r14436, %r14435;
	shr.u32 	%r5250, %r5244, 2;
	// begin inline asm
	lop3.b32 %r5253, %r5250, 50529027, 0, 234;

	// end inline asm
	or.b32  	%r14437, %r5253, -2139062144;
	and.b32  	%r14438, %r5253, -2139062144;
	add.s32 	%r14439, %r14437, -33686018;
	xor.b32  	%r14440, %r14438, %r14439;
	xor.b32  	%r14441, %r14440, -2139062144;
	xor.b32  	%r14442, %r5253, 33686018;
	xor.b32  	%r14443, %r14441, %r5253;
	and.b32  	%r5251, %r14443, %r14442;
	// begin inline asm
	prmt.b32 %r5251, %r5251, 0, 0xba98;
	// end inline asm
	// begin inline asm
	prmt.b32 %r5253, %r5253, 0, 0xba98;
	// end inline asm
	xor.b32  	%r14444, %r5253, 2139062143;
	not.b32 	%r14445, %r5251;
	and.b32  	%r14446, %r14441, %r14445;
	and.b32  	%r14447, %r14444, %r5251;
	or.b32  	%r5273, %r14447, %r14446;
	shr.u32 	%r5256, %r5244, 4;
	// begin inline asm
	lop3.b32 %r5259, %r5256, 50529027, 0, 234;

	// end inline asm
	or.b32  	%r14448, %r5259, -2139062144;
	and.b32  	%r14449, %r5259, -2139062144;
	add.s32 	%r14450, %r14448, -33686018;
	xor.b32  	%r14451, %r14449, %r14450;
	xor.b32  	%r14452, %r14451, -2139062144;
	xor.b32  	%r14453, %r5259, 33686018;
	xor.b32  	%r14454, %r14452, %r5259;
	and.b32  	%r5257, %r14454, %r14453;
	// begin inline asm
	prmt.b32 %r5257, %r5257, 0, 0xba98;
	// end inline asm
	// begin inline asm
	prmt.b32 %r5259, %r5259, 0, 0xba98;
	// end inline asm
	xor.b32  	%r14455, %r5259, 2139062143;
	not.b32 	%r14456, %r5257;
	and.b32  	%r14457, %r14452, %r14456;
	and.b32  	%r14458, %r14455, %r5257;
	or.b32  	%r5277, %r14458, %r14457;
	shr.u32 	%r5262, %r5244, 6;
	// begin inline asm
	lop3.b32 %r5265, %r5262, 50529027, 0, 234;

	// end inline asm
	or.b32  	%r14459, %r5265, -2139062144;
	and.b32  	%r14460, %r5265, -2139062144;
	add.s32 	%r14461, %r14459, -33686018;
	xor.b32  	%r14462, %r14460, %r14461;
	xor.b32  	%r14463, %r14462, -2139062144;
	xor.b32  	%r14464, %r5265, 33686018;
	xor.b32  	%r14465, %r14463, %r5265;
	and.b32  	%r5263, %r14465, %r14464;
	// begin inline asm
	prmt.b32 %r5263, %r5263, 0, 0xba98;
	// end inline asm
	// begin inline asm
	prmt.b32 %r5265, %r5265, 0, 0xba98;
	// end inline asm
	xor.b32  	%r14466, %r5265, 2139062143;
	not.b32 	%r14467, %r5263;
	and.b32  	%r14468, %r14463, %r14467;
	and.b32  	%r14469, %r14466, %r5263;
	or.b32  	%r5281, %r14469, %r14468;
	// begin inline asm
	dp4a.s32.s32 %r5267, %r5268, %r5269, %r5239;
	// end inline asm
	// begin inline asm
	dp4a.s32.s32 %r5271, %r5272, %r5273, %r5267;
	// end inline asm
	// begin inline asm
	dp4a.s32.s32 %r5275, %r5276, %r5277, %r5271;
	// end inline asm
	// begin inline asm
	dp4a.s32.s32 %r5279, %r5280, %r5281, %r5275;
	// end inline asm
	ld.global.nc.v4.u32 	{%r5308, %r5312, %r5316, %r5320}, [%rd9+16896];
	ld.global.nc.u32 	%r5284, [%rd11+67584];
	// begin inline asm
	lop3.b32 %r5287, %r5284, 50529027, 0, 234;

	// end inline asm
	or.b32  	%r14470, %r5287, -2139062144;
	and.b32  	%r14471, %r5287, -2139062144;
	add.s32 	%r14472, %r14470, -33686018;
	xor.b32  	%r14473, %r14471, %r14472;
	xor.b32  	%r14474, %r14473, -2139062144;
	xor.b32  	%r14475, %r5287, 33686018;
	xor.b32  	%r14476, %r14474, %r5287;
	and.b32  	%r5285, %r14476, %r14475;
	// begin inline asm
	prmt.b32 %r5285, %r5285, 0, 0xba98;
	// end inline asm
	// begin inline asm
	prmt.b32 %r5287, %r5287, 0, 0xba98;
	// end inline asm
	xor.b32  	%r14477, %r5287, 2139062143;
	not.b32 	%r14478, %r5285;
	and.b32  	%r14479, %r14474, %r14478;
	and.b32  	%r14480, %r14477, %r5285;
	or.b32  	%r5309, %r14480, %r14479;
	shr.u32 	%r5290, %r5284, 2;
	// begin inline asm
	lop3.b32 %r5293, %r5290, 50529027, 0, 234;

	// end inline asm
	or.b32  	%r14481, %r5293, -2139062144;
	and.b32  	%r14482, %r5293, -2139062144;
	add.s32 	%r14483, %r14481, -33686018;
	xor.b32  	%r14484, %r14482, %r14483;
	xor.b32  	%r14485, %r14484, -2139062144;
	xor.b32  	%r14486, %r5293, 33686018;
	xor.b32  	%r14487, %r14485, %r5293;
	and.b32  	%r5291, %r14487, %r14486;
	// begin inline asm
	prmt.b32 %r5291, %r5291, 0, 0xba98;
	// end inline asm
	// begin inline asm
	prmt.b32 %r5293, %r5293, 0, 0xba98;
	// end inline asm
	xor.b32  	%r14488, %r5293, 2139062143;
	not.b32 	%r14489, %r5291;
	and.b32  	%r14490, %r14485, %r14489;
	and.b32  	%r14491, %r14488, %r5291;
	or.b32  	%r5313, %r14491, %r14490;
	shr.u32 	%r5296, %r5284, 4;
	// begin inline asm
	lop3.b32 %r5299, %r5296, 50529027, 0, 234;

	// end inline asm
	or.b32  	%r14492, %r5299, -2139062144;
	and.b32  	%r14493, %r5299, -2139062144;
	add.s32 	%r14494, %r14492, -33686018;
	xor.b32  	%r14495, %r14493, %r14494;
	xor.b32  	%r14496, %r14495, -2139062144;
	xor.b32  	%r14497, %r5299, 33686018;
	xor.b32  	%r14498, %r14496, %r5299;
	and.b32  	%r5297, %r14498, %r14497;
	// begin inline asm
	prmt.b32 %r5297, %r5297, 0, 0xba98;
	// end inline asm
	// begin inline asm
	prmt.b32 %r5299, %r5299, 0, 0xba98;
	// end inline asm
	xor.b32  	%r14499, %r5299, 2139062143;
	not.b32 	%r14500, %r5297;
	and.b32  	%r14501, %r14496, %r14500;
	and.b32  	%r14502, %r14499, %r5297;
	or.b32  	%r5317, %r14502, %r14501;
	shr.u32 	%r5302, %r5284, 6;
	// begin inline asm
	lop3.b32 %r5305, %r5302, 50529027, 0, 234;

	// end inline asm
	or.b32  	%r14503, %r5305, -2139062144;
	and.b32  	%r14504, %r5305, -2139062144;
	add.s32 	%r14505, %r14503, -33686018;
	xor.b32  	%r14506, %r14504, %r14505;
	xor.b32  	%r14507, %r14506, -2139062144;
	xor.b32  	%r14508, %r5305, 33686018;
	xor.b32  	%r14509, %r14507, %r5305;
	and.b32  	%r5303, %r14509, %r14508;
	// begin inline asm
	prmt.b32 %r5303, %r5303, 0, 0xba98;
	// end inline asm
	// begin inline asm
	prmt.b32 %r5305, %r5305, 0, 0xba98;
	// end inline asm
	xor.b32  	%r14510, %r5305, 2139062143;
	not.b32 	%r14511, %r5303;
	and.b32  	%r14512, %r14507, %r14511;
	and.b32  	%r14513, %r14510, %r5303;
	or.b32  	%r5321, %r14513, %r14512;
	// begin inline asm
	dp4a.s32.s32 %r5307, %r5308, %r5309, %r5279;
	// end inline asm
	// begin inline asm
	dp4a.s32.s32 %r5311, %r5312, %r5313, %r5307;
	// end inline asm
	// begin inline asm
	dp4a.s32.s32 %r5315, %r5316, %r5317, %r5311;
	// end inline asm
	// begin inline asm
	dp4a.s32.s32 %r5319, %r5320, %r5321, %r5315;
	// end inline asm
	ld.global.nc.v4.u32 	{%r5348, %r5352, %r5356, %r5360}, [%rd9+17024];
	ld.global.nc.u32 	%r5324, [%rd11+68096];
	// begin inline asm
	lop3.b32 %r5327, %r5324, 50529027, 0, 234;

	// end inline asm
	or.b32  	%r14514, %r5327, -2139062144;
	and.b32  	%r14515, %r5327, -2139062144;
	add.s32 	%r14516, %r14514, -33686018;
	xor.b32  	%r14517, %r14515, %r14516;
	xor.b32  	%r14518, %r14517, -2139062144;
	xor.b32  	%r14519, %r5327, 33686018;
	xor.b32  	%r14520, %r14518, %r5327;
	and.b32  	%r5325, %r14520, %r14519;
	// begin inline asm
	prmt.b32 %r5325, %r5325, 0, 0xba98;
	// end inline asm
	// begin inline asm
	prmt.b32 %r5327, %r5327, 0, 0xba98;
	// end inline asm
	xor.b32  	%r14521, %r5327, 2139062143;
	not.b32 	%r14522, %r5325;
	and.b32  	%r14523, %r14518, %r14522;
	and.b32  	%r14524, %r14521, %r5325;
	or.b32  	%r5349, %r14524, %r14523;
	shr.u32 	%r5330, %r5324, 2;
	// begin inline asm
	lop3.b32 %r5333, %r5330, 50529027, 0, 234;

	// end inline asm
	or.b32  	%r14525, %r5333, -2139062144;
	and.b32  	%r14526, %r5333, -2139062144;
	add.s32 	%r14527, %r14525, -33686018;
	xor.b32  	%r14528, %r14526, %r14527;
	xor.b32  	%r14529, %r14528, -2139062144;
	xor.b32  	%r14530, %r5333, 33686018;
	xor.b32  	%r14531, %r14529, %r5333;
	and.b32  	%r5331, %r14531, %r14530;
	// begin inline asm
	prmt.b32 %r5331, %r5331, 0, 0xba98;
	// end inline asm
	// begin inline asm
	prmt.b32 %r5333, %r5333, 0, 0xba98;
	// end inline asm
	xor.b32  	%r14532, %r5333, 2139062143;
	not.b32 	%r14533, %r5331;
	and.b32  	%r14534, %r14529, %r14533;
	and.b32  	%r14535, %r14532, %r5331;
	or.b32  	%r5353, %r14535, %r14534;
	shr.u32 	%r5336, %r5324, 4;
	// begin inline asm
	lop3.b32 %r5339, %r5336, 50529027, 0, 234;

	// end inline asm
	or.b32  	%r14536, %r5339, -2139062144;
	and.b32  	%r14537, %r5339, -2139062144;
	add.s32 	%r14538, %r14536, -33686018;
	xor.b32  	%r14539, %r14537, %r14538;
	xor.b32  	%r14540, %r14539, -2139062144;
	xor.b32  	%r14541, %r5339, 33686018;
	xor.b32  	%r14542, %r14540, %r5339;
	and.b32  	%r5337, %r14542, %r14541;
	// begin inline asm
	prmt.b32 %r5337, %r5337, 0, 0xba98;
	// end inline asm
	// begin inline asm
	prmt.b32 %r5339, %r5339, 0, 0xba98;
	// end inline asm
	xor.b32  	%r14543, %r5339, 2139062143;
	not.b32 	%r14544, %r5337;
	and.b32  	%r14545, %r14540, %r14544;
	and.b32  	%r14546, %r14543, %r5337;
	or.b32  	%r5357, %r14546, %r14545;
	shr.u32 	%r5342, %r5324, 6;
	// begin inline asm
	lop3.b32 %r5345, %r5342, 50529027, 0, 234;

	// end inline asm
	or.b32  	%r14547, %r5345, -2139062144;
	and.b32  	%r14548, %r5345, -2139062144;
	add.s32 	%r14549, %r14547, -33686018;
	xor.b32  	%r14550, %r14548, %r14549;
	xor.b32  	%r14551, %r14550, -2139062144;
	xor.b32  	%r14552, %r5345, 33686018;
	xor.b32  	%r14553, %r14551, %r5345;
	and.b32  	%r5343, %r14553, %r14552;
	// begin inline asm
	prmt.b32 %r5343, %r5343, 0, 0xba98;
	// end inline asm
	// begin inline asm
	prmt.b32 %r5345, %r5345, 0, 0xba98;
	// end inline asm
	xor.b32  	%r14554, %r5345, 2139062143;
	not.b32 	%r14555, %r5343;
	and.b32  	%r14556, %r14551, %r14555;
	and.b32  	%r14557, %r14554, %r5343;
	or.b32  	%r5361, %r14557, %r14556;
	// begin inline asm
	dp4a.s32.s32 %r5347, %r5348, %r5349, %r5319;
	// end inline asm
	// begin inline asm
	dp4a.s32.s32 %r5351, %r5352, %r5353, %r5347;
	// end inline asm
	// begin inline asm
	dp4a.s32.s32 %r5355, %r5356, %r5357, %r5351;
	// end inline asm
	// begin inline asm
	dp4a.s32.s32 %r5359, %r5360, %r5361, %r5355;
	// end inline asm
	ld.global.nc.v4.u32 	{%r5388, %r5392, %r5396, %r5400}, [%rd9+17152];
	ld.global.nc.u32 	%r5364, [%rd11+68608];
	// begin inline asm
	lop3.b32 %r5367, %r5364, 50529027, 0, 234;

	// end inline asm
	or.b32  	%r14558, %r5367, -2139062144;
	and.b32  	%r14559, %r5367, -2139062144;
	add.s32 	%r14560, %r14558, -33686018;
	xor.b32  	%r14561, %r14559, %r14560;
	xor.b32  	%r14562, %r14561, -2139062144;
	xor.b32  	%r14563, %r5367, 33686018;
	xor.b32  	%r14564, %r14562, %r5367;
	and.b32  	%r5365, %r14564, %r14563;
	// begin inline asm
	prmt.b32 %r5365, %r5365, 0, 0xba98;
	// end inline asm
	// begin inline asm
	prmt.b32 %r5367, %r5367, 0, 0xba98;
	// end inline asm
	xor.b32  	%r14565, %r5367, 2139062143;
	not.b32 	%r14566, %r5365;
	and.b32  	%r14567, %r14562, %r14566;
	and.b32  	%r14568, %r14565, %r5365;
	or.b32  	%r5389, %r14568, %r14567;
	shr.u32 	%r5370, %r5364, 2;
	// begin inline asm
	lop3.b32 %r5373, %r5370, 50529027, 0, 234;

	// end inline asm
	or.b32  	%r14569, %r5373, -2139062144;
	and.b32  	%r14570, %r5373, -2139062144;
	add.s32 	%r14571, %r14569, -33686018;
	xor.b32  	%r14572, %r14570, %r14571;
	xor.b32  	%r14573, %r14572, -2139062144;
	xor.b32  	%r14574, %r5373, 33686018;
	xor.b32  	%r14575, %r14573, %r5373;
	and.b32  	%r5371, %r14575, %r14574;
	// begin inline asm
	prmt.b32 %r5371, %r5371, 0, 0xba98;
	// end inline asm
	// begin inline asm
	prmt.b32 %r5373, %r5373, 0, 0xba98;
	// end inline asm
	xor.b32  	%r14576, %r5373, 2139062143;
	not.b32 	%r14577, %r5371;
	and.b32  	%r14578, %r14573, %r14577;
	and.b32  	%r14579, %r14576, %r5371;
	or.b32  	%r5393, %r14579, %r14578;
	shr.u32 	%r5376, %r5364, 4;
	// begin inline asm
	lop3.b32 %r5379, %r5376, 50529027, 0, 234;

	// end inline asm
	or.b32  	%r14580, %r5379, -2139062144;
	and.b32  	%r14581, %r5379, -2139062144;
	add.s32 	%r14582, %r14580, -33686018;
	xor.b32  	%r14583, %r14581, %r14582;
	xor.b32  	%r14584, %r14583, -2139062144;
	xor.b32  	%r14585, %r5379, 33686018;
	xor.b32  	%r14586, %r14584, %r5379;
	and.b32  	%r5377, %r14586, %r14585;
	// begin inline asm
	prmt.b32 %r5377, %r5377, 0, 0xba98;
	// end inline asm
	// begin inline asm
	prmt.b32 %r5379, %r5379, 0, 0xba98;
	// end inline asm
	xor.b32  	%r14587, %r5379, 2139062143;
	not.b32 	%r14588, %r5377;
	and.b32  	%r14589, %r14584, %r14588;
	and.b32  	%r14590, %r14587, %r5377;
	or.b32  	%r5397, %r14590, %r14589;
	shr.u32 	%r5382, %r5364, 6;
	// begin inline asm
	lop3.b32 %r5385, %r5382, 50529027, 0, 234;

	// end inline asm
	or.b32  	%r14591, %r5385, -2139062144;
	and.b32  	%r14592, %r5385, -2139062144;
	add.s32 	%r14593, %r14591, -33686018;
	xor.b32  	%r14594, %r14592, %r14593;
	xor.b32  	%r14595, %r14594, -2139062144;
	xor.b32  	%r14596, %r5385, 33686018;
	xor.b32  	%r14597, %r14595, %r5385;
	and.b32  	%r5383, %r14597, %r14596;
	// begin inline asm
	prmt.b32 %r5383, %r5383, 0, 0xba98;
	// end inline asm
	// begin inline asm
	prmt.b32 %r5385, %r5385, 0, 0xba98;
	// end inline asm
	xor.b32  	%r14598, %r5385, 2139062143;
	not.b32 	%r14599, %r5383;
	and.b32  	%r14600, %r14595, %r14599;
	and.b32  	%r14601, %r14598, %r5383;
	or.b32  	%r5401, %r14601, %r14600;
	// begin inline asm
	dp4a.s32.s32 %r5387, %r5388, %r5389, %r5359;
	// end inline asm
	// begin inline asm
	dp4a.s32.s32 %r5391, %r5392, %r5393, %r5387;
	// end inline asm
	// begin inline asm
	dp4a.s32.s32 %r5395, %r5396, %r5397, %r5391;
	// end inline asm
	// begin inline asm
	dp4a.s32.s32 %r5399, %r5400, %r5401, %r5395;
	// end inline asm
	ld.global.nc.v4.u32 	{%r5428, %r5432, %r5436, %r5440}, [%rd9+17280];
	ld.global.nc.u32 	%r5404, [%rd11+69120];
	// begin inline asm
	lop3.b32 %r5407, %r5404, 50529027, 0, 234;

	// end inline asm
	or.b32  	%r14602, %r5407, -2139062144;
	and.b32  	%r14603, %r5407, -2139062144;
	add.s32 	%r14604, %r14602, -33686018;
	xor.b32  	%r14605, %r14603, %r14604;
	xor.b32  	%r14606, %r14605, -2139062144;
	xor.b32  	%r14607, %r5407, 33686018;
	xor.b32  	%r14608, %r14606, %r5407;
	and.b32  	%r5405, %r14608, %r14607;
	// begin inline asm
	prmt.b32 %r5405, %r5405, 0, 0xba98;
	// end inline asm
	// begin inline asm
	prmt.b32 %r5407, %r5407, 0, 0xba98;
	// end inline asm
	xor.b32  	%r14609, %r5407, 2139062143;
	not.b32 	%r14610, %r5405;
	and.b32  	%r14611, %r14606, %r14610;
	and.b32  	%r14612, %r14609, %r5405;
	or.b32  	%r5429, %r14612, %r14611;
	shr.u32 	%r5410, %r5404, 2;
	// begin inline asm
	lop3.b32 %r5413, %r5410, 50529027, 0, 234;

	// end inline asm
	or.b32  	%r14613, %r5413, -2139062144;
	and.b32  	%r14614, %r5413, -2139062144;
	add.s32 	%r14615, %r14613, -33686018;
	xor.b32  	%r14616, %r14614, %r14615;
	xor.b32  	%r14617, %r14616, -2139062144;
	xor.b32  	%r14618, %r5413, 33686018;
	xor.b32  	%r14619, %r14617, %r5413;
	and.b32  	%r5411, %r14619, %r14618;
	// begin inline asm
	prmt.b32 %r5411, %r5411, 0, 0xba98;
	// end inline asm
	// begin inline asm
	prmt.b32 %r5413, %r5413, 0, 0xba98;
	// end inline asm
	xor.b32  	%r14620, %r5413, 2139062143;
	not.b32 	%r14621, %r5411;
	and.b32  	%r14622, %r14617, %r14621;
	and.b32  	%r14623, %r14620, %r5411;
	or.b32  	%r5433, %r14623, %r14622;
	shr.u32 	%r5416, %r5404, 4;
	// begin inline asm
	lop3.b32 %r5419, %r5416, 50529027, 0, 234;

	// end inline asm
	or.b32  	%r14624, %r5419, -2139062144;
	and.b32  	%r14625, %r5419, -2139062144;
	add.s32 	%r14626, %r14624, -33686018;
	xor.b32  	%r14627, %r14625, %r14626;
	xor.b32  	%r14628, %r14627, -2139062144;
	xor.b32  	%r14629, %r5419, 33686018;
	xor.b32  	%r14630, %r14628, %r5419;
	and.b32  	%r5417, %r14630, %r14629;
	// begin inline asm
	prmt.b32 %r5417, %r5417, 0, 0xba98;
	// end inline asm
	// begin inline asm
	prmt.b32 %r5419, %r5419, 0, 0xba98;
	// end inline asm
	xor.b32  	%r14631, %r5419, 2139062143;
	not.b32 	%r14632, %r5417;
	and.b32  	%r14633, %r14628, %r14632;
	and.b32  	%r14634, %r14631, %r5417;
	or.b32  	%r5437, %r14634, %r14633;
	shr.u32 	%r5422, %r5404, 6;
	// begin inline asm
	lop3.b32 %r5425, %r5422, 50529027, 0, 234;

	// end inline asm
	or.b32  	%r14635, %r5425, -2139062144;
	and.b32  	%r14636, %r5425, -2139062144;
	add.s32 	%r14637, %r14635, -33686018;
	xor.b32  	%r14638, %r14636, %r14637;
	xor.b32  	%r14639, %r14638, -2139062144;
	xor.b32  	%r14640, %r5425, 33686018;
	xor.b32  	%r14641, %r14639, %r5425;
	and.b32  	%r5423, %r14641, %r14640;
	// begin inline asm
	prmt.b32 %r5423, %r5423, 0, 0xba98;
	// end inline asm
	// begin inline asm
	prmt.b32 %r5425, %r5425, 0, 0xba98;
	// end inline asm
	xor.b32  	%r14642, %r5425, 2139062143;
	not.b32 	%r14643, %r5423;
	and.b32  	%r14644, %r14639, %r14643;
	and.b32  	%r14645, %r14642, %r5423;
	or.b32  	%r5441, %r14645, %r14644;
	// begin inline asm
	dp4a.s32.s32 %r5427, %r5428, %r5429, %r5399;
	// end inline asm
	// begin inline asm
	dp4a.s32.s32 %r5431, %r5432, %r5433, %r5427;
	// end inline asm
	// begin inline asm
	dp4a.s32.s32 %r5435, %r5436, %r5437, %r5431;
	// end inline asm
	// begin inline asm
	dp4a.s32.s32 %r5439, %r5440, %r5441, %r5435;
	// end inline asm
	ld.global.nc.v4.u32 	{%r5468, %r5472, %r5476, %r5480}, [%rd9+17408];
	ld.global.nc.u32 	%r5444, [%rd11+69632];
	// begin inline asm
	lop3.b32 %r5447, %r5444, 50529027, 0, 234;

	// end inline asm
	or.b32  	%r14646, %r5447, -2139062144;
	and.b32  	%r14647, %r5447, -2139062144;
	add.s32 	%r14648, %r14646, -33686018;
	xor.b32  	%r14649, %r14647, %r14648;
	xor.b32  	%r14650, %r14649, -2139062144;
	xor.b32  	%r14651, %r5447, 33686018;
	xor.b32  	%r14652, %r14650, %r5447;
	and.b32  	%r5445, %r14652, %r14651;
	// begin inline asm
	prmt.b32 %r5445, %r5445, 0, 0xba98;
	// end inline asm
	// begin inline asm
	prmt.b32 %r5447, %r5447, 0, 0xba98;
	// end inline asm
	xor.b32  	%r14653, %r5447, 2139062143;
	not.b32 	%r14654, %r5445;
	and.b32  	%r14655, %r14650, %r14654;
	and.b32  	%r14656, %r14653, %r5445;
	or.b32  	%r5469, %r14656, %r14655;
	shr.u32 	%r5450, %r5444, 2;
	// begin inline asm
	lop3.b32 %r5453, %r5450, 50529027, 0, 234;

	// end inline asm
	or.b32  	%r14657, %r5453, -2139062144;
	and.b32  	%r14658, %r5453, -2139062144;
	add.s32 	%r14659, %r14657, -33686018;
	xor.b32  	%r14660, %r14658, %r14659;
	xor.b32  	%r14661, %r14660, -2139062144;
	xor.b32  	%r14662, %r5453, 33686018;
	xor.b32  	%r14663, %r14661, %r5453;
	and.b32  	%r5451, %r14663, %r14662;
	// begin inline asm
	prmt.b32 %r5451, %r5451, 0, 0xba98;
	// end inline asm
	// begin inline asm
	prmt.b32 %r5453, %r5453, 0, 0xba98;
	// end inline asm
	xor.b32  	%r14664, %r5453, 2139062143;
	not.b32 	%r14665, %r5451;
	and.b32  	%r14666, %r14661, %r14665;
	and.b32  	%r14667, %r14664, %r5451;
	or.b32  	%r5473, %r14667, %r14666;
	shr.u32 	%r5456, %r5444, 4;
	// begin inline asm
	lop3.b32 %r5459, %r5456, 50529027, 0, 234;

	// end inline asm
	or.b32  	%r14668, %r5459, -2139062144;
	and.b32  	%r14669, %r5459, -2139062144;
	add.s32 	%r14670, %r14668, -33686018;
	xor.b32  	%r14671, %r14669, %r14670;
	xor.b32  	%r14672, %r14671, -2139062144;
	xor.b32  	%r14673, %r5459, 33686018;
	xor.b32  	%r14674, %r14672, %r5459;
	and.b32  	%r5457, %r14674, %r14673;
	// begin inline asm
	prmt.b32 %r5457, %r5457, 0, 0xba98;
	// end inline asm
	// begin inline asm
	prmt.b32 %r5459, %r5459, 0, 0xba98;
	// end inline asm
	xor.b32  	%r14675, %r5459, 2139062143;
	not.b32 	%r14676, %r5457;
	and.b32  	%r14677, %r14672, %r14676;
	and.b32  	%r14678, %r14675, %r5457;
	or.b32  	%r5477, %r14678, %r14677;
	shr.u32 	%r5462, %r5444, 6;
	// begin inline asm
	lop3.b32 %r5465, %r5462, 50529027, 0, 234;

	// end inline asm
	or.b32  	%r14679, %r5465, -2139062144;
	and.b32  	%r14680, %r5465, -2139062144;
	add.s32 	%r14681, %r14679, -33686018;
	xor.b32  	%r14682, %r14680, %r14681;
	xor.b32  	%r14683, %r14682, -2139062144;
	xor.b32  	%r14684, %r5465, 33686018;
	xor.b32  	%r14685, %r14683, %r5465;
	and.b32  	%r5463, %r14685, %r14684;
	// begin inline asm
	prmt.b32 %r5463, %r5463, 0, 0xba98;
	// end inline asm
	// begin inline asm
	prmt.b32 %r5465, %r5465, 0, 0xba98;
	// end inline asm
	xor.b32  	%r14686, %r5465, 2139062143;
	not.b32 	%r14687, %r5463;
	and.b32  	%r14688, %r14683, %r14687;
	and.b32  	%r14689, %r14686, %r5463;
	or.b32  	%r5481, %r14689, %r14688;
	// begin inline asm
	dp4a.s32.s32 %r5467, %r5468, %r5469, %r5439;
	// end inline asm
	// begin inline asm
	dp4a.s32.s32 %r5471, %r5472, %r5473, %r5467;
	// end inline asm
	// begin inline asm
	dp4a.s32.s32 %r5475, %r5476, %r5477, %r5471;
	// end inline asm
	// begin inline asm
	dp4a.s32.s32 %r5479, %r5480, %r5481, %r5475;
	// end inline asm
	ld.global.nc.v4.u32 	{%r5508, %r5512, %r5516, %r5520}, [%rd9+17536];
	ld.global.nc.u32 	%r5484, [%rd11+70144];
	// begin inline asm
	lop3.b32 %r5487, %r5484, 50529027, 0, 234;

	// end inline asm
	or.b32  	%r14690, %r5487, -2139062144;
	and.b32  	%r14691, %r5487, -2139062144;
	add.s32 	%r14692, %r14690, -33686018;
	xor.b32  	%r14693, %r14691, %r14692;
	xor.b32  	%r14694, %r14693, -2139062144;
	xor.b32  	%r14695, %r5487, 33686018;
	xor.b32  	%r14696, %r14694, %r5487;
	and.b32  	%r5485, %r14696, %r14695;
	// begin inline asm
	prmt.b32 %r5485, %r5485, 0, 0xba98;
	// end inline asm
	// begin inline asm
	prmt.b32 %r5487, %r5487, 0, 0xba98;
	// end inline asm
	xor.b32  	%r14697, %r5487, 2139062143;
	not.b32 	%r14698, %r5485;
	and.b32  	%r14699, %r14694, %r14698;
	and.b32  	%r14700, %r14697, %r5485;
	or.b32  	%r5509, %r14700, %r14699;
	shr.u32 	%r5490, %r5484, 2;
	// begin inline asm
	lop3.b32 %r5493, %r5490, 50529027, 0, 234;

	// end inline asm
	or.b32  	%r14701, %r5493, -2139062144;
	and.b32  	%r14702, %r5493, -2139062144;
	add.s32 	%r14703, %r14701, -33686018;
	xor.b32  	%r14704, %r14702, %r14703;
	xor.b32  	%r14705, %r14704, -2139062144;
	xor.b32  	%r14706, %r5493, 33686018;
	xor.b32  	%r14707, %r14705, %r5493;
	and.b32  	%r5491, %r14707, %r14706;
	// begin inline asm
	prmt.b32 %r5491, %r5491, 0, 0xba98;
	// end inline asm
	// begin inline asm
	prmt.b32 %r5493, %r5493, 0, 0xba98;
	// end inline asm
	xor.b32  	%r14708, %r5493, 2139062143;
	not.b32 	%r14709, %r5491;
	and.b32  	%r14710, %r14705, %r14709;
	and.b32  	%r14711, %r14708, %r5491;
	or.b32  	%r5513, %r14711, %r14710;
	shr.u32 	%r5496, %r5484, 4;
	// begin inline asm
	lop3.b32 %r5499, %r5496, 50529027, 0, 234;

	// end inline asm
	or.b32  	%r14712, %r5499, -2139062144;
	and.b32  	%r14713, %r5499, -2139062144;
	add.s32 	%r14714, %r14712, -33686018;
	xor.b32  	%r14715, %r14713, %r14714;
	xor.b32  	%r14716, %r14715, -2139062144;
	xor.b32  	%r14717, %r5499, 33686018;
	xor.b32  	%r14718, %r14716, %r5499;
	and.b32  	%r5497, %r14718, %r14717;
	// begin inline asm
	prmt.b32 %r5497, %r5497, 0, 0xba98;
	// end inline asm
	// begin inline asm
	prmt.b32 %r5499, %r5499, 0, 0xba98;
	// end inline asm
	xor.b32  	%r14719, %r5499, 2139062143;
	not.b32 	%r14720, %r5497;
	and.b32  	%r14721, %r14716, %r14720;
	and.b32  	%r14722, %r14719, %r5497;
	or.b32  	%r5517, %r14722, %r14721;
	shr.u32 	%r5502, %r5484, 6;
	// begin inline asm
	lop3.b32 %r5505, %r5502, 50529027, 0, 234;

	// end inline asm
	or.b32  	%r14723, %r5505, -2139062144;
	and.b32  	%r14724, %r5505, -2139062144;
	add.s32 	%r14725, %r14723, -33686018;
	xor.b32  	%r14726, %r14724, %r14725;
	xor.b32  	%r14727, %r14726, -2139062144;
	xor.b32  	%r14728, %r5505, 33686018;
	xor.b32  	%r14729, %r14727, %r5505;
	and.b32  	%r5503, %r14729, %r14728;
	// begin inline asm
	prmt.b32 %r5503, %r5503, 0, 0xba98;
	// end inline asm
	// begin inline asm
	prmt.b32 %r5505, %r5505, 0, 0xba98;
	// end inline asm
	xor.b32  	%r14730, %r5505, 2139062143;
	not.b32 	%r14731, %r5503;
	and.b32  	%r14732, %r14727, %r14731;
	and.b32  	%r14733, %r14730, %r5503;
	or.b32  	%r5521, %r14733, %r14732;
	// begin inline asm
	dp4a.s32.s32 %r5507, %r5508, %r5509, %r5479;
	// end inline asm
	// begin inline asm
	dp4a.s32.s32 %r5511, %r5512, %r5513, %r5507;
	// end inline asm
	// begin inline asm
	dp4a.s32.s32 %r5515, %r5516, %r5517, %r5511;
	// end inline asm
	// begin inline asm
	dp4a.s32.s32 %r5519, %r5520, %r5521, %r5515;
	// end inline asm
	ld.global.nc.v4.u32 	{%r5548, %r5552, %r5556, %r5560}, [%rd9+17664];
	ld.global.nc.u32 	%r5524, [%rd11+70656];
	// begin inline asm
	lop3.b32 %r5527, %r5524, 50529027, 0, 234;

	// end inline asm
	or.b32  	%r14734, %r5527, -2139062144;
	and.b32  	%r14735, %r5527, -2139062144;
	add.s32 	%r14736, %r14734, -33686018;
	xor.b32  	%r14737, %r14735, %r14736;
	xor.b32  	%r14738, %r14737, -2139062144;
	xor.b32  	%r14739, %r5527, 33686018;
	xor.b32  	%r14740, %r14738, %r5527;
	and.b32  	%r5525, %r14740, %r14739;
	// begin inline asm
	prmt.b32 %r5525, %r5525, 0, 0xba98;
	// end inline asm
	// begin inline asm
	prmt.b32 %r5527, %r5527, 0, 0xba98;
	// end inline asm
	xor.b32  	%r14741, %r5527, 2139062143;
	not.b32 	%r14742, %r5525;
	and.b32  	%r14743, %r14738, %r14742;
	and.b32  	%r14744, %r14741, %r5525;
	or.b32  	%r5549, %r14744, %r14743;
	shr.u32 	%r5530, %r5524, 2;
	// begin inline asm
	lop3.b32 %r5533, %r5530, 50529027, 0, 234;

	// end inline asm
	or.b32  	%r14745, %r5533, -2139062144;
	and.b32  	%r14746, %r5533, -2139062144;
	add.s32 	%r14747, %r14745, -33686018;
	xor.b32  	%r14748, %r14746, %r14747;
	xor.b32  	%r14749, %r14748, -2139062144;
	xor.b32  	%r14750, %r5533, 33686018;
	xor.b32  	%r14751, %r14749, %r5533;
	and.b32  	%r5531, %r14751, %r14750;
	// begin inline asm
	prmt.b32 %r5531, %r5531, 0, 0xba98;
	// end inline asm
	// begin inline asm
	prmt.b32 %r5533, %r5533, 0, 0xba98;
	// end inline asm
	xor.b32  	%r14752, %r5533, 2139062143;
	not.b32 	%r14753, %r5531;
	and.b32  	%r14754, %r14749, %r14753;
	and.b32  	%r14755, %r14752, %r5531;
	or.b32  	%r5553, %r14755, %r14754;
	shr.u32 	%r5536, %r5524, 4;
	// begin inline asm
	lop3.b32 %r5539, %r5536, 50529027, 0, 234;

	// end inline asm
	or.b32  	%r14756, %r5539, -2139062144;
	and.b32  	%r14757, %r5539, -2139062144;
	add.s32 	%r14758, %r14756, -33686018;
	xor.b32  	%r14759, %r14757, %r14758;
	xor.b32  	%r14760, %r14759, -2139062144;
	xor.b32  	%r14761, %r5539, 33686018;
	xor.b32  	%r14762, %r14760, %r5539;
	and.b32  	%r5537, %r14762, %r14761;
	// begin inline asm
	prmt.b32 %r5537, %r5537, 0, 0xba98;
	// end inline asm
	// begin inline asm
	prmt.b32 %r5539, %r5539, 0, 0xba98;
	// end inline asm
	xor.b32  	%r14763, %r5539, 2139062143;
	not.b32 	%r14764, %r5537;
	and.b32  	%r14765, %r14760, %r14764;
	and.b32  	%r14766, %r14763, %r5537;
	or.b32  	%r5557, %r14766, %r14765;
	shr.u32 	%r5542, %r5524, 6;
	// begin inline asm
	lop3.b32 %r5545, %r5542, 50529027, 0, 234;

	// end inline asm
	or.b32  	%r14767, %r5545, -2139062144;
	and.b32  	%r14768, %r5545, -2139062144;
	add.s32 	%r14769, %r14767, -33686018;
	xor.b32  	%r14770, %r14768, %r14769;
	xor.b32  	%r14771, %r14770, -2139062144;
	xor.b32  	%r14772, %r5545, 33686018;
	xor.b32  	%r14773, %r14771, %r5545;
	and.b32  	%r5543, %r14773, %r14772;
	// begin inline asm
	prmt.b32 %r5543, %r5543, 0, 0xba98;
	// end inline asm
	// begin inline asm
	prmt.b32 %r5545, %r5545, 0, 0xba98;
	// end inline asm
	xor.b32  	%r14774, %r5545, 2139062143;
	not.b32 	%r14775, %r5543;
	and.b32  	%r14776, %r14771, %r14775;
	and.b32  	%r14777, %r14774, %r5543;
	or.b32  	%r5561, %r14777, %r14776;
	// begin inline asm
	dp4a.s32.s32 %r5547, %r5548, %r5549, %r5519;
	// end inline asm
	// begin inline asm
	dp4a.s32.s32 %r5551, %r5552, %r5553, %r5547;
	// end inline asm
	// begin inline asm
	dp4a.s32.s32 %r5555, %r5556, %r5557, %r5551;
	// end inline asm
	// begin inline asm
	dp4a.s32.s32 %r5559, %r5560, %r5561, %r5555;
	// end inline asm
	ld.global.nc.v4.u32 	{%r5588, %r5592, %r5596, %r5600}, [%rd9+17792];
	ld.global.nc.u32 	%r5564, [%rd11+71168];
	// begin inline asm
	lop3.b32 %r5567, %r5564, 50529027, 0, 234;

	// end inline asm
	or.b32  	%r14778, %r5567, -2139062144;
	and.b32  	%r14779, %r5567, -2139062144;
	add.s32 	%r14780, %r14778, -33686018;
	xor.b32  	%r14781, %r14779, %r14780;
	xor.b32  	%r14782, %r14781, -2139062144;
	xor.b32  	%r14783, %r5567, 33686018;
	xor.b32  	%r14784, %r14782, %r5567;
	and.b32  	%r5565, %r14784, %r14783;
	// begin inline asm
	prmt.b32 %r5565, %r5565, 0, 0xba98;
	// end inline asm
	// begin inline asm
	prmt.b32 %r5567, %r5567, 0, 0xba98;
	// end inline asm
	xor.b32  	%r14785, %r5567, 2139062143;
	not.b32 	%r14786, %r5565;
	and.b32  	%r14787, %r14782, %r14786;
	and.b32  	%r14788, %r14785, %r5565;
	or.b32  	%r5589, %r14788, %r14787;
	shr.u32 	%r5570, %r5564, 2;
	// begin inline asm
	lop3.b32 %r5573, %r5570, 50529027, 0, 234;

	// end inline asm
	or.b32  	%r14789, %r5573, -2139062144;
	and.b32  	%r14790, %r5573, -2139062144;
	add.s32 	%r14791, %r14789, -33686018;
	xor.b32  	%r14792, %r14790, %r14791;
	xor.b32  	%r14793, %r14792, -2139062144;
	xor.b32  	%r14794, %r5573, 33686018;
	xor.b32  	%r14795, %r14793, %r5573;
	and.b32  	%r5571, %r14795, %r14794;
	// begin inline asm
	prmt.b32 %r5571, %r5571, 0, 0xba98;
	// end inline asm
	// begin inline asm
	prmt.b32 %r5573, %r5573, 0, 0xba98;
	// end inline asm
	xor.b32  	%r14796, %r5573, 2139062143;
	not.b32 	%r14797, %r5571;
	and.b32  	%r14798, %r14793, %r14797;
	and.b32  	%r14799, %r14796, %r5571;
	or.b32  	%r5593, %r14799, %r14798;
	shr.u32 	%r5576, %r5564, 4;
	// begin inline asm
	lop3.b32 %r5579, %r5576, 50529027, 0, 234;

	// end inline asm
	or.b32  	%r14800, %r5579, -2139062144;
	and.b32  	%r14801, %r5579, -2139062144;
	add.s32 	%r14802, %r14800, -33686018;
	xor.b32  	%r14803, %r14801, %r14802;
	xor.b32  	%r14804, %r14803, -2139062144;
	xor.b32  	%r14805, %r5579, 33686018;
	xor.b32  	%r14806, %r14804, %r5579;
	and.b32  	%r5577, %r14806, %r14805;
	// begin inline asm
	prmt.b32 %r5577, %r5577, 0, 0xba98;
	// end inline asm
	// begin inline asm
	prmt.b32 %r5579, %r5579, 0, 0xba98;
	// end inline asm
	xor.b32  	%r14807, %r5579, 2139062143;
	not.b32 	%r14808, %r5577;
	and.b32  	%r14809, %r14804, %r14808;
	and.b32  	%r14810, %r14807, %r5577;
	or.b32  	%r5597, %r14810, %r14809;
	shr.u32 	%r5582, %r5564, 6;
	// begin inline asm
	lop3.b32 %r5585, %r5582, 50529027, 0, 234;

	// end inline asm
	or.b32  	%r14811, %r5585, -2139062144;
	and.b32  	%r14812, %r5585, -2139062144;
	add.s32 	%r14813, %r14811, -33686018;
	xor.b32  	%r14814, %r14812, %r14813;
	xor.b32  	%r14815, %r14814, -2139062144;
	xor.b32  	%r14816, %r5585, 33686018;
	xor.b32  	%r14817, %r14815, %r5585;
	and.b32  	%r5583, %r14817, %r14816;
	// begin inline asm
	prmt.b32 %r5583, %r5583, 0, 0xba98;
	// end inline asm
	// begin inline asm
	prmt.b32 %r5585, %r5585, 0, 0xba98;
	// end inline asm
	xor.b32  	%r14818, %r5585, 2139062143;
	not.b32 	%r14819, %r5583;
	and.b32  	%r14820, %r14815, %r14819;
	and.b32  	%r14821, %r14818, %r5583;
	or.b32  	%r5601, %r14821, %r14820;
	// begin inline asm
	dp4a.s32.s32 %r5587, %r5588, %r5589, %r5559;
	// end inline asm
	// begin inline asm
	dp4a.s32.s32 %r5591, %r5592, %r5593, %r5587;
	// end inline asm
	// begin inline asm
	dp4a.s32.s32 %r5595, %r5596, %r5597, %r5591;
	// end inline asm
	// begin inline asm
	dp4a.s32.s32 %r5599, %r5600, %r5601, %r5595;
	// end inline asm
	ld.global.nc.v4.u32 	{%r5628, %r5632, %r5636, %r5640}, [%rd9+17920];
	ld.global.nc.u32 	%r5604, [%rd11+71680];
	// begin inline asm
	lop3.b32 %r5607, %r5604, 50529027, 0, 234;

	// end inline asm
	or.b32  	%r14822, %r5607, -2139062144;
	and.b32  	%r14823, %r5607, -2139062144;
	add.s32 	%r14824, %r14822, -33686018;
	xor.b32  	%r14825, %r14823, %r14824;
	xor.b32  	%r14826, %r14825, -2139062144;
	xor.b32  	%r14827, %r5607, 33686018;
	xor.b32  	%r14828, %r14826, %r5607;
	and.b32  	%r5605, %r14828, %r14827;
	// begin inline asm
	prmt.b32 %r5605, %r5605, 0, 0xba98;
	// end inline asm
	// begin inline asm
	prmt.b32 %r5607, %r5607, 0, 0xba98;
	// end inline asm
	xor.b32  	%r14829, %r5607, 2139062143;
	not.b32 	%r14830, %r5605;
	and.b32  	%r14831, %r14826, %r14830;
	and.b32  	%r14832, %r14829, %r5605;
	or.b32  	%r5629, %r14832, %r14831;
	shr.u32 	%r5610, %r5604, 2;
	// begin inline asm
	lop3.b32 %r5613, %r5610, 50529027, 0, 234;

	// end inline asm
	or.b32  	%r14833, %r5613, -2139062144;
	and.b32  	%r14834, %r5613, -2139062144;
	add.s32 	%r14835, %r14833, -33686018;
	xor.b32  	%r14836, %r14834, %r14835;
	xor.b32  	%r14837, %r14836, -2139062144;
	xor.b32  	%r14838, %r5613, 33686018;
	xor.b32  	%r14839, %r14837, %r5613;
	and.b32  	%r5611, %r14839, %r14838;
	// begin inline asm
	prmt.b32 %r5611, %r5611, 0, 0xba98;
	// end inline asm
	// begin inline asm
	prmt.b32 %r5613, %r5613, 0, 0xba98;
	// end inline asm
	xor.b32  	%r14840, %r5613, 2139062143;
	not.b32 	%r14841, %r5611;
	and.b32  	%r14842, %r14837, %r14841;
	and.b32  	%r14843, %r14840, %r5611;
	or.b32  	%r5633, %r14843, %r14842;
	shr.u32 	%r5616, %r5604, 4;
	// begin inline asm
	lop3.b32 %r5619, %r5616, 50529027, 0, 234;

	// end inline asm
	or.b32  	%r14844, %r5619, -2139062144;
	and.b32  	%r14845, %r5619, -2139062144;
	add.s32 	%r14846, %r14844, -33686018;
	xor.b32  	%r14847, %r14845, %r14846;
	xor.b32  	%r14848, %r14847, -2139062144;
	xor.b32  	%r14849, %r5619, 33686018;
	xor.b32  	%r14850, %r14848, %r5619;
	and.b32  	%r5617, %r14850, %r14849;
	// begin inline asm
	prmt.b32 %r5617, %r5617, 0, 0xba98;
	// end inline asm
	// begin inline asm
	prmt.b32 %r5619, %r5619, 0, 0xba98;
	// end inline asm
	xor.b32  	%r14851, %r5619, 2139062143;
	not.b32 	%r14852, %r5617;
	and.b32  	%r14853, %r14848, %r14852;
	and.b32  	%r14854, %r14851, %r5617;
	or.b32  	%r5637, %r14854, %r14853;
	shr.u32 	%r5622, %r5604, 6;
	// begin inline asm
	lop3.b32 %r5625, %r5622, 50529027, 0, 234;

	// end inline asm
	or.b32  	%r14855, %r5625, -2139062144;
	and.b32  	%r14856, %r5625, -2139062144;
	add.s32 	%r14857, %r14855, -33686018;
	xor.b32  	%r14858, %r14856, %r14857;
	xor.b32  	%r14859, %r14858, -2139062144;
	xor.b32  	%r14860, %r5625, 33686018;
	xor.b32  	%r14861, %r14859, %r5625;
	and.b32  	%r5623, %r14861, %r14860;
	// begin inline asm
	prmt.b32 %r5623, %r5623, 0, 0xba98;
	// end inline asm
	// begin inline asm
	prmt.b32 %r5625, %r5625, 0, 0xba98;
	// end inline asm
	xor.b32  	%r14862, %r5625, 2139062143;
	not.b32 	%r14863, %r5623;
	and.b32  	%r14864, %r14859, %r14863;
	and.b32  	%r14865, %r14862, %r5623;
	or.b32  	%r5641, %r14865, %r14864;
	// begin inline asm
	dp4a.s32.s32 %r5627, %r5628, %r5629, %r5599;
	// end inline asm
	// begin inline asm
	dp4a.s32.s32 %r5631, %r5632, %r5633, %r5627;
	// end inline asm
	// begin inline asm
	dp4a.s32.s32 %r5635, %r5636, %r5637, %r5631;
	// end inline asm
	// begin inline asm
	dp4a.s32.s32 %r5639, %r5640, %r5641, %r5635;
	// end inline asm
	ld.global.nc.v4.u32 	{%r5668, %r5672, %r5676, %r5680}, [%rd9+18048];
	ld.global.nc.u32 	%r5644, [%rd11+72192];
	// begin inline asm
	lop3.b32 %r5647, %r5644, 50529027, 0, 234;

	// end inline asm
	or.b32  	%r14866, %r5647, -2139062144;
	and.b32  	%r14867, %r5647, -2139062144;
	add.s32 	%r14868, %r14866, -33686018;
	xor.b32  	%r14869, %r14867, %r14868;
	xor.b32  	%r14870, %r14869, -2139062144;
	xor.b32  	%r14871, %r5647, 33686018;
	xor.b32  	%r14872, %r14870, %r5647;
	and.b32  	%r5645, %r14872, %r14871;
	// begin inline asm
	prmt.b32 %r5645, %r5645, 0, 0xba98;
	// end inline asm
	// begin inline asm
	prmt.b32 %r5647, %r5647, 0, 0xba98;
	// end inline asm
	xor.b32  	%r14873, %r5647, 2139062143;
	not.b32 	%r14874, %r5645;
	and.b32  	%r14875, %r14870, %r14874;
	and.b32  	%r14876, %r14873, %r5645;
	or.b32  	%r5669, %r14876, %r14875;
	shr.u32 	%r5650, %r5644, 2;
	// begin inline asm
	lop3.b32 %r5653, %r5650, 50529027, 0, 234;

	// end inline asm
	or.b32  	%r14877, %r5653, -2139062144;
	and.b32  	%r14878, %r5653, -2139062144;
	add.s32 	%r14879, %r14877, -33686018;
	xor.b32  	%r14880, %r14878, %r14879;
	xor.b32  	%r14881, %r14880, -2139062144;
	xor.b32  	%r14882, %r5653, 33686018;
	xor.b32  	%r14883, %r14881, %r5653;
	and.b32  	%r5651, %r14883, %r14882;
	// begin inline asm
	prmt.b32 %r5651, %r5651, 0, 0xba98;
	// end inline asm
	// begin inline asm
	prmt.b32 %r5653, %r5653, 0, 0xba98;
	// end inline asm
	xor.b32  	%r14884, %r5653, 2139062143;
	not.b32 	%r14885, %r5651;
	and.b32  	%r14886, %r14881, %r14885;
	and.b32  	%r14887, %r14884, %r5651;
	or.b32  	%r5673, %r14887, %r14886;
	shr.u32 	%r5656, %r5644, 4;
	// begin inline asm
	lop3.b32 %r5659, %r5656, 50529027, 0, 234;

	// end inline asm
	or.b32  	%r14888, %r5659, -2139062144;
	and.b32  	%r14889, %r5659, -2139062144;
	add.s32 	%r14890, %r14888, -33686018;
	xor.b32  	%r14891, %r14889, %r14890;
	xor.b32  	%r14892, %r14891, -2139062144;
	xor.b32  	%r14893, %r5659, 33686018;
	xor.b32  	%r14894, %r14892, %r5659;
	and.b32  	%r5657, %r14894, %r14893;
	// begin inline asm
	prmt.b32 %r5657, %r5657, 0, 0xba98;
	// end inline asm
	// begin inline asm
	prmt.b32 %r5659, %r5659, 0, 0xba98;
	// end inline asm
	xor.b32  	%r14895, %r5659, 2139062143;
	not.b32 	%r14896, %r5657;
	and.b32  	%r14897, %r14892, %r14896;
	and.b32  	%r14898, %r14895, %r5657;
	or.b32  	%r5677, %r14898, %r14897;
	shr.u32 	%r5662, %r5644, 6;
	// begin inline asm
	lop3.b32 %r5665, %r5662, 50529027, 0, 234;

	// end inline asm
	or.b32  	%r14899, %r5665, -2139062144;
	and.b32  	%r14900, %r5665, -2139062144;
	add.s32 	%r14901, %r14899, -33686018;
	xor.b32  	%r14902, %r14900, %r14901;
	xor.b32  	%r14903, %r14902, -2139062144;
	xor.b32  	%r14904, %r5665, 33686018;
	xor.b32  	%r14905, %r14903, %r5665;
	and.b32  	%r5663, %r14905, %r14904;
	// begin inline asm
	prmt.b32 %r5663, %r5663, 0, 0xba98;
	// end inline asm
	// begin inline asm
	prmt.b32 %r5665, %r5665, 0, 0xba98;
	// end inline asm
	xor.b32  	%r14906, %r5665, 2139062143;
	not.b32 	%r14907, %r5663;
	and.b32  	%r14908, %r14903, %r14907;
	and.b32  	%r14909, %r14906, %r5663;
	or.b32  	%r5681, %r14909, %r14908;
	// begin inline asm
	dp4a.s32.s32 %r5667, %r5668, %r5669, %r5639;
	// end inline asm
	// begin inline asm
	dp4a.s32.s32 %r5671, %r5672, %r5673, %r5667;
	// end inline asm
	// begin inline asm
	dp4a.s32.s32 %r5675, %r5676, %r5677, %r5671;
	// end inline asm
	// begin inline asm
	dp4a.s32.s32 %r5679, %r5680, %r5681, %r5675;
	// end inline asm
	ld.global.nc.v4.u32 	{%r5708, %r5712, %r5716, %r5720}, [%rd9+18176];
	ld.global.nc.u32 	%r5684, [%rd11+72704];
	// begin inline asm
	lop3.b32 %r5687, %r5684, 50529027, 0, 234;

	// end inline asm
	or.b32  	%r14910, %r5687, -2139062144;
	and.b32  	%r14911, %r5687, -2139062144;
	add.s32 	%r14912, %r14910, -33686018;
	xor.b32  	%r14913, %r14911, %r14912;
	xor.b32  	%r14914, %r14913, -2139062144;
	xor.b32  	%r14915, %r5687, 33686018;
	xor.b32  	%r14916, %r14914, %r5687;
	and.b32  	%r5685, %r14916, %r14915;
	// begin inline asm
	prmt.b32 %r5685, %r5685, 0, 0xba98;
	// end inline asm
	// begin inline asm
	prmt.b32 %r5687, %r5687, 0, 0xba98;
	// end inline asm
	xor.b32  	%r14917, %r5687, 2139062143;
	not.b32 	%r14918, %r5685;
	and.b32  	%r14919, %r14914, %r14918;
	and.b32  	%r14920, %r14917, %r5685;
	or.b32  	%r5709, %r14920, %r14919;
	shr.u32 	%r5690, %r5684, 2;
	// begin inline asm
	lop3.b32 %r5693, %r5690, 50529027, 0, 234;

	// end inline asm
	or.b32  	%r14921, %r5693, -2139062144;
	and.b32  	%r14922, %r5693, -2139062144;
	add.s32 	%r14923, %r14921, -33686018;
	xor.b32  	%r14924, %r14922, %r14923;
	xor.b32  	%r14925, %r14924, -2139062144;
	xor.b32  	%r14926, %r5693, 33686018;
	xor.b32  	%r14927, %r14925, %r5693;
	and.b32  	%r5691, %r14927, %r14926;
	// begin inline asm
	prmt.b32 %r5691, %r5691, 0, 0xba98;
	// end inline asm
	// begin inline asm
	prmt.b32 %r5693, %r5693, 0, 0xba98;
	// end inline asm
	xor.b32  	%r14928, %r5693, 2139062143;
	not.b32 	%r14929, %r5691;
	and.b32  	%r14930, %r14925, %r14929;
	and.b32  	%r14931, %r14928, %r5691;
	or.b32  	%r5713, %r14931, %r14930;
	shr.u32 	%r5696, %r5684, 4;
	// begin inline asm
	lop3.b32 %r5699, %r5696, 50529027, 0, 234;

	// end inline asm
	or.b32  	%r14932, %r5699, -2139062144;
	and.b32  	%r14933, %r5699, -2139062144;
	add.s32 	%r14934, %r14932, -33686018;
	xor.b32  	%r14935, %r14933, %r14934;
	xor.b32  	%r14936, %r14935, -2139062144;
	xor.b32  	%r14937, %r5699, 33686018;
	xor.b32  	%r14938, %r14936, %r5699;
	and.b32  	%r5697, %r14938, %r14937;
	// begin inline asm
	prmt.b32 %r5697, %r5697, 0, 0xba98;
	// end inline asm
	// begin inline asm
	prmt.b32 %r5699, %r5699, 0, 0xba98;
	// end inline asm
	xor.b32  	%r14939, %r5699, 2139062143;
	not.b32 	%r14940, %r5697;
	and.b32  	%r14941, %r14936, %r14940;
	and.b32  	%r14942, %r14939, %r5697;
	or.b32  	%r5717, %r14942, %r14941;
	shr.u32 	%r5702, %r5684, 6;
	// begin inline asm
	lop3.b32 %r5705, %r5702, 50529027, 0, 234;

	// end inline asm
	or.b32  	%r14943, %r5705, -2139062144;
	and.b32  	%r14944, %r5705, -2139062144;
	add.s32 	%r14945, %r14943, -33686018;
	xor.b32  	%r14946, %r14944, %r14945;
	xor.b32  	%r14947, %r14946, -2139062144;
	xor.b32  	%r14948, %r5705, 33686018;
	xor.b32  	%r14949, %r14947, %r5705;
	and.b32  	%r5703, %r14949, %r14948;
	// begin inline asm
	prmt.b32 %r5703, %r5703, 0, 0xba98;
	// end inline asm
	// begin inline asm
	prmt.b32 %r5705, %r5705, 0, 0xba98;
	// end inline asm
	xor.b32  	%r14950, %r5705, 2139062143;
	not.b32 	%r14951, %r5703;
	and.b32  	%r14952, %r14947, %r14951;
	and.b32  	%r14953, %r14950, %r5703;
	or.b32  	%r5721, %r14953, %r14952;
	// begin inline asm
	dp4a.s32.s32 %r5707, %r5708, %r5709, %r5679;
	// end inline asm
	// begin inline asm
	dp4a.s32.s32 %r5711, %r5712, %r5713, %r5707;
	// end inline asm
	// begin inline asm
	dp4a.s32.s32 %r5715, %r5716, %r5717, %r5711;
	// end inline asm
	// begin inline asm
	dp4a.s32.s32 %r5719, %r5720, %r5721, %r5715;
	// end inline asm
	ld.global.nc.v4.u32 	{%r5748, %r5752, %r5756, %r5760}, [%rd9+18304];
	ld.global.nc.u32 	%r5724, [%rd11+73216];
	// begin inline asm
	lop3.b32 %r5727, %r5724, 50529027, 0, 234;

	// end inline asm
	or.b32  	%r14954, %r5727, -2139062144;
	and.b32  	%r14955, %r5727, -2139062144;
	add.s32 	%r14956, %r14954, -33686018;
	xor.b32  	%r14957, %r14955, %r14956;
	xor.b32  	%r14958, %r14957, -2139062144;
	xor.b32  	%r14959, %r5727, 33686018;
	xor.b32  	%r14960, %r14958, %r5727;
	and.b32  	%r5725, %r14960, %r14959;
	// begin inline asm
	prmt.b32 %r5725, %r5725, 0, 0xba98;
	// end inline asm
	// begin inline asm
	prmt.b32 %r5727, %r5727, 0, 0xba98;
	// end inline asm
	xor.b32  	%r14961, %r5727, 2139062143;
	not.b32 	%r14962, %r5725;
	and.b32  	%r14963, %r14958, %r14962;
	and.b32  	%r14964, %r14961, %r5725;
	or.b32  	%r5749, %r14964, %r14963;
	shr.u32 	%r5730, %r5724, 2;
	// begin inline asm
	lop3.b32 %r5733, %r5730, 50529027, 0, 234;

	// end inline asm
	or.b32  	%r14965, %r5733, -2139062144;
	and.b32  	%r14966, %r5733, -2139062144;
	add.s32 	%r14967, %r14965, -33686018;
	xor.b32  	%r14968, %r14966, %r14967;
	xor.b32  	%r14969, %r14968, -2139062144;
	xor.b32  	%r14970, %r5733, 33686018;
	xor.b32  	%r14971, %r14969, %r5733;
	and.b32  	%r5731, %r14971, %r14970;
	// begin inline asm
	prmt.b32 %r5731, %r5731, 0, 0xba98;
	// end inline asm
	// begin inline asm
	prmt.b32 %r5733, %r5733, 0, 0xba98;
	// end inline asm
	xor.b32  	%r14972, %r5733, 2139062143;
	not.b32 	%r14973, %r5731;
	and.b32  	%r14974, %r14969, %r14973;
	and.b32  	%r14975, %r14972, %r5731;
	or.b32  	%r5753, %r14975, %r14974;
	shr.u32 	%r5736, %r5724, 4;
	// begin inline asm
	lop3.b32 %r5739, %r5736, 50529027, 0, 234;

	// end inline asm
	or.b32  	%r14976, %r5739, -2139062144;
	and.b32  	%r14977, %r5739, -2139062144;
	add.s32 	%r14978, %r14976, -33686018;
	xor.b32  	%r14979, %r14977, %r14978;
	xor.b32  	%r14980, %r14979, -2139062144;
	xor.b32  	%r14981, %r5739, 33686018;
	xor.b32  	%r14982, %r14980, %r5739;
	and.b32  	%r5737, %r14982, %r14981;
	// begin inline asm
	prmt.b32 %r5737, %r5737, 0, 0xba98;
	// end inline asm
	// begin inline asm
	prmt.b32 %r5739, %r5739, 0, 0xba98;
	// end inline asm
	xor.b32  	%r14983, %r5739, 2139062143;
	not.b32 	%r14984, %r5737;
	and.b32  	%r14985, %r14980, %r14984;
	and.b32  	%r14986, %r14983, %r5737;
	or.b32  	%r5757, %r14986, %r14985;
	shr.u32 	%r5742, %r5724, 6;
	// begin inline asm
	lop3.b32 %r5745, %r5742, 50529027, 0, 234;

	// end inline asm
	or.b32  	%r14987, %r5745, -2139062144;
	and.b32  	%r14988, %r5745, -2139062144;
	add.s32 	%r14989, %r14987, -33686018;
	xor.b32  	%r14990, %r14988, %r14989;
	xor.b32  	%r14991, %r14990, -2139062144;
	xor.b32  	%r14992, %r5745, 33686018;
	xor.b32  	%r14993, %r14991, %r5745;
	and.b32  	%r5743, %r14993, %r14992;
	// begin inline asm
	prmt.b32 %r5743, %r5743, 0, 0xba98;
	// end inline asm
	// begin inline asm
	prmt.b32 %r5745, %r5745, 0, 0xba98;
	// end inline asm
	xor.b32  	%r14994, %r5745, 2139062143;
	not.b32 	%r14995, %r5743;
	and.b32  	%r14996, %r14991, %r14995;
	and.b32  	%r14997, %r14994, %r5743;
	or.b32  	%r5761, %r14997, %r14996;
	// begin inline asm
	dp4a.s32.s32 %r5747, %r5748, %r5749, %r5719;
	// end inline asm
	// begin inline asm
	dp4a.s32.s32 %r5751, %r5752, %r5753, %r5747;
	// end inline asm
	// begin inline asm
	dp4a.s32.s32 %r5755, %r5756, %r5757, %r5751;
	// end inline asm
	// begin inline asm
	dp4a.s32.s32 %r5759, %r5760, %r5761, %r5755;
	// end inline asm
	ld.global.nc.v4.u32 	{%r5788, %r5792, %r5796, %r5800}, [%rd9+18432];
	ld.global.nc.u32 	%r5764, [%rd11+73728];
	// begin inline asm
	lop3.b32 %r5767, %r5764, 50529027, 0, 234;

	// end inline asm
	or.b32  	%r14998, %r5767, -2139062144;
	and.b32  	%r14999, %r5767, -2139062144;
	add.s32 	%r15000, %r14998, -33686018;
	xor.b32  	%r15001, %r14999, %r15000;
	xor.b32  	%r15002, %r15001, -2139062144;
	xor.b32  	%r15003, %r5767, 33686018;
	xor.b32  	%r15004, %r15002, %r5767;
	and.b32  	%r5765, %r15004, %r15003;
	// begin inline asm
	prmt.b32 %r5765, %r5765, 0, 0xba98;
	// end inline asm
	// begin inline asm
	prmt.b32 %r5767, %r5767, 0, 0xba98;
	// end inline asm
	xor.b32  	%r15005, %r5767, 2139062143;
	not.b32 	%r15006, %r5765;
	and.b32  	%r15007, %r15002, %r15006;
	and.b32  	%r15008, %r15005, %r5765;
	or.b32  	%r5789, %r15008, %r15007;
	shr.u32 	%r5770, %r5764, 2;
	// begin inline asm
	lop3.b32 %r5773, %r5770, 50529027, 0, 234;

	// end inline asm
	or.b32  	%r15009, %r5773, -2139062144;
	and.b32  	%r15010, %r5773, -2139062144;
	add.s32 	%r15011, %r15009, -33686018;
	xor.b32  	%r15012, %r15010, %r15011;
	xor.b32  	%r15013, %r15012, -2139062144;
	xor.b32  	%r15014, %r5773, 33686018;
	xor.b32  	%r15015, %r15013, %r5773;
	and.b32  	%r5771, %r15015, %r15014;
	// begin inline asm
	prmt.b32 %r5771, %r5771, 0, 0xba98;
	// end inline asm
	// begin inline asm
	prmt.b32 %r5773, %r5773, 0, 0xba98;
	// end inline asm
	xor.b32  	%r15016, %r5773, 2139062143;
	not.b32 	%r15017, %r5771;
	and.b32  	%r15018, %r15013, %r15017;
	and.b32  	%r15019, %r15016, %r5771;
	or.b32  	%r5793, %r15019, %r15018;
	shr.u32 	%r5776, %r5764, 4;
	// begin inline asm
	lop3.b32 %r5779, %r5776, 50529027, 0, 234;

	// end inline asm
	or.b32  	%r15020, %r5779, -2139062144;
	and.b32  	%r15021, %r5779, -2139062144;
	add.s32 	%r15022, %r15020, -33686018;
	xor.b32  	%r15023, %r15021, %r15022;
	xor.b32  	%r15024, %r15023, -2139062144;
	xor.b32  	%r15025, %r5779, 33686018;
	xor.b32  	%r15026, %r15024, %r5779;
	and.b32  	%r5777, %r15026, %r15025;
	// begin inline asm
	prmt.b32 %r5777, %r5777, 0, 0xba98;
	// end inline asm
	// begin inline asm
	prmt.b32 %r5779, %r5779, 0, 0xba98;
	// end inline asm
	xor.b32  	%r15027, %r5779, 2139062143;
	not.b32 	%r15028, %r5777;
	and.b32  	%r15029, %r15024, %r15028;
	and.b32  	%r15030, %r15027, %r5777;
	or.b32  	%r5797, %r15030, %r15029;
	shr.u32 	%r5782, %r5764, 6;
	// begin inline asm
	lop3.b32 %r5785, %r5782, 50529027, 0, 234;

	// end inline asm
	or.b32  	%r15031, %r5785, -2139062144;
	and.b32  	%r15032, %r5785, -2139062144;
	add.s32 	%r15033, %r15031, -33686018;
	xor.b32  	%r15034, %r15032, %r15033;
	xor.b32  	%r15035, %r15034, -2139062144;
	xor.b32  	%r15036, %r5785, 33686018;
	xor.b32  	%r15037, %r15035, %r5785;
	and.b32  	%r5783, %r15037, %r15036;
	// begin inline asm
	prmt.b32 %r5783, %r5783, 0, 0xba98;
	// end inline asm
	// begin inline asm
	prmt.b32 %r5785, %r5785, 0, 0xba98;
	// end inline asm
	xor.b32  	%r15038, %r5785, 2139062143;
	not.b32 	%r15039, %r5783;
	and.b32  	%r15040, %r15035, %r15039;
	and.b32  	%r15041, %r15038, %r5783;
	or.b32  	%r5801, %r15041, %r15040;
	// begin inline asm
	dp4a.s32.s32 %r5787, %r5788, %r5789, %r5759;
	// end inline asm
	// begin inline asm
	dp4a.s32.s32 %r5791, %r5792, %r5793, %r5787;
	// end inline asm
	// begin inline asm
	dp4a.s32.s32 %r5795, %r5796, %r5797, %r5791;
	// end inline asm
	// begin inline asm
	dp4a.s32.s32 %r5799, %r5800, %r5801, %r5795;
	// end inline asm
	ld.global.nc.v4.u32 	{%r5828, %r5832, %r5836, %r5840}, [%rd9+18560];
	ld.global.nc.u32 	%r5804, [%rd11+74240];
	// begin inline asm
	lop3.b32 %r5807, %r5804, 50529027, 0, 234;

	// end inline asm
	or.b32  	%r15042, %r5807, -2139062144;
	and.b32  	%r15043, %r5807, -2139062144;
	add.s32 	%r15044, %r15042, -33686018;
	xor.b32  	%r15045, %r15043, %r15044;
	xor.b32  	%r15046, %r15045, -2139062144;
	xor.b32  	%r15047, %r5807, 33686018;
	xor.b32  	%r15048, %r15046, %r5807;
	and.b32  	%r5805, %r15048, %r15047;
	// begin inline asm
	prmt.b32 %r5805, %r5805, 0, 0xba98;
	// end inline asm
	// begin inline asm
	prmt.b32 %r5807, %r5807, 0, 0xba98;
	// end inline asm
	xor.b32  	%r15049, %r5807, 2139062143;
	not.b32 	%r15050, %r5805;
	and.b32  	%r15051, %r15046, %r15050;
	and.b32  	%r15052, %r15049, %r5805;
	or.b32  	%r5829, %r15052, %r15051;
	shr.u32 	%r5810, %r5804, 2;
	// begin inline asm
	lop3.b32 %r5813, %r5810, 50529027, 0, 234;

	// end inline asm
	or.b32  	%r15053, %r5813, -2139062144;
	and.b32  	%r15054, %r5813, -2139062144;
	add.s32 	%r15055, %r15053, -33686018;
	xor.b32  	%r15056, %r15054, %r15055;
	xor.b32  	%r15057, %r15056, -2139062144;
	xor.b32  	%r15058, %r5813, 33686018;
	xor.b32  	%r15059, %r15057, %r5813;
	and.b32  	%r5811, %r15059, %r15058;
	// begin inline asm
	prmt.b32 %r5811, %r5811, 0, 0xba98;
	// end inline asm
	// begin inline asm
	prmt.b32 %r5813, %r5813, 0, 0xba98;
	// end inline asm
	xor.b32  	%r15060, %r5813, 2139062143;
	not.b32 	%r15061, %r5811;
	and.b32  	%r15062, %r15057, %r15061;
	and.b32  	%r15063, %r15060, %r5811;
	or.b32  	%r5833, %r15063, %r15062;
	shr.u32 	%r5816, %r5804, 4;
	// begin inline asm
	lop3.b32 %r5819, %r5816, 50529027, 0, 234;

	// end inline asm
	or.b32  	%r15064, %r5819, -2139062144;
	and.b32  	%r15065, %r5819, -2139062144;
	add.s32 	%r15066, %r15064, -33686018;
	xor.b32  	%r15067, %r15065, %r15066;
	xor.b32  	%r15068, %r15067, -2139062144;
	xor.b32  	%r15069, %r5819, 33686018;
	xor.b32  	%r15070, %r15068, %r5819;
	and.b32  	%r5817, %r15070, %r15069;
	// begin inline asm
	prmt.b32 %r5817, %r5817, 0, 0xba98;
	// end inline asm
	// begin inline asm
	prmt.b32 %r5819, %r5819, 0, 0xba98;
	// end inline asm
	xor.b32  	%r15071, %r5819, 2139062143;
	not.b32 	%r15072, %r5817;
	and.b32  	%r15073, %r15068, %r15072;
	and.b32  	%r15074, %r15071, %r5817;
	or.b32  	%r5837, %r15074, %r15073;
	shr.u32 	%r5822, %r5804, 6;
	// begin inline asm
	lop3.b32 %r5825, %r5822, 50529027, 0, 234;

	// end inline asm
	or.b32  	%r15075, %r5825, -2139062144;
	and.b32  	%r15076, %r5825, -2139062144;
	add.s32 	%r15077, %r15075, -33686018;
	xor.b32  	%r15078, %r15076, %r15077;
	xor.b32  	%r15079, %r15078, -2139062144;
	xor.b32  	%r15080, %r5825, 33686018;
	xor.b32  	%r15081, %r15079, %r5825;
	and.b32  	%r5823, %r15081, %r15080;
	// begin inline asm
	prmt.b32 %r5823, %r5823, 0, 0xba98;
	// end inline asm
	// begin inline asm
	prmt.b32 %r5825, %r5825, 0, 0xba98;
	// end inline asm
	xor.b32  	%r15082, %r5825, 2139062143;
	not.b32 	%r15083, %r5823;
	and.b32  	%r15084, %r15079, %r15083;
	and.b32  	%r15085, %r15082, %r5823;
	or.b32  	%r5841, %r15085, %r15084;
	// begin inline asm
	dp4a.s32.s32 %r5827, %r5828, %r5829, %r5799;
	// end inline asm
	// begin inline asm
	dp4a.s32.s32 %r5831, %r5832, %r5833, %r5827;
	// end inline asm
	// begin inline asm
	dp4a.s32.s32 %r5835, %r5836, %r5837, %r5831;
	// end inline asm
	// begin inline asm
	dp4a.s32.s32 %r5839, %r5840, %r5841, %r5835;
	// end inline asm
	ld.global.nc.v4.u32 	{%r5868, %r5872, %r5876, %r5880}, [%rd9+18688];
	ld.global.nc.u32 	%r5844, [%rd11+74752];
	// begin inline asm
	lop3.b32 %r5847, %r5844, 50529027, 0, 234;

	// end inline asm
	or.b32  	%r15086, %r5847, -2139062144;
	and.b32  	%r15087, %r5847, -2139062144;
	add.s32 	%r15088, %r15086, -33686018;
	xor.b32  	%r15089, %r15087, %r15088;
	xor.b32  	%r15090, %r15089, -2139062144;
	xor.b32  	%r15091, %r5847, 33686018;
	xor.b32  	%r15092, %r15090, %r5847;
	and.b32  	%r5845, %r15092, %r15091;
	// begin inline asm
	prmt.b32 %r5845, %r5845, 0, 0xba98;
	// end inline asm
	// begin inline asm
	prmt.b32 %r5847, %r5847, 0, 0xba98;
	// end inline asm
	xor.b32  	%r15093, %r5847, 2139062143;
	not.b32 	%r15094, %r5845;
	and.b32  	%r15095, %r15090, %r15094;
	and.b32  	%r15096, %r15093, %r5845;
	or.b32  	%r5869, %r15096, %r15095;
	shr.u32 	%r5850, %r5844, 2;
	// begin inline asm
	lop3.b32 %r5853, %r5850, 50529027, 0, 234;

	// end inline asm
	or.b32  	%r15097, %r5853, -2139062144;
	and.b32  	%r15098, %r5853, -2139062144;
	add.s32 	%r15099, %r15097, -33686018;
	xor.b32  	%r15100, %r15098, %r15099;
	xor.b32  	%r15101, %r15100, -2139062144;
	xor.b32  	%r15102, %r5853, 33686018;
	xor.b32  	%r15103, %r15101, %r5853;
	and.b32  	%r5851, %r15103, %r15102;
	// begin inline asm
	prmt.b32 %r5851, %r5851, 0, 0xba98;
	// end inline asm
	// begin inline asm
	prmt.b32 %r5853, %r5853, 0, 0xba98;
	// end inline asm
	xor.b32  	%r15104, %r5853, 2139062143;
	not.b32 	%r15105, %r5851;
	and.b32  	%r15106, %r15101, %r15105;
	and.b32  	%r15107, %r15104, %r5851;
	or.b32  	%r5873, %r15107, %r15106;
	shr.u32 	%r5856, %r5844, 4;
	// begin inline asm
	lop3.b32 %r5859, %r5856, 50529027, 0, 234;

	// end inline asm
	or.b32  	%r15108, %r5859, -2139062144;
	and.b32  	%r15109, %r5859, -2139062144;
	add.s32 	%r15110, %r15108, -33686018;
	xor.b32  	%r15111, %r15109, %r15110;
	xor.b32  	%r15112, %r15111, -2139062144;
	xor.b32  	%r15113, %r5859, 33686018;
	xor.b32  	%r15114, %r15112, %r5859;
	and.b32  	%r5857, %r15114, %r15113;
	// begin inline asm
	prmt.b32 %r5857, %r5857, 0, 0xba98;
	// end inline asm
	// begin inline asm
	prmt.b32 %r5859, %r5859, 0, 0xba98;
	// end inline asm
	xor.b32  	%r15115, %r5859, 2139062143;
	not.b32 	%r15116, %r5857;
	and.b32  	%r15117, %r15112, %r15116;
	and.b32  	%r15118, %r15115, %r5857;
	or.b32  	%r5877, %r15118, %r15117;
	shr.u32 	%r5862, %r5844, 6;
	// begin inline asm
	lop3.b32 %r5865, %r5862, 50529027, 0, 234;

	// end inline asm
	or.b32  	%r15119, %r5865, -2139062144;
	and.b32  	%r15120, %r5865, -2139062144;
	add.s32 	%r15121, %r15119, -33686018;
	xor.b32  	%r15122, %r15120, %r15121;
	xor.b32  	%r15123, %r15122, -2139062144;
	xor.b32  	%r15124, %r5865, 33686018;
	xor.b32  	%r15125, %r15123, %r5865;
	and.b32  	%r5863, %r15125, %r15124;
	// begin inline asm
	prmt.b32 %r5863, %r5863, 0, 0xba98;
	// end inline asm
	// begin inline asm
	prmt.b32 %r5865, %r5865, 0, 0xba98;
	// end inline asm
	xor.b32  	%r15126, %r5865, 2139062143;
	not.b32 	%r15127, %r5863;
	and.b32  	%r15128, %r15123, %r15127;
	and.b32  	%r15129, %r15126, %r5863;
	or.b32  	%r5881, %r15129, %r15128;
	// begin inline asm
	dp4a.s32.s32 %r5867, %r5868, %r5869, %r5839;
	// end inline asm
	// begin inline asm
	dp4a.s32.s32 %r5871, %r5872, %r5873, %r5867;
	// end inline asm
	// begin inline asm
	dp4a.s32.s32 %r5875, %r5876, %r5877, %r5871;
	// end inline asm
	// begin inline asm
	dp4a.s32.s32 %r5879, %r5880, %r5881, %r5875;
	// end inline asm
	ld.global.nc.v4.u32 	{%r5908, %r5912, %r5916, %r5920}, [%rd9+18816];
	ld.global.nc.u32 	%r5884, [%rd11+75264];
	// begin inline asm
	lop3.b32 %r5887, %r5884, 50529027, 0, 234;

	// end inline asm
	or.b32  	%r15130, %r5887, -2139062144;
	and.b32  	%r15131, %r5887, -2139062144;
	add.s32 	%r15132, %r15130, -33686018;
	xor.b32  	%r15133, %r15131, %r15132;
	xor.b32  	%r15134, %r15133, -2139062144;
	xor.b32  	%r15135, %r5887, 33686018;
	xor.b32  	%r15136, %r15134, %r5887;
	and.b32  	%r5885, %r15136, %r15135;
	// begin inline asm
	prmt.b32 %r5885, %r5885, 0, 0xba98;
	// end inline asm
	// begin inline asm
	prmt.b32 %r5887, %r5887, 0, 0xba98;
	// end inline asm
	xor.b32  	%r15137, %r5887, 2139062143;
	not.b32 	%r15138, %r5885;
	and.b32  	%r15139, %r15134, %r15138;
	and.b32  	%r15140, %r15137, %r5885;
	or.b32  	%r5909, %r15140, %r15139;
	shr.u32 	%r5890, %r5884, 2;
	// begin inline asm
	lop3.b32 %r5893, %r5890, 50529027, 0, 234;

	// end inline asm
	or.b32  	%r15141, %r5893, -2139062144;
	and.b32  	%r15142, %r5893, -2139062144;
	add.s32 	%r15143, %r15141, -33686018;
	xor.b32  	%r15144, %r15142, %r15143;
	xor.b32  	%r15145, %r15144, -2139062144;
	xor.b32  	%r15146, %r5893, 33686018;
	xor.b32  	%r15147, %r15145, %r5893;
	and.b32  	%r5891, %r15147, %r15146;
	// begin inline asm
	prmt.b32 %r5891, %r5891, 0, 0xba98;
	// end inline asm
	// begin inline asm
	prmt.b32 %r5893, %r5893, 0, 0xba98;
	// end inline asm
	xor.b32  	%r15148, %r5893, 2139062143;
	not.b32 	%r15149, %r5891;
	and.b32  	%r15150, %r15145, %r15149;
	and.b32  	%r15151, %r15148, %r5891;
	or.b32  	%r5913, %r15151, %r15150;
	shr.u32 	%r5896, %r5884, 4;
	// begin inline asm
	lop3.b32 %r5899, %r5896, 50529027, 0, 234;

	// end inline asm
	or.b32  	%r15152, %r5899, -2139062144;
	and.b32  	%r15153, %r5899, -2139062144;
	add.s32 	%r15154, %r15152, -33686018;
	xor.b32  	%r15155, %r15153, %r15154;
	xor.b32  	%r15156, %r15155, -2139062144;
	xor.b32  	%r15157, %r5899, 33686018;
	xor.b32  	%r15158, %r15156, %r5899;
	and.b32  	%r5897, %r15158, %r15157;
	// begin inline asm
	prmt.b32 %r5897, %r5897, 0, 0xba98;
	// end inline asm
	// begin inline asm
	prmt.b32 %r5899, %r5899, 0, 0xba98;
	// end inline asm
	xor.b32  	%r15159, %r5899, 2139062143;
	not.b32 	%r15160, %r5897;
	and.b32  	%r15161, %r15156, %r15160;
	and.b32  	%r15162, %r15159, %r5897;
	or.b32  	%r5917, %r15162, %r15161;
	shr.u32 	%r5902, %r5884, 6;
	// begin inline asm
	lop3.b32 %r5905, %r5902, 50529027, 0, 234;

	// end inline asm
	or.b32  	%r15163, %r5905, -2139062144;
	and.b32  	%r15164, %r5905, -2139062144;
	add.s32 	%r15165, %r15163, -33686018;
	xor.b32  	%r15166, %r15164, %r15165;
	xor.b32  	%r15167, %r15166, -2139062144;
	xor.b32  	%r15168, %r5905, 33686018;
	xor.b32  	%r15169, %r15167, %r5905;
	and.b32  	%r5903, %r15169, %r15168;
	// begin inline asm
	prmt.b32 %r5903, %r5903, 0, 0xba98;
	// end inline asm
	// begin inline asm
	prmt.b32 %r5905, %r5905, 0, 0xba98;
	// end inline asm
	xor.b32  	%r15170, %r5905, 2139062143;
	not.b32 	%r15171, %r5903;
	and.b32  	%r15172, %r15167, %r15171;
	and.b32  	%r15173, %r15170, %r5903;
	or.b32  	%r5921, %r15173, %r15172;
	// begin inline asm
	dp4a.s32.s32 %r5907, %r5908, %r5909, %r5879;
	// end inline asm
	// begin inline asm
	dp4a.s32.s32 %r5911, %r5912, %r5913, %r5907;
	// end inline asm
	// begin inline asm
	dp4a.s32.s32 %r5915, %r5916, %r5917, %r5911;
	// end inline asm
	// begin inline asm
	dp4a.s32.s32 %r5919, %r5920, %r5921, %r5915;
	// end inline asm
	ld.global.nc.v4.u32 	{%r5948, %r5952, %r5956, %r5960}, [%rd9+18944];
	ld.global.nc.u32 	%r5924, [%rd11+75776];
	// begin inline asm
	lop3.b32 %r5927, %r5924, 50529027, 0, 234;

	// end inline asm
	or.b32  	%r15174, %r5927, -2139062144;
	and.b32  	%r15175, %r5927, -2139062144;
	add.s32 	%r15176, %r15174, -33686018;
	xor.b32  	%r15177, %r15175, %r15176;
	xor.b32  	%r15178, %r15177, -2139062144;
	xor.b32  	%r15179, %r5927, 33686018;
	xor.b32  	%r15180, %r15178, %r5927;
	and.b32  	%r5925, %r15180, %r15179;
	// begin inline asm
	prmt.b32 %r5925, %r5925, 0, 0xba98;
	// end inline asm
	// begin inline asm
	prmt.b32 %r5927, %r5927, 0, 0xba98;
	// end inline asm
	xor.b32  	%r15181, %r5927, 2139062143;
	not.b32 	%r15182, %r5925;
	and.b32  	%r15183, %r15178, %r15182;
	and.b32  	%r15184, %r15181, %r5925;
	or.b32  	%r5949, %r15184, %r15183;
	shr.u32 	%r5930, %r5924, 2;
	// begin inline asm
	lop3.b32 %r5933, %r5930, 50529027, 0, 234;

	// end inline asm
	or.b32  	%r15185, %r5933, -2139062144;
	and.b32  	%r15186, %r5933, -2139062144;
	add.s32 	%r15187, %r15185, -33686018;
	xor.b32  	%r15188, %r15186, %r15187;
	xor.b32  	%r15189, %r15188, -2139062144;
	xor.b32  	%r15190, %r5933, 33686018;
	xor.b32  	%r15191, %r15189, %r5933;
	and.b32  	%r5931, %r15191, %r15190;
	// begin inline asm
	prmt.b32 %r5931, %r5931, 0, 0xba98;
	// end inline asm
	// begin inline asm
	prmt.b32 %r5933, %r5933, 0, 0xba98;
	// end inline asm
	xor.b32  	%r15192, %r5933, 2139062143;
	not.b32 	%r15193, %r5931;
	and.b32  	%r15194, %r15189, %r15193;
	and.b32  	%r15195, %r15192, %r5931;
	or.b32  	%r5953, %r15195, %r15194;
	shr.u32 	%r5936, %r5924, 4;
	// begin inline asm
	lop3.b32 %r5939, %r5936, 50529027, 0, 234;

	// end inline asm
	or.b32  	%r15196, %r5939, -2139062144;
	and.b32  	%r15197, %r5939, -2139062144;
	add.s32 	%r15198, %r15196, -33686018;
	xor.b32  	%r15199, %r15197, %r15198;
	xor.b32  	%r15200, %r15199, -2139062144;
	xor.b32  	%r15201, %r5939, 33686018;
	xor.b32  	%r15202, %r15200, %r5939;
	and.b32  	%r5937, %r15202, %r15201;
	// begin inline asm
	prmt.b32 %r5937, %r5937, 0, 0xba98;
	// end inline asm
	// begin inline asm
	prmt.b32 %r5939, %r5939, 0, 0xba98;
	// end inline asm
	xor.b32  	%r15203, %r5939, 2139062143;
	not.b32 	%r15204, %r5937;
	and.b32  	%r15205, %r15200, %r15204;
	and.b32  	%r15206, %r15203, %r5937;
	or.b32  	%r5957, %r15206, %r15205;
	shr.u32 	%r5942, %r5924, 6;
	// begin inline asm
	lop3.b32 %r5945, %r5942, 50529027, 0, 234;

	// end inline asm
	or.b32  	%r15207, %r5945, -2139062144;
	and.b32  	%r15208, %r5945, -2139062144;
	add.s32 	%r15209, %r15207, -33686018;
	xor.b32  	%r15210, %r15208, %r15209;
	xor.b32  	%r15211, %r15210, -2139062144;
	xor.b32  	%r15212, %r5945, 33686018;
	xor.b32  	%r15213, %r15211, %r5945;
	and.b32  	%r5943, %r15213, %r15212;
	// begin inline asm
	prmt.b32 %r5943, %r5943, 0, 0xba98;
	// end inline asm
	// begin inline asm
	prmt.b32 %r5945, %r5945, 0, 0xba98;
	// end inline asm
	xor.b32  	%r15214, %r5945, 2139062143;
	not.b32 	%r15215, %r5943;
	and.b32  	%r15216, %r15211, %r15215;
	and.b32  	%r15217, %r15214, %r5943;
	or.b32  	%r5961, %r15217, %r15216;
	// begin inline asm
	dp4a.s32.s32 %r5947, %r5948, %r5949, %r5919;
	// end inline asm
	// begin inline asm
	dp4a.s32.s32 %r5951, %r5952, %r5953, %r5947;
	// end inline asm
	// begin inline asm
	dp4a.s32.s32 %r5955, %r5956, %r5957, %r5951;
	// end inline asm
	// begin inline asm
	dp4a.s32.s32 %r5959, %r5960, %r5961, %r5955;
	// end inline asm
	ld.global.nc.v4.u32 	{%r5988, %r5992, %r5996, %r6000}, [%rd9+19072];
	ld.global.nc.u32 	%r5964, [%rd11+76288];
	// begin inline asm
	lop3.b32 %r5967, %r5964, 50529027, 0, 234;

	// end inline asm
	or.b32  	%r15218, %r5967, -2139062144;
	and.b32  	%r15219, %r5967, -2139062144;
	add.s32 	%r15220, %r15218, -33686018;
	xor.b32  	%r15221, %r15219, %r15220;
	xor.b32  	%r15222, %r15221, -2139062144;
	xor.b32  	%r15223, %r5967, 33686018;
	xor.b32  	%r15224, %r15222, %r5967;
	and.b32  	%r5965, %r15224, %r15223;
	// begin inline asm
	prmt.b32 %r5965, %r5965, 0, 0xba98;
	// end inline asm
	// begin inline asm
	prmt.b32 %r5967, %r5967, 0, 0xba98;
	// end inline asm
	xor.b32  	%r15225, %r5967, 2139062143;
	not.b32 	%r15226, %r5965;
	and.b32  	%r15227, %r15222, %r15226;
	and.b32  	%r15228, %r15225, %r5965;
	or.b32  	%r5989, %r15228, %r15227;
	shr.u32 	%r5970, %r5964, 2;
	// begin inline asm
	lop3.b32 %r5973, %r5970, 50529027, 0, 234;

	// end inline asm
	or.b32  	%r15229, %r5973, -2139062144;
	and.b32  	%r15230, %r5973, -2139062144;
	add.s32 	%r15231, %r15229, -33686018;
	xor.b32  	%r15232, %r15230, %r15231;
	xor.b32  	%r15233, %r15232, -2139062144;
	xor.b32  	%r15234, %r5973, 33686018;
	xor.b32  	%r15235, %r15233, %r5973;
	and.b32  	%r5971, %r15235, %r15234;
	// begin inline asm
	prmt.b32 %r5971, %r5971, 0, 0xba98;
	// end inline asm
	// begin inline asm
	prmt.b32 %r5973, %r5973, 0, 0xba98;
	// end inline asm
	xor.b32  	%r15236, %r5973, 2139062143;
	not.b32 	%r15237, %r5971;
	and.b32  	%r15238, %r15233, %r15237;
	and.b32  	%r15239, %r15236, %r5971;
	or.b32  	%r5993, %r15239, %r15238;
	shr.u32 	%r5976, %r5964, 4;
	// begin inline asm
	lop3.b32 %r5979, %r5976, 50529027, 0, 234;

	// end inline asm
	or.b32  	%r15240, %r5979, -2139062144;
	and.b32  	%r15241, %r5979, -2139062144;
	add.s32 	%r15242, %r15240, -33686018;
	xor.b32  	%r15243, %r15241, %r15242;
	xor.b32  	%r15244, %r15243, -2139062144;
	xor.b32  	%r15245, %r5979, 33686018;
	xor.b32  	%r15246, %r15244, %r5979;
	and.b32  	%r5977, %r15246, %r15245;
	// begin inline asm
	prmt.b32 %r5977, %r5977, 0, 0xba98;
	// end inline asm
	// begin inline asm
	prmt.b32 %r5979, %r5979, 0, 0xba98;
	// end inline asm
	xor.b32  	%r15247, %r5979, 2139062143;
	not.b32 	%r15248, %r5977;
	and.b32  	%r15249, %r15244, %r15248;
	and.b32  	%r15250, %r15247, %r5977;
	or.b32  	%r5997, %r15250, %r15249;
	shr.u32 	%r5982, %r5964, 6;
	// begin inline asm
	lop3.b32 %r5985, %r5982, 50529027, 0, 234;

	// end inline asm
	or.b32  	%r15251, %r5985, -2139062144;
	and.b32  	%r15252, %r5985, -2139062144;
	add.s32 	%r15253, %r15251, -33686018;
	xor.b32  	%r15254, %r15252, %r15253;
	xor.b32  	%r15255, %r15254, -2139062144;
	xor.b32  	%r15256, %r5985, 33686018;
	xor.b32  	%r15257, %r15255, %r5985;
	and.b32  	%r5983, %r15257, %r15256;
	// begin inline asm
	prmt.b32 %r5983, %r5983, 0, 0xba98;
	// end inline asm
	// begin inline asm
	prmt.b32 %r5985, %r5985, 0, 0xba98;
	// end inline asm
	xor.b32  	%r15258, %r5985, 2139062143;
	not.b32 	%r15259, %r5983;
	and.b32  	%r15260, %r15255, %r15259;
	and.b32  	%r15261, %r15258, %r5983;
	or.b32  	%r6001, %r15261, %r15260;
	// begin inline asm
	dp4a.s32.s32 %r5987, %r5988, %r5989, %r5959;
	// end inline asm
	// begin inline asm
	dp4a.s32.s32 %r5991, %r5992, %r5993, %r5987;
	// end inline asm
	// begin inline asm
	dp4a.s32.s32 %r5995, %r5996, %r5997, %r5991;
	// end inline asm
	// begin inline asm
	dp4a.s32.s32 %r5999, %r6000, %r6001, %r5995;
	// end inline asm
	ld.global.nc.v4.u32 	{%r6028, %r6032, %r6036, %r6040}, [%rd9+19200];
	ld.global.nc.u32 	%r6004, [%rd11+76800];
	// begin inline asm
	lop3.b32 %r6007, %r6004, 50529027, 0, 234;

	// end inline asm
	or.b32  	%r15262, %r6007, -2139062144;
	and.b32  	%r15263, %r6007, -2139062144;
	add.s32 	%r15264, %r15262, -33686018;
	xor.b32  	%r15265, %r15263, %r15264;
	xor.b32  	%r15266, %r15265, -2139062144;
	xor.b32  	%r15267, %r6007, 33686018;
	xor.b32  	%r15268, %r15266, %r6007;
	and.b32  	%r6005, %r15268, %r15267;
	// begin inline asm
	prmt.b32 %r6005, %r6005, 0, 0xba98;
	// end inline asm
	// begin inline asm
	prmt.b32 %r6007, %r6007, 0, 0xba98;
	// end inline asm
	xor.b32  	%r15269, %r6007, 2139062143;
	not.b32 	%r15270, %r6005;
	and.b32  	%r15271, %r15266, %r15270;
	and.b32  	%r15272, %r15269, %r6005;
	or.b32  	%r6029, %r15272, %r15271;
	shr.u32 	%r6010, %r6004, 2;
	// begin inline asm
	lop3.b32 %r6013, %r6010, 50529027, 0, 234;

	// end inline asm
	or.b32  	%r15273, %r6013, -2139062144;
	and.b32  	%r15274, %r6013, -2139062144;
	add.s32 	%r15275, %r15273, -33686018;
	xor.b32  	%r15276, %r15274, %r15275;
	xor.b32  	%r15277, %r15276, -2139062144;
	xor.b32  	%r15278, %r6013, 33686018;
	xor.b32  	%r15279, %r15277, %r6013;
	and.b32  	%r6011, %r15279, %r15278;
	// begin inline asm
	prmt.b32 %r6011, %r6011, 0, 0xba98;
	// end inline asm
	// begin inline asm
	prmt.b32 %r6013, %r6013, 0, 0xba98;
	// end inline asm
	xor.b32  	%r15280, %r6013, 2139062143;
	not.b32 	%r15281, %r6011;
	and.b32  	%r15282, %r15277, %r15281;
	and.b32  	%r15283, %r15280, %r6011;
	or.b32  	%r6033, %r15283, %r15282;
	shr.u32 	%r6016, %r6004, 4;
	// begin inline asm
	lop3.b32 %r6019, %r6016, 50529027, 0, 234;

	// end inline asm
	or.b32  	%r15284, %r6019, -2139062144;
	and.b32  	%r15285, %r6019, -2139062144;
	add.s32 	%r15286, %r15284, -33686018;
	xor.b32  	%r15287, %r15285, %r15286;
	xor.b32  	%r15288, %r15287, -2139062144;
	xor.b32  	%r15289, %r6019, 33686018;
	xor.b32  	%r15290, %r15288, %r6019;
	and.b32  	%r6017, %r15290, %r15289;
	// begin inline asm
	prmt.b32 %r6017, %r6017, 0, 0xba98;
	// end inline asm
	// begin inline asm
	prmt.b32 %r6019, %r6019, 0, 0xba98;
	// end inline asm
	xor.b32  	%r15291, %r6019, 2139062143;
	not.b32 	%r15292, %r6017;
	and.b32  	%r15293, %r15288, %r15292;
	and.b32  	%r15294, %r15291, %r6017;
	or.b32  	%r6037, %r15294, %r15293;
	shr.u32 	%r6022, %r6004, 6;
	// begin inline asm
	lop3.b32 %r6025, %r6022, 50529027, 0, 234;

	// end inline asm
	or.b32  	%r15295, %r6025, -2139062144;
	and.b32  	%r15296, %r6025, -2139062144;
	add.s32 	%r15297, %r15295, -33686018;
	xor.b32  	%r15298, %r15296, %r15297;
	xor.b32  	%r15299, %r15298, -2139062144;
	xor.b32  	%r15300, %r6025, 33686018;
	xor.b32  	%r15301, %r15299, %r6025;
	and.b32  	%r6023, %r15301, %r15300;
	// begin inline asm
	prmt.b32 %r6023, %r6023, 0, 0xba98;
	// end inline asm
	// begin inline asm
	prmt.b32 %r6025, %r6025, 0, 0xba98;
	// end inline asm
	xor.b32  	%r15302, %r6025, 2139062143;
	not.b32 	%r15303, %r6023;
	and.b32  	%r15304, %r15299, %r15303;
	and.b32  	%r15305, %r15302, %r6023;
	or.b32  	%r6041, %r15305, %r15304;
	// begin inline asm
	dp4a.s32.s32 %r6027, %r6028, %r6029, %r5999;
	// end inline asm
	// begin inline asm
	dp4a.s32.s32 %r6031, %r6032, %r6033, %r6027;
	// end inline asm
	// begin inline asm
	dp4a.s32.s32 %r6035, %r6036, %r6037, %r6031;
	// end inline asm
	// begin inline asm
	dp4a.s32.s32 %r6039, %r6040, %r6041, %r6035;
	// end inline asm
	ld.global.nc.v4.u32 	{%r6068, %r6072, %r6076, %r6080}, [%rd9+19328];
	ld.global.nc.u32 	%r6044, [%rd11+77312];
	// begin inline asm
	lop3.b32 %r6047, %r6044, 50529027, 0, 234;

	// end inline asm
	or.b32  	%r15306, %r6047, -2139062144;
	and.b32  	%r15307, %r6047, -2139062144;
	add.s32 	%r15308, %r15306, -33686018;
	xor.b32  	%r15309, %r15307, %r15308;
	xor.b32  	%r15310, %r15309, -2139062144;
	xor.b32  	%r15311, %r6047, 33686018;
	xor.b32  	%r15312, %r15310, %r6047;
	and.b32  	%r6045, %r15312, %r15311;
	// begin inline asm
	prmt.b32 %r6045, %r6045, 0, 0xba98;
	// end inline asm
	// begin inline asm
	prmt.b32 %r6047, %r6047, 0, 0xba98;
	// end inline asm
	xor.b32  	%r15313, %r6047, 2139062143;
	not.b32 	%r15314, %r6045;
	and.b32  	%r15315, %r15310, %r15314;
	and.b32  	%r15316, %r15313, %r6045;
	or.b32  	%r6069, %r15316, %r15315;
	shr.u32 	%r6050, %r6044, 2;
	// begin inline asm
	lop3.b32 %r6053, %r6050, 50529027, 0, 234;

	// end inline asm
	or.b32  	%r15317, %r6053, -2139062144;
	and.b32  	%r15318, %r6053, -2139062144;
	add.s32 	%r15319, %r15317, -33686018;
	xor.b32  	%r15320, %r15318, %r15319;
	xor.b32  	%r15321, %r15320, -2139062144;
	xor.b32  	%r15322, %r6053, 33686018;
	xor.b32  	%r15323, %r15321, %r6053;
	and.b32  	%r6051, %r15323, %r15322;
	// begin inline asm
	prmt.b32 %r6051, %r6051, 0, 0xba98;
	// end inline asm
	// begin inline asm
	prmt.b32 %r6053, %r6053, 0, 0xba98;
	// end inline asm
	xor.b32  	%r15324, %r6053, 2139062143;
	not.b32 	%r15325, %r6051;
	and.b32  	%r15326, %r15321, %r15325;
	and.b32  	%r15327, %r15324, %r6051;
	or.b32  	%r6073, %r15327, %r15326;
	shr.u32 	%r6056, %r6044, 4;
	// begin inline asm
	lop3.b32 %r6059, %r6056, 50529027, 0, 234;

	// end inline asm
	or.b32  	%r15328, %r6059, -2139062144;
	and.b32  	%r15329, %r6059, -2139062144;
	add.s32 	%r15330, %r15328, -33686018;
	xor.b32  	%r15331, %r15329, %r15330;
	xor.b32  	%r15332, %r15331, -2139062144;
	xor.b32  	%r15333, %r6059, 33686018;
	xor.b32  	%r15334, %r15332, %r6059;
	and.b32  	%r6057, %r15334, %r15333;
	// begin inline asm
	prmt.b32 %r6057, %r6057, 0, 0xba98;
	// end inline asm
	// begin inline asm
	prmt.b32 %r6059, %r6059, 0, 0xba98;
	// end inline asm
	xor.b32  	%r15335, %r6059, 2139062143;
	not.b32 	%r15336, %r6057;
	and.b32  	%r15337, %r15332, %r15336;
	and.b32  	%r15338, %r15335, %r6057;
	or.b32  	%r6077, %r15338, %r15337;
	shr.u32 	%r6062, %r6044, 6;
	// begin inline asm
	lop3.b32 %r6065, %r6062, 50529027, 0, 234;

	// end inline asm
	or.b32  	%r15339, %r6065, -2139062144;
	and.b32  	%r15340, %r6065, -2139062144;
	add.s32 	%r15341, %r15339, -33686018;
	xor.b32  	%r15342, %r15340, %r15341;
	xor.b32  	%r15343, %r15342, -2139062144;
	xor.b32  	%r15344, %r6065, 33686018;
	xor.b32  	%r15345, %r15343, %r6065;
	and.b32  	%r6063, %r15345, %r15344;
	// begin inline asm
	prmt.b32 %r6063, %r6063, 0, 0xba98;
	// end inline asm
	// begin inline asm
	prmt.b32 %r6065, %r6065, 0, 0xba98;
	// end inline asm
	xor.b32  	%r15346, %r6065, 2139062143;
	not.b32 	%r15347, %r6063;
	and.b32  	%r15348, %r15343, %r15347;
	and.b32  	%r15349, %r15346, %r6063;
	or.b32  	%r6081, %r15349, %r15348;
	// begin inline asm
	dp4a.s32.s32 %r6067, %r6068, %r6069, %r6039;
	// end inline asm
	// begin inline asm
	dp4a.s32.s32 %r6071, %r6072, %r6073, %r6067;
	// end inline asm
	// begin inline asm
	dp4a.s32.s32 %r6075, %r6076, %r6077, %r6071;
	// end inline asm
	// begin inline asm
	dp4a.s32.s32 %r6079, %r6080, %r6081, %r6075;
	// end inline asm
	ld.global.nc.v4.u32 	{%r6108, %r6112, %r6116, %r6120}, [%rd9+19456];
	ld.global.nc.u32 	%r6084, [%rd11+77824];
	// begin inline asm
	lop3.b32 %r6087, %r6084, 50529027, 0, 234;

	// end inline asm
	or.b32  	%r15350, %r6087, -2139062144;
	and.b32  	%r15351, %r6087, -2139062144;
	add.s32 	%r15352, %r15350, -33686018;
	xor.b32  	%r15353, %r15351, %r15352;
	xor.b32  	%r15354, %r15353, -2139062144;
	xor.b32  	%r15355, %r6087, 33686018;
	xor.b32  	%r15356, %r15354, %r6087;
	and.b32  	%r6085, %r15356, %r15355;
	// begin inline asm
	prmt.b32 %r6085, %r6085, 0, 0xba98;
	// end inline asm
	// begin inline asm
	prmt.b32 %r6087, %r6087, 0, 0xba98;
	// end inline asm
	xor.b32  	%r15357, %r6087, 2139062143;
	not.b32 	%r15358, %r6085;
	and.b32  	%r15359, %r15354, %r15358;
	and.b32  	%r15360, %r15357, %r6085;
	or.b32  	%r6109, %r15360, %r15359;
	shr.u32 	%r6090, %r6084, 2;
	// begin inline asm
	lop3.b32 %r6093, %r6090, 50529027, 0, 234;

	// end inline asm
	or.b32  	%r15361, %r6093, -2139062144;
	and.b32  	%r15362, %r6093, -2139062144;
	add.s32 	%r15363, %r15361, -33686018;
	xor.b32  	%r15364, %r15362, %r15363;
	xor.b32  	%r15365, %r15364, -2139062144;
	xor.b32  	%r15366, %r6093, 33686018;
	xor.b32  	%r15367, %r15365, %r6093;
	and.b32  	%r6091, %r15367, %r15366;
	// begin inline asm
	prmt.b32 %r6091, %r6091, 0, 0xba98;
	// end inline asm
	// begin inline asm
	prmt.b32 %r6093, %r6093, 0, 0xba98;
	// end inline asm
	xor.b32  	%r15368, %r6093, 2139062143;
	not.b32 	%r15369, %r6091;
	and.b32  	%r15370, %r15365, %r15369;
	and.b32  	%r15371, %r15368, %r6091;
	or.b32  	%r6113, %r15371, %r15370;
	shr.u32 	%r6096, %r6084, 4;
	// begin inline asm
	lop3.b32 %r6099, %r6096, 50529027, 0, 234;

	// end inline asm
	or.b32  	%r15372, %r6099, -2139062144;
	and.b32  	%r15373, %r6099, -2139062144;
	add.s32 	%r15374, %r15372, -33686018;
	xor.b32  	%r15375, %r15373, %r15374;
	xor.b32  	%r15376, %r15375, -2139062144;
	xor.b32  	%r15377, %r6099, 33686018;
	xor.b32  	%r15378, %r15376, %r6099;
	and.b32  	%r6097, %r15378, %r15377;
	// begin inline asm
	prmt.b32 %r6097, %r6097, 0, 0xba98;
	// end inline asm
	// begin inline asm
	prmt.b32 %r6099, %r6099, 0, 0xba98;
	// end inline asm
	xor.b32  	%r15379, %r6099, 2139062143;
	not.b32 	%r15380, %r6097;
	and.b32  	%r15381, %r15376, %r15380;
	and.b32  	%r15382, %r15379, %r6097;
	or.b32  	%r6117, %r15382, %r15381;
	shr.u32 	%r6102, %r6084, 6;
	// begin inline asm
	lop3.b32 %r6105, %r6102, 50529027, 0, 234;

	// end inline asm
	or.b32  	%r15383, %r6105, -2139062144;
	and.b32  	%r15384, %r6105, -2139062144;
	add.s32 	%r15385, %r15383, -33686018;
	xor.b32  	%r15386, %r15384, %r15385;
	xor.b32  	%r15387, %r15386, -2139062144;
	xor.b32  	%r15388, %r6105, 33686018;
	xor.b32  	%r15389, %r15387, %r6105;
	and.b32  	%r6103, %r15389, %r15388;
	// begin inline asm
	prmt.b32 %r6103, %r6103, 0, 0xba98;
	// end inline asm
	// begin inline asm
	prmt.b32 %r6105, %r6105, 0, 0xba98;
	// end inline asm
	xor.b32  	%r15390, %r6105, 2139062143;
	not.b32 	%r15391, %r6103;
	and.b32  	%r15392, %r15387, %r15391;
	and.b32  	%r15393, %r15390, %r6103;
	or.b32  	%r6121, %r15393, %r15392;
	// begin inline asm
	dp4a.s32.s32 %r6107, %r6108, %r6109, %r6079;
	// end inline asm
	// begin inline asm
	dp4a.s32.s32 %r6111, %r6112, %r6113, %r6107;
	// end inline asm
	// begin inline asm
	dp4a.s32.s32 %r6115, %r6116, %r6117, %r6111;
	// end inline asm
	// begin inline asm
	dp4a.s32.s32 %r6119, %r6120, %r6121, %r6115;
	// end inline asm
	ld.global.nc.v4.u32 	{%r6148, %r6152, %r6156, %r6160}, [%rd9+19584];
	ld.global.nc.u32 	%r6124, [%rd11+78336];
	// begin inline asm
	lop3.b32 %r6127, %r6124, 50529027, 0, 234;

	// end inline asm
	or.b32  	%r15394, %r6127, -2139062144;
	and.b32  	%r15395, %r6127, -2139062144;
	add.s32 	%r15396, %r15394, -33686018;
	xor.b32  	%r15397, %r15395, %r15396;
	xor.b32  	%r15398, %r15397, -2139062144;
	xor.b32  	%r15399, %r6127, 33686018;
	xor.b32  	%r15400, %r15398, %r6127;
	and.b32  	%r6125, %r15400, %r15399;
	// begin inline asm
	prmt.b32 %r6125, %r6125, 0, 0xba98;
	// end inline asm
	// begin inline asm
	prmt.b32 %r6127, %r6127, 0, 0xba98;
	// end inline asm
	xor.b32  	%r15401, %r6127, 2139062143;
	not.b32 	%r15402, %r6125;
	and.b32  	%r15403, %r15398, %r15402;
	and.b32  	%r15404, %r15401, %r6125;
	or.b32  	%r6149, %r15404, %r15403;
	shr.u32 	%r6130, %r6124, 2;
	// begin inline asm
	lop3.b32 %r6133, %r6130, 50529027, 0, 234;

	// end inline asm
	or.b32  	%r15405, %r6133, -2139062144;
	and.b32  	%r15406, %r6133, -2139062144;
	add.s32 	%r15407, %r15405, -33686018;
	xor.b32  	%r15408, %r15406, %r15407;
	xor.b32  	%r15409, %r15408, -2139062144;
	xor.b32  	%r15410, %r6133, 33686018;
	xor.b32  	%r15411, %r15409, %r6133;
	and.b32  	%r6131, %r15411, %r15410;
	// begin inline asm
	prmt.b32 %r6131, %r6131, 0, 0xba98;
	// end inline asm
	// begin inline asm
	prmt.b32 %r6133, %r6133, 0, 0xba98;
	// end inline asm
	xor.b32  	%r15412, %r6133, 2139062143;
	not.b32 	%r15413, %r6131;
	and.b32  	%r15414, %r15409, %r15413;
	and.b32  	%r15415, %r15412, %r6131;
	or.b32  	%r6153, %r15415, %r15414;
	shr.u32 	%r6136, %r6124, 4;
	// begin inline asm
	lop3.b32 %r6139, %r6136, 50529027, 0, 234;

	// end inline asm
	or.b32  	%r15416, %r6139, -2139062144;
	and.b32  	%r15417, %r6139, -2139062144;
	add.s32 	%r15418, %r15416, -33686018;
	xor.b32  	%r15419, %r15417, %r15418;
	xor.b32  	%r15420, %r15419, -2139062144;
	xor.b32  	%r15421, %r6139, 33686018;
	xor.b32  	%r15422, %r15420, %r6139;
	and.b32  	%r6137, %r15422, %r15421;
	// begin inline asm
	prmt.b32 %r6137, %r6137, 0, 0xba98;
	// end inline asm
	// begin inline asm
	prmt.b32 %r6139, %r6139, 0, 0xba98;
	// end inline asm
	xor.b32  	%r15423, %r6139, 2139062143;
	not.b32 	%r15424, %r6137;
	and.b32  	%r15425, %r15420, %r15424;
	and.b32  	%r15426, %r15423, %r6137;
	or.b32  	%r6157, %r15426, %r15425;
	shr.u32 	%r6142, %r6124, 6;
	// begin inline asm
	lop3.b32 %r6145, %r6142, 50529027, 0, 234;

	// end inline asm
	or.b32  	%r15427, %r6145, -2139062144;
	and.b32  	%r15428, %r6145, -2139062144;
	add.s32 	%r15429, %r15427, -33686018;
	xor.b32  	%r15430, %r15428, %r15429;
	xor.b32  	%r15431, %r15430, -2139062144;
	xor.b32  	%r15432, %r6145, 33686018;
	xor.b32  	%r15433, %r15431, %r6145;
	and.b32  	%r6143, %r15433, %r15432;
	// begin inline asm
	prmt.b32 %r6143, %r6143, 0, 0xba98;
	// end inline asm
	// begin inline asm
	prmt.b32 %r6145, %r6145, 0, 0xba98;
	// end inline asm
	xor.b32  	%r15434, %r6145, 2139062143;
	not.b32 	%r15435, %r6143;
	and.b32  	%r15436, %r15431, %r15435;
	and.b32  	%r15437, %r15434, %r6143;
	or.b32  	%r6161, %r15437, %r15436;
	// begin inline asm
	dp4a.s32.s32 %r6147, %r6148, %r6149, %r6119;
	// end inline asm
	// begin inline asm
	dp4a.s32.s32 %r6151, %r6152, %r6153, %r6147;
	// end inline asm
	// begin inline asm
	dp4a.s32.s32 %r6155, %r6156, %r6157, %r6151;
	// end inline asm
	// begin inline asm
	dp4a.s32.s32 %r6159, %r6160, %r6161, %r6155;
	// end inline asm
	ld.global.nc.v4.u32 	{%r6188, %r6192, %r6196, %r6200}, [%rd9+19712];
	ld.global.nc.u32 	%r6164, [%rd11+78848];
	// begin inline asm
	lop3.b32 %r6167, %r6164, 50529027, 0, 234;

	// end inline asm
	or.b32  	%r15438, %r6167, -2139062144;
	and.b32  	%r15439, %r6167, -2139062144;
	add.s32 	%r15440, %r15438, -33686018;
	xor.b32  	%r15441, %r15439, %r15440;
	xor.b32  	%r15442, %r15441, -2139062144;
	xor.b32  	%r15443, %r6167, 33686018;
	xor.b32  	%r15444, %r15442, %r6167;
	and.b32  	%r6165, %r15444, %r15443;
	// begin inline asm
	prmt.b32 %r6165, %r6165, 0, 0xba98;
	// end inline asm
	// begin inline asm
	prmt.b32 %r6167, %r6167, 0, 0xba98;
	// end inline asm
	xor.b32  	%r15445, %r6167, 2139062143;
	not.b32 	%r15446, %r6165;
	and.b32  	%r15447, %r15442, %r15446;
	and.b32  	%r15448, %r15445, %r6165;
	or.b32  	%r6189, %r15448, %r15447;
	shr.u32 	%r6170, %r6164, 2;
	// begin inline asm
	lop3.b32 %r6173, %r6170, 50529027, 0, 234;

	// end inline asm
	or.b32  	%r15449, %r6173, -2139062144;
	and.b32  	%r15450, %r6173, -2139062144;
	add.s32 	%r15451, %r15449, -33686018;
	xor.b32  	%r15452, %r15450, %r15451;
	xor.b32  	%r15453, %r15452, -2139062144;
	xor.b32  	%r15454, %r6173, 33686018;
	xor.b32  	%r15455, %r15453, %r6173;
	and.b32  	%r6171, %r15455, %r15454;
	// begin inline asm
	prmt.b32 %r6171, %r6171, 0, 0xba98;
	// end inline asm
	// begin inline asm
	prmt.b32 %r6173, %r6173, 0, 0xba98;
	// end inline asm
	xor.b32  	%r15456, %r6173, 2139062143;
	not.b32 	%r15457, %r6171;
	and.b32  	%r15458, %r15453, %r15457;
	and.b32  	%r15459, %r15456, %r6171;
	or.b32  	%r6193, %r15459, %r15458;
	shr.u32 	%r6176, %r6164, 4;
	// begin inline asm
	lop3.b32 %r6179, %r6176, 50529027, 0, 234;

	// end inline asm
	or.b32  	%r15460, %r6179, -2139062144;
	and.b32  	%r15461, %r6179, -2139062144;
	add.s32 	%r15462, %r15460, -33686018;
	xor.b32  	%r15463, %r15461, %r15462;
	xor.b32  	%r15464, %r15463, -2139062144;
	xor.b32  	%r15465, %r6179, 33686018;
	xor.b32  	%r15466, %r15464, %r6179;
	and.b32  	%r6177, %r15466, %r15465;
	// begin inline asm
	prmt.b32 %r6177, %r6177, 0, 0xba98;
	// end inline asm
	// begin inline asm
	prmt.b32 %r6179, %r6179, 0, 0xba98;
	// end inline asm
	xor.b32  	%r15467, %r6179, 2139062143;
	not.b32 	%r15468, %r6177;
	and.b32  	%r15469, %r15464, %r15468;
	and.b32  	%r15470, %r15467, %r6177;
	or.b32  	%r6197, %r15470, %r15469;
	shr.u32 	%r6182, %r6164, 6;
	// begin inline asm
	lop3.b32 %r6185, %r6182, 50529027, 0, 234;

	// end inline asm
	or.b32  	%r15471, %r6185, -2139062144;
	and.b32  	%r15472, %r6185, -2139062144;
	add.s32 	%r15473, %r15471, -33686018;
	xor.b32  	%r15474, %r15472, %r15473;
	xor.b32  	%r15475, %r15474, -2139062144;
	xor.b32  	%r15476, %r6185, 33686018;
	xor.b32  	%r15477, %r15475, %r6185;
	and.b32  	%r6183, %r15477, %r15476;
	// begin inline asm
	prmt.b32 %r6183, %r6183, 0, 0xba98;
	// end inline asm
	// begin inline asm
	prmt.b32 %r6185, %r6185, 0, 0xba98;
	// end inline asm
	xor.b32  	%r15478, %r6185, 2139062143;
	not.b32 	%r15479, %r6183;
	and.b32  	%r15480, %r15475, %r15479;
	and.b32  	%r15481, %r15478, %r6183;
	or.b32  	%r6201, %r15481, %r15480;
	// begin inline asm
	dp4a.s32.s32 %r6187, %r6188, %r6189, %r6159;
	// end inline asm
	// begin inline asm
	dp4a.s32.s32 %r6191, %r6192, %r6193, %r6187;
	// end inline asm
	// begin inline asm
	dp4a.s32.s32 %r6195, %r6196, %r6197, %r6191;
	// end inline asm
	// begin inline asm
	dp4a.s32.s32 %r6199, %r6200, %r6201, %r6195;
	// end inline asm
	ld.global.nc.v4.u32 	{%r6228, %r6232, %r6236, %r6240}, [%rd9+19840];
	ld.global.nc.u32 	%r6204, [%rd11+79360];
	// begin inline asm
	lop3.b32 %r6207, %r6204, 50529027, 0, 234;

	// end inline asm
	or.b32  	%r15482, %r6207, -2139062144;
	and.b32  	%r15483, %r6207, -2139062144;
	add.s32 	%r15484, %r15482, -33686018;
	xor.b32  	%r15485, %r15483, %r15484;
	xor.b32  	%r15486, %r15485, -2139062144;
	xor.b32  	%r15487, %r6207, 33686018;
	xor.b32  	%r15488, %r15486, %r6207;
	and.b32  	%r6205, %r15488, %r15487;
	// begin inline asm
	prmt.b32 %r6205, %r6205, 0, 0xba98;
	// end inline asm
	// begin inline asm
	prmt.b32 %r6207, %r6207, 0, 0xba98;
	// end inline asm
	xor.b32  	%r15489, %r6207, 2139062143;
	not.b32 	%r15490, %r6205;
	and.b32  	%r15491, %r15486, %r15490;
	and.b32  	%r15492, %r15489, %r6205;
	or.b32  	%r6229, %r15492, %r15491;
	shr.u32 	%r6210, %r6204, 2;
	// begin inline asm
	lop3.b32 %r6213, %r6210, 50529027, 0, 234;

	// end inline asm
	or.b32  	%r15493, %r6213, -2139062144;
	and.b32  	%r15494, %r6213, -2139062144;
	add.s32 	%r15495, %r15493, -33686018;
	xor.b32  	%r15496, %r15494, %r15495;
	xor.b32  	%r15497, %r15496, -2139062144;
	xor.b32  	%r15498, %r6213, 33686018;
	xor.b32  	%r15499, %r15497, %r6213;
	and.b32  	%r6211, %r15499, %r15498;
	// begin inline asm
	prmt.b32 %r6211, %r6211, 0, 0xba98;
	// end inline asm
	// begin inline asm
	prmt.b32 %r6213, %r6213, 0, 0xba98;
	// end inline asm
	xor.b32  	%r15500, %r6213, 2139062143;
	not.b32 	%r15501, %r6211;
	and.b32  	%r15502, %r15497, %r15501;
	and.b32  	%r15503, %r15500, %r6211;
	or.b32  	%r6233, %r15503, %r15502;
	shr.u32 	%r6216, %r6204, 4;
	// begin inline asm
	lop3.b32 %r6219, %r6216, 50529027, 0, 234;

	// end inline asm
	or.b32  	%r15504, %r6219, -2139062144;
	and.b32  	%r15505, %r6219, -2139062144;
	add.s32 	%r15506, %r15504, -33686018;
	xor.b32  	%r15507, %r15505, %r15506;
	xor.b32  	%r15508, %r15507, -2139062144;
	xor.b32  	%r15509, %r6219, 33686018;
	xor.b32  	%r15510, %r15508, %r6219;
	and.b32  	%r6217, %r15510, %r15509;
	// begin inline asm
	prmt.b32 %r6217, %r6217, 0, 0xba98;
	// end inline asm
	// begin inline asm
	prmt.b32 %r6219, %r6219, 0, 0xba98;
	// end inline asm
	xor.b32  	%r15511, %r6219, 2139062143;
	not.b32 	%r15512, %r6217;
	and.b32  	%r15513, %r15508, %r15512;
	and.b32  	%r15514, %r15511, %r6217;
	or.b32  	%r6237, %r15514, %r15513;
	shr.u32 	%r6222, %r6204, 6;
	// begin inline asm
	lop3.b32 %r6225, %r6222, 50529027, 0, 234;

	// end inline asm
	or.b32  	%r15515, %r6225, -2139062144;
	and.b32  	%r15516, %r6225, -2139062144;
	add.s32 	%r15517, %r15515, -33686018;
	xor.b32  	%r15518, %r15516, %r15517;
	xor.b32  	%r15519, %r15518, -2139062144;
	xor.b32  	%r15520, %r6225, 33686018;
	xor.b32  	%r15521, %r15519, %r6225;
	and.b32  	%r6223, %r15521, %r15520;
	// begin inline asm
	prmt.b32 %r6223, %r6223, 0, 0xba98;
	// end inline asm
	// begin inline asm
	prmt.b32 %r6225, %r6225, 0, 0xba98;
	// end inline asm
	xor.b32  	%r15522, %r6225, 2139062143;
	not.b32 	%r15523, %r6223;
	and.b32  	%r15524, %r15519, %r15523;
	and.b32  	%r15525, %r15522, %r6223;
	or.b32  	%r6241, %r15525, %r15524;
	// begin inline asm
	dp4a.s32.s32 %r6227, %r6228, %r6229, %r6199;
	// end inline asm
	// begin inline asm
	dp4a.s32.s32 %r6231, %r6232, %r6233, %r6227;
	// end inline asm
	// begin inline asm
	dp4a.s32.s32 %r6235, %r6236, %r6237, %r6231;
	// end inline asm
	// begin inline asm
	dp4a.s32.s32 %r6239, %r6240, %r6241, %r6235;
	// end inline asm
	ld.global.nc.v4.u32 	{%r6268, %r6272, %r6276, %r6280}, [%rd9+19968];
	ld.global.nc.u32 	%r6244, [%rd11+79872];
	// begin inline asm
	lop3.b32 %r6247, %r6244, 50529027, 0, 234;

	// end inline asm
	or.b32  	%r15526, %r6247, -2139062144;
	and.b32  	%r15527, %r6247, -2139062144;
	add.s32 	%r15528, %r15526, -33686018;
	xor.b32  	%r15529, %r15527, %r15528;
	xor.b32  	%r15530, %r15529, -2139062144;
	xor.b32  	%r15531, %r6247, 33686018;
	xor.b32  	%r15532, %r15530, %r6247;
	and.b32  	%r6245, %r15532, %r15531;
	// begin inline asm
	prmt.b32 %r6245, %r6245, 0, 0xba98;
	// end inline asm
	// begin inline asm
	prmt.b32 %r6247, %r6247, 0, 0xba98;
	// end inline asm
	xor.b32  	%r15533, %r6247, 2139062143;
	not.b32 	%r15534, %r6245;
	and.b32  	%r15535, %r15530, %r15534;
	and.b32  	%r15536, %r15533, %r6245;
	or.b32  	%r6269, %r15536, %r15535;
	shr.u32 	%r6250, %r6244, 2;
	// begin inline asm
	lop3.b32 %r6253, %r6250, 50529027, 0, 234;

	// end inline asm
	or.b32  	%r15537, %r6253, -2139062144;
	and.b32  	%r15538, %r6253, -2139062144;
	add.s32 	%r15539, %r15537, -33686018;
	xor.b32  	%r15540, %r15538, %r15539;
	xor.b32  	%r15541, %r15540, -2139062144;
	xor.b32  	%r15542, %r6253, 33686018;
	xor.b32  	%r15543, %r15541, %r6253;
	and.b32  	%r6251, %r15543, %r15542;
	// begin inline asm
	prmt.b32 %r6251, %r6251, 0, 0xba98;
	// end inline asm
	// begin inline asm
	prmt.b32 %r6253, %r6253, 0, 0xba98;
	// end inline asm
	xor.b32  	%r15544, %r6253, 2139062143;
	not.b32 	%r15545, %r6251;
	and.b32  	%r15546, %r15541, %r15545;
	and.b32  	%r15547, %r15544, %r6251;
	or.b32  	%r6273, %r15547, %r15546;
	shr.u32 	%r6256, %r6244, 4;
	// begin inline asm
	lop3.b32 %r6259, %r6256, 50529027, 0, 234;

	// end inline asm
	or.b32  	%r15548, %r6259, -2139062144;
	and.b32  	%r15549, %r6259, -2139062144;
	add.s32 	%r15550, %r15548, -33686018;
	xor.b32  	%r15551, %r15549, %r15550;
	xor.b32  	%r15552, %r15551, -2139062144;
	xor.b32  	%r15553, %r6259, 33686018;
	xor.b32  	%r15554, %r15552, %r6259;
	and.b32  	%r6257, %r15554, %r15553;
	// begin inline asm
	prmt.b32 %r6257, %r6257, 0, 0xba98;
	// end inline asm
	// begin inline asm
	prmt.b32 %r6259, %r6259, 0, 0xba98;
	// end inline asm
	xor.b32  	%r15555, %r6259, 2139062143;
	not.b32 	%r15556, %r6257;
	and.b32  	%r15557, %r15552, %r15556;
	and.b32  	%r15558, %r15555, %r6257;
	or.b32  	%r6277, %r15558, %r15557;
	shr.u32 	%r6262, %r6244, 6;
	// begin inline asm
	lop3.b32 %r6265, %r6262, 50529027, 0, 234;

	// end inline asm
	or.b32  	%r15559, %r6265, -2139062144;
	and.b32  	%r15560, %r6265, -2139062144;
	add.s32 	%r15561, %r15559, -33686018;
	xor.b32  	%r15562, %r15560, %r15561;
	xor.b32  	%r15563, %r15562, -2139062144;
	xor.b32  	%r15564, %r6265, 33686018;
	xor.b32  	%r15565, %r15563, %r6265;
	and.b32  	%r6263, %r15565, %r15564;
	// begin inline asm
	prmt.b32 %r6263, %r6263, 0, 0xba98;
	// end inline asm
	// begin inline asm
	prmt.b32 %r6265, %r6265, 0, 0xba98;
	// end inline asm
	xor.b32  	%r15566, %r6265, 2139062143;
	not.b32 	%r15567, %r6263;
	and.b32  	%r15568, %r15563, %r15567;
	and.b32  	%r15569, %r15566, %r6263;
	or.b32  	%r6281, %r15569, %r15568;
	// begin inline asm
	dp4a.s32.s32 %r6267, %r6268, %r6269, %r6239;
	// end inline asm
	// begin inline asm
	dp4a.s32.s32 %r6271, %r6272, %r6273, %r6267;
	// end inline asm
	// begin inline asm
	dp4a.s32.s32 %r6275, %r6276, %r6277, %r6271;
	// end inline asm
	// begin inline asm
	dp4a.s32.s32 %r6279, %r6280, %r6281, %r6275;
	// end inline asm
	ld.global.nc.v4.u32 	{%r6308, %r6312, %r6316, %r6320}, [%rd9+20096];
	ld.global.nc.u32 	%r6284, [%rd11+80384];
	// begin inline asm
	lop3.b32 %r6287, %r6284, 50529027, 0, 234;

	// end inline asm
	or.b32  	%r15570, %r6287, -2139062144;
	and.b32  	%r15571, %r6287, -2139062144;
	add.s32 	%r15572, %r15570, -33686018;
	xor.b32  	%r15573, %r15571, %r15572;
	xor.b32  	%r15574, %r15573, -2139062144;
	xor.b32  	%r15575, %r6287, 33686018;
	xor.b32  	%r15576, %r15574, %r6287;
	and.b32  	%r6285, %r15576, %r15575;
	// begin inline asm
	prmt.b32 %r6285, %r6285, 0, 0xba98;
	// end inline asm
	// begin inline asm
	prmt.b32 %r6287, %r6287, 0, 0xba98;
	// end inline asm
	xor.b32  	%r15577, %r6287, 2139062143;
	not.b32 	%r15578, %r6285;
	and.b32  	%r15579, %r15574, %r15578;
	and.b32  	%r15580, %r15577, %r6285;
	or.b32  	%r6309, %r15580, %r15579;
	shr.u32 	%r6290, %r6284, 2;
	// begin inline asm
	lop3.b32 %r6293, %r6290, 50529027, 0, 234;

	// end inline asm
	or.b32  	%r15581, %r6293, -2139062144;
	and.b32  	%r15582, %r6293, -2139062144;
	add.s32 	%r15583, %r15581, -33686018;
	xor.b32  	%r15584, %r15582, %r15583;
	xor.b32  	%r15585, %r15584, -2139062144;
	xor.b32  	%r15586, %r6293, 33686018;
	xor.b32  	%r15587, %r15585, %r6293;
	and.b32  	%r6291, %r15587, %r15586;
	// begin inline asm
	prmt.b32 %r6291, %r6291, 0, 0xba98;
	// end inline asm
	// begin inline asm
	prmt.b32 %r6293, %r6293, 0, 0xba98;
	// end inline asm
	xor.b32  	%r15588, %r6293, 2139062143;
	not.b32 	%r15589, %r6291;
	and.b32  	%r15590, %r15585, %r15589;
	and.b32  	%r15591, %r15588, %r6291;
	or.b32  	%r6313, %r15591, %r15590;
	shr.u32 	%r6296, %r6284, 4;
	// begin inline asm
	lop3.b32 %r6299, %r6296, 50529027, 0, 234;

	// end inline asm
	or.b32  	%r15592, %r6299, -2139062144;
	and.b32  	%r15593, %r6299, -2139062144;
	add.s32 	%r15594, %r15592, -33686018;
	xor.b32  	%r15595, %r15593, %r15594;
	xor.b32  	%r15596, %r15595, -2139062144;
	xor.b32  	%r15597, %r6299, 33686018;
	xor.b32  	%r15598, %r15596, %r6299;
	and.b32  	%r6297, %r15598, %r15597;
	// begin inline asm
	prmt.b32 %r6297, %r6297, 0, 0xba98;
	// end inline asm
	// begin inline asm
	prmt.b32 %r6299, %r6299, 0, 0xba98;
	// end inline asm
	xor.b32  	%r15599, %r6299, 2139062143;
	not.b32 	%r15600, %r6297;
	and.b32  	%r15601, %r15596, %r15600;
	and.b32  	%r15602, %r15599, %r6297;
	or.b32  	%r6317, %r15602, %r15601;
	shr.u32 	%r6302, %r6284, 6;
	// begin inline asm
	lop3.b32 %r6305, %r6302, 50529027, 0, 234;

	// end inline asm
	or.b32  	%r15603, %r6305, -2139062144;
	and.b32  	%r15604, %r6305, -2139062144;
	add.s32 	%r15605, %r15603, -33686018;
	xor.b32  	%r15606, %r15604, %r15605;
	xor.b32  	%r15607, %r15606, -2139062144;
	xor.b32  	%r15608, %r6305, 33686018;
	xor.b32  	%r15609, %r15607, %r6305;
	and.b32  	%r6303, %r15609, %r15608;
	// begin inline asm
	prmt.b32 %r6303, %r6303, 0, 0xba98;
	// end inline asm
	// begin inline asm
	prmt.b32 %r6305, %r6305, 0, 0xba98;
	// end inline asm
	xor.b32  	%r15610, %r6305, 2139062143;
	not.b32 	%r15611, %r6303;
	and.b32  	%r15612, %r15607, %r15611;
	and.b32  	%r15613, %r15610, %r6303;
	or.b32  	%r6321, %r15613, %r15612;
	// begin inline asm
	dp4a.s32.s32 %r6307, %r6308, %r6309, %r6279;
	// end inline asm
	// begin inline asm
	dp4a.s32.s32 %r6311, %r6312, %r6313, %r6307;
	// end inline asm
	// begin inline asm
	dp4a.s32.s32 %r6315, %r6316, %r6317, %r6311;
	// end inline asm
	// begin inline asm
	dp4a.s32.s32 %r6319, %r6320, %r6321, %r6315;
	// end inline asm
	ld.global.nc.v4.u32 	{%r6348, %r6352, %r6356, %r6360}, [%rd9+20224];
	ld.global.nc.u32 	%r6324, [%rd11+80896];
	// begin inline asm
	lop3.b32 %r6327, %r6324, 50529027, 0, 234;

	// end inline asm
	or.b32  	%r15614, %r6327, -2139062144;
	and.b32  	%r15615, %r6327, -2139062144;
	add.s32 	%r15616, %r15614, -33686018;
	xor.b32  	%r15617, %r15615, %r15616;
	xor.b32  	%r15618, %r15617, -2139062144;
	xor.b32  	%r15619, %r6327, 33686018;
	xor.b32  	%r15620, %r15618, %r6327;
	and.b32  	%r6325, %r15620, %r15619;
	// begin inline asm
	prmt.b32 %r6325, %r6325, 0, 0xba98;
	// end inline asm
	// begin inline asm
	prmt.b32 %r6327, %r6327, 0, 0xba98;
	// end inline asm
	xor.b32  	%r15621, %r6327, 2139062143;
	not.b32 	%r15622, %r6325;
	and.b32  	%r15623, %r15618, %r15622;
	and.b32  	%r15624, %r15621, %r6325;
	or.b32  	%r6349, %r15624, %r15623;
	shr.u32 	%r6330, %r6324, 2;
	// begin inline asm
	lop3.b32 %r6333, %r6330, 50529027, 0, 234;

	// end inline asm
	or.b32  	%r15625, %r6333, -2139062144;
	and.b32  	%r15626, %r6333, -2139062144;
	add.s32 	%r15627, %r15625, -33686018;
	xor.b32  	%r15628, %r15626, %r15627;
	xor.b32  	%r15629, %r15628, -2139062144;
	xor.b32  	%r15630, %r6333, 33686018;
	xor.b32  	%r15631, %r15629, %r6333;
	and.b32  	%r6331, %r15631, %r15630;
	// begin inline asm
	prmt.b32 %r6331, %r6331, 0, 0xba98;
	// end inline asm
	// begin inline asm
	prmt.b32 %r6333, %r6333, 0, 0xba98;
	// end inline asm
	xor.b32  	%r15632, %r6333, 2139062143;
	not.b32 	%r15633, %r6331;
	and.b32  	%r15634, %r15629, %r15633;
	and.b32  	%r15635, %r15632, %r6331;
	or.b32  	%r6353, %r15635, %r15634;
	shr.u32 	%r6336, %r6324, 4;
	// begin inline asm
	lop3.b32 %r6339, %r6336, 50529027, 0, 234;

	// end inline asm
	or.b32  	%r15636, %r6339, -2139062144;
	and.b32  	%r15637, %r6339, -2139062144;
	add.s32 	%r15638, %r15636, -33686018;
	xor.b32  	%r15639, %r15637, %r15638;
	xor.b32  	%r15640, %r15639, -2139062144;
	xor.b32  	%r15641, %r6339, 33686018;
	xor.b32  	%r15642, %r15640, %r6339;
	and.b32  	%r6337, %r15642, %r15641;
	// begin inline asm
	prmt.b32 %r6337, %r6337, 0, 0xba98;
	// end inline asm
	// begin inline asm
	prmt.b32 %r6339, %r6339, 0, 0xba98;
	// end inline asm
	xor.b32  	%r15643, %r6339, 2139062143;
	not.b32 	%r15644, %r6337;
	and.b32  	%r15645, %r15640, %r15644;
	and.b32  	%r15646, %r15643, %r6337;
	or.b32  	%r6357, %r15646, %r15645;
	shr.u32 	%r6342, %r6324, 6;
	// begin inline asm
	lop3.b32 %r6345, %r6342, 50529027, 0, 234;

	// end inline asm
	or.b32  	%r15647, %r6345, -2139062144;
	and.b32  	%r15648, %r6345, -2139062144;
	add.s32 	%r15649, %r15647, -33686018;
	xor.b32  	%r15650, %r15648, %r15649;
	xor.b32  	%r15651, %r15650, -2139062144;
	xor.b32  	%r15652, %r6345, 33686018;
	xor.b32  	%r15653, %r15651, %r6345;
	and.b32  	%r6343, %r15653, %r15652;
	// begin inline asm
	prmt.b32 %r6343, %r6343, 0, 0xba98;
	// end inline asm
	// begin inline asm
	prmt.b32 %r6345, %r6345, 0, 0xba98;
	// end inline asm
	xor.b32  	%r15654, %r6345, 2139062143;
	not.b32 	%r15655, %r6343;
	and.b32  	%r15656, %r15651, %r15655;
	and.b32  	%r15657, %r15654, %r6343;
	or.b32  	%r6361, %r15657, %r15656;
	// begin inline asm
	dp4a.s32.s32 %r6347, %r6348, %r6349, %r6319;
	// end inline asm
	// begin inline asm
	dp4a.s32.s32 %r6351, %r6352, %r6353, %r6347;
	// end inline asm
	// begin inline asm
	dp4a.s32.s32 %r6355, %r6356, %r6357, %r6351;
	// end inline asm
	// begin inline asm
	dp4a.s32.s32 %r6359, %r6360, %r6361, %r6355;
	// end inline asm
	ld.global.nc.v4.u32 	{%r6388, %r6392, %r6396, %r6400}, [%rd9+20352];
	ld.global.nc.u32 	%r6364, [%rd11+81408];
	// begin inline asm
	lop3.b32 %r6367, %r6364, 50529027, 0, 234;

	// end inline asm
	or.b32  	%r15658, %r6367, -2139062144;
	and.b32  	%r15659, %r6367, -2139062144;
	add.s32 	%r15660, %r15658, -33686018;
	xor.b32  	%r15661, %r15659, %r15660;
	xor.b32  	%r15662, %r15661, -2139062144;
	xor.b32  	%r15663, %r6367, 33686018;
	xor.b32  	%r15664, %r15662, %r6367;
	and.b32  	%r6365, %r15664, %r15663;
	// begin inline asm
	prmt.b32 %r6365, %r6365, 0, 0xba98;
	// end inline asm
	// begin inline asm
	prmt.b32 %r6367, %r6367, 0, 0xba98;
	// end inline asm
	xor.b32  	%r15665, %r6367, 2139062143;
	not.b32 	%r15666, %r6365;
	and.b32  	%r15667, %r15662, %r15666;
	and.b32  	%r15668, %r15665, %r6365;
	or.b32  	%r6389, %r15668, %r15667;
	shr.u32 	%r6370, %r6364, 2;
	// begin inline asm
	lop3.b32 %r6373, %r6370, 50529027, 0, 234;

	// end inline asm
	or.b32  	%r15669, %r6373, -2139062144;
	and.b32  	%r15670, %r6373, -2139062144;
	add.s32 	%r15671, %r15669, -33686018;
	xor.b32  	%r15672, %r15670, %r15671;
	xor.b32  	%r15673, %r15672, -2139062144;
	xor.b32  	%r15674, %r6373, 33686018;
	xor.b32  	%r15675, %r15673, %r6373;
	and.b32  	%r6371, %r15675, %r15674;
	// begin inline asm
	prmt.b32 %r6371, %r6371, 0, 0xba98;
	// end inline asm
	// begin inline asm
	prmt.b32 %r6373, %r6373, 0, 0xba98;
	// end inline asm
	xor.b32  	%r15676, %r6373, 2139062143;
	not.b32 	%r15677, %r6371;
	and.b32  	%r15678, %r15673, %r15677;
	and.b32  	%r15679, %r15676, %r6371;
	or.b32  	%r6393, %r15679, %r15678;
	shr.u32 	%r6376, %r6364, 4;
	// begin inline asm
	lop3.b32 %r6379, %r6376, 50529027, 0, 234;

	// end inline asm
	or.b32  	%r15680, %r6379, -2139062144;
	and.b32  	%r15681, %r6379, -2139062144;
	add.s32 	%r15682, %r15680, -33686018;
	xor.b32  	%r15683, %r15681, %r15682;
	xor.b32  	%r15684, %r15683, -2139062144;
	xor.b32  	%r15685, %r6379, 33686018;
	xor.b32  	%r15686, %r15684, %r6379;
	and.b32  	%r6377, %r15686, %r15685;
	// begin inline asm
	prmt.b32 %r6377, %r6377, 0, 0xba98;
	// end inline asm
	// begin inline asm
	prmt.b32 %r6379, %r6379, 0, 0xba98;
	// end inline asm
	xor.b32  	%r15687, %r6379, 2139062143;
	not.b32 	%r15688, %r6377;
	and.b32  	%r15689, %r15684, %r15688;
	and.b32  	%r15690, %r15687, %r6377;
	or.b32  	%r6397, %r15690, %r15689;
	shr.u32 	%r6382, %r6364, 6;
	// begin inline asm
	lop3.b32 %r6385, %r6382, 50529027, 0, 234;

	// end inline asm
	or.b32  	%r15691, %r6385, -2139062144;
	and.b32  	%r15692, %r6385, -2139062144;
	add.s32 	%r15693, %r15691, -33686018;
	xor.b32  	%r15694, %r15692, %r15693;
	xor.b32  	%r15695, %r15694, -2139062144;
	xor.b32  	%r15696, %r6385, 33686018;
	xor.b32  	%r15697, %r15695, %r6385;
	and.b32  	%r6383, %r15697, %r15696;
	// begin inline asm
	prmt.b32 %r6383, %r6383, 0, 0xba98;
	// end inline asm
	// begin inline asm
	prmt.b32 %r6385, %r6385, 0, 0xba98;
	// end inline asm
	xor.b32  	%r15698, %r6385, 2139062143;
	not.b32 	%r15699, %r6383;
	and.b32  	%r15700, %r15695, %r15699;
	and.b32  	%r15701, %r15698, %r6383;
	or.b32  	%r6401, %r15701, %r15700;
	// begin inline asm
	dp4a.s32.s32 %r6387, %r6388, %r6389, %r6359;
	// end inline asm
	// begin inline asm
	dp4a.s32.s32 %r6391, %r6392, %r6393, %r6387;
	// end inline asm
	// begin inline asm
	dp4a.s32.s32 %r6395, %r6396, %r6397, %r6391;
	// end inline asm
	// begin inline asm
	dp4a.s32.s32 %r6399, %r6400, %r6401, %r6395;
	// end inline asm
	ld.global.nc.v4.u32 	{%r6428, %r6432, %r6436, %r6440}, [%rd9+20480];
	ld.global.nc.u32 	%r6404, [%rd11+81920];
	// begin inline asm
	lop3.b32 %r6407, %r6404, 50529027, 0, 234;

	// end inline asm
	or.b32  	%r15702, %r6407, -2139062144;
	and.b32  	%r15703, %r6407, -2139062144;
	add.s32 	%r15704, %r15702, -33686018;
	xor.b32  	%r15705, %r15703, %r15704;
	xor.b32  	%r15706, %r15705, -2139062144;
	xor.b32  	%r15707, %r6407, 33686018;
	xor.b32  	%r15708, %r15706, %r6407;
	and.b32  	%r6405, %r15708, %r15707;
	// begin inline asm
	prmt.b32 %r6405, %r6405, 0, 0xba98;
	// end inline asm
	// begin inline asm
	prmt.b32 %r6407, %r6407, 0, 0xba98;
	// end inline asm
	xor.b32  	%r15709, %r6407, 2139062143;
	not.b32 	%r15710, %r6405;
	and.b32  	%r15711, %r15706, %r15710;
	and.b32  	%r15712, %r15709, %r6405;
	or.b32  	%r6429, %r15712, %r15711;
	shr.u32 	%r6410, %r6404, 2;
	// begin inline asm
	lop3.b32 %r6413, %r6410, 50529027, 0, 234;

	// end inline asm
	or.b32  	%r15713, %r6413, -2139062144;
	and.b32  	%r15714, %r6413, -2139062144;
	add.s32 	%r15715, %r15713, -33686018;
	xor.b32  	%r15716, %r15714, %r15715;
	xor.b32  	%r15717, %r15716, -2139062144;
	xor.b32  	%r15718, %r6413, 33686018;
	xor.b32  	%r15719, %r15717, %r6413;
	and.b32  	%r6411, %r15719, %r15718;
	// begin inline asm
	prmt.b32 %r6411, %r6411, 0, 0xba98;
	// end inline asm
	// begin inline asm
	prmt.b32 %r6413, %r6413, 0, 0xba98;
	// end inline asm
	xor.b32  	%r15720, %r6413, 2139062143;
	not.b32 	%r15721, %r6411;
	and.b32  	%r15722, %r15717, %r15721;
	and.b32  	%r15723, %r15720, %r6411;
	or.b32  	%r6433, %r15723, %r15722;
	shr.u32 	%r6416, %r6404, 4;
	// begin inline asm
	lop3.b32 %r6419, %r6416, 50529027, 0, 234;

	// end inline asm
	or.b32  	%r15724, %r6419, -2139062144;
	and.b32  	%r15725, %r6419, -2139062144;
	add.s32 	%r15726, %r15724, -33686018;
	xor.b32  	%r15727, %r15725, %r15726;
	xor.b32  	%r15728, %r15727, -2139062144;
	xor.b32  	%r15729, %r6419, 33686018;
	xor.b32  	%r15730, %r15728, %r6419;
	and.b32  	%r6417, %r15730, %r15729;
	// begin inline asm
	prmt.b32 %r6417, %r6417, 0, 0xba98;
	// end inline asm
	// begin inline asm
	prmt.b32 %r6419, %r6419, 0, 0xba98;
	// end inline asm
	xor.b32  	%r15731, %r6419, 2139062143;
	not.b32 	%r15732, %r6417;
	and.b32  	%r15733, %r15728, %r15732;
	and.b32  	%r15734, %r15731, %r6417;
	or.b32  	%r6437, %r15734, %r15733;
	shr.u32 	%r6422, %r6404, 6;
	// begin inline asm
	lop3.b32 %r6425, %r6422, 50529027, 0, 234;

	// end inline asm
	or.b32  	%r15735, %r6425, -2139062144;
	and.b32  	%r15736, %r6425, -2139062144;
	add.s32 	%r15737, %r15735, -33686018;
	xor.b32  	%r15738, %r15736, %r15737;
	xor.b32  	%r15739, %r15738, -2139062144;
	xor.b32  	%r15740, %r6425, 33686018;
	xor.b32  	%r15741, %r15739, %r6425;
	and.b32  	%r6423, %r15741, %r15740;
	// begin inline asm
	prmt.b32 %r6423, %r6423, 0, 0xba98;
	// end inline asm
	// begin inline asm
	prmt.b32 %r6425, %r6425, 0, 0xba98;
	// end inline asm
	xor.b32  	%r15742, %r6425, 2139062143;
	not.b32 	%r15743, %r6423;
	and.b32  	%r15744, %r15739, %r15743;
	and.b32  	%r15745, %r15742, %r6423;
	or.b32  	%r6441, %r15745, %r15744;
	// begin inline asm
	dp4a.s32.s32 %r6427, %r6428, %r6429, %r6399;
	// end inline asm
	// begin inline asm
	dp4a.s32.s32 %r6431, %r6432, %r6433, %r6427;
	// end inline asm
	// begin inline asm
	dp4a.s32.s32 %r6435, %r6436, %r6437, %r6431;
	// end inline asm
	// begin inline asm
	dp4a.s32.s32 %r6439, %r6440, %r6441, %r6435;
	// end inline asm
	ld.global.nc.v4.u32 	{%r6468, %r6472, %r6476, %r6480}, [%rd9+20608];
	ld.global.nc.u32 	%r6444, [%rd11+82432];
	// begin inline asm
	lop3.b32 %r6447, %r6444, 50529027, 0, 234;

	// end inline asm
	or.b32  	%r15746, %r6447, -2139062144;
	and.b32  	%r15747, %r6447, -2139062144;
	add.s32 	%r15748, %r15746, -33686018;
	xor.b32  	%r15749, %r15747, %r15748;
	xor.b32  	%r15750, %r15749, -2139062144;
	xor.b32  	%r15751, %r6447, 33686018;
	xor.b32  	%r15752, %r15750, %r6447;
	and.b32  	%r6445, %r15752, %r15751;
	// begin inline asm
	prmt.b32 %r6445, %r6445, 0, 0xba98;
	// end inline asm
	// begin inline asm
	prmt.b32 %r6447, %r6447, 0, 0xba98;
	// end inline asm
	xor.b32  	%r15753, %r6447, 2139062143;
	not.b32 	%r15754, %r6445;
	and.b32  	%r15755, %r15750, %r15754;
	and.b32  	%r15756, %r15753, %r6445;
	or.b32  	%r6469, %r15756, %r15755;
	shr.u32 	%r6450, %r6444, 2;
	// begin inline asm
	lop3.b32 %r6453, %r6450, 50529027, 0, 234;

	// end inline asm
	or.b32  	%r15757, %r6453, -2139062144;
	and.b32  	%r15758, %r6453, -2139062144;
	add.s32 	%r15759, %r15757, -33686018;
	xor.b32  	%r15760, %r15758, %r15759;
	xor.b32  	%r15761, %r15760, -2139062144;
	xor.b32  	%r15762, %r6453, 33686018;
	xor.b32  	%r15763, %r15761, %r6453;
	and.b32  	%r6451, %r15763, %r15762;
	// begin inline asm
	prmt.b32 %r6451, %r6451, 0, 0xba98;
	// end inline asm
	// begin inline asm
	prmt.b32 %r6453, %r6453, 0, 0xba98;
	// end inline asm
	xor.b32  	%r15764, %r6453, 2139062143;
	not.b32 	%r15765, %r6451;
	and.b32  	%r15766, %r15761, %r15765;
	and.b32  	%r15767, %r15764, %r6451;
	or.b32  	%r6473, %r15767, %r15766;
	shr.u32 	%r6456, %r6444, 4;
	// begin inline asm
	lop3.b32 %r6459, %r6456, 50529027, 0, 234;

	// end inline asm
	or.b32  	%r15768, %r6459, -2139062144;
	and.b32  	%r15769, %r6459, -2139062144;
	add.s32 	%r15770, %r15768, -33686018;
	xor.b32  	%r15771, %r15769, %r15770;
	xor.b32  	%r15772, %r15771, -2139062144;
	xor.b32  	%r15773, %r6459, 33686018;
	xor.b32  	%r15774, %r15772, %r6459;
	and.b32  	%r6457, %r15774, %r15773;
	// begin inline asm
	prmt.b32 %r6457, %r6457, 0, 0xba98;
	// end inline asm
	// begin inline asm
	prmt.b32 %r6459, %r6459, 0, 0xba98;
	// end inline asm
	xor.b32  	%r15775, %r6459, 2139062143;
	not.b32 	%r15776, %r6457;
	and.b32  	%r15777, %r15772, %r15776;
	and.b32  	%r15778, %r15775, %r6457;
	or.b32  	%r6477, %r15778, %r15777;
	shr.u32 	%r6462, %r6444, 6;
	// begin inline asm
	lop3.b32 %r6465, %r6462, 50529027, 0, 234;

	// end inline asm
	or.b32  	%r15779, %r6465, -2139062144;
	and.b32  	%r15780, %r6465, -2139062144;
	add.s32 	%r15781, %r15779, -33686018;
	xor.b32  	%r15782, %r15780, %r15781;
	xor.b32  	%r15783, %r15782, -2139062144;
	xor.b32  	%r15784, %r6465, 33686018;
	xor.b32  	%r15785, %r15783, %r6465;
	and.b32  	%r6463, %r15785, %r15784;
	// begin inline asm
	prmt.b32 %r6463, %r6463, 0, 0xba98;
	// end inline asm
	// begin inline asm
	prmt.b32 %r6465, %r6465, 0, 0xba98;
	// end inline asm
	xor.b32  	%r15786, %r6465, 2139062143;
	not.b32 	%r15787, %r6463;
	and.b32  	%r15788, %r15783, %r15787;
	and.b32  	%r15789, %r15786, %r6463;
	or.b32  	%r6481, %r15789, %r15788;
	// begin inline asm
	dp4a.s32.s32 %r6467, %r6468, %r6469, %r6439;
	// end inline asm
	// begin inline asm
	dp4a.s32.s32 %r6471, %r6472, %r6473, %r6467;
	// end inline asm
	// begin inline asm
	dp4a.s32.s32 %r6475, %r6476, %r6477, %r6471;
	// end inline asm
	// begin inline asm
	dp4a.s32.s32 %r6479, %r6480, %r6481, %r6475;
	// end inline asm
	ld.global.nc.v4.u32 	{%r6508, %r6512, %r6516, %r6520}, [%rd9+20736];
	ld.global.nc.u32 	%r6484, [%rd11+82944];
	// begin inline asm
	lop3.b32 %r6487, %r6484, 50529027, 0, 234;

	// end inline asm
	or.b32  	%r15790, %r6487, -2139062144;
	and.b32  	%r15791, %r6487, -2139062144;
	add.s32 	%r15792, %r15790, -33686018;
	xor.b32  	%r15793, %r15791, %r15792;
	xor.b32  	%r15794, %r15793, -2139062144;
	xor.b32  	%r15795, %r6487, 33686018;
	xor.b32  	%r15796, %r15794, %r6487;
	and.b32  	%r6485, %r15796, %r15795;
	// begin inline asm
	prmt.b32 %r6485, %r6485, 0, 0xba98;
	// end inline asm
	// begin inline asm
	prmt.b32 %r6487, %r6487, 0, 0xba98;
	// end inline asm
	xor.b32  	%r15797, %r6487, 2139062143;
	not.b32 	%r15798, %r6485;
	and.b32  	%r15799, %r15794, %r15798;
	and.b32  	%r15800, %r15797, %r6485;
	or.b32  	%r6509, %r15800, %r15799;
	shr.u32 	%r6490, %r6484, 2;
	// begin inline asm
	lop3.b32 %r6493, %r6490, 50529027, 0, 234;

	// end inline asm
	or.b32  	%r15801, %r6493, -2139062144;
	and.b32  	%r15802, %r6493, -2139062144;
	add.s32 	%r15803, %r15801, -33686018;
	xor.b32  	%r15804, %r15802, %r15803;
	xor.b32  	%r15805, %r15804, -2139062144;
	xor.b32  	%r15806, %r6493, 33686018;
	xor.b32  	%r15807, %r15805, %r6493;
	and.b32  	%r6491, %r15807, %r15806;
	// begin inline asm
	prmt.b32 %r6491, %r6491, 0, 0xba98;
	// end inline asm
	// begin inline asm
	prmt.b32 %r6493, %r6493, 0, 0xba98;
	// end inline asm
	xor.b32  	%r15808, %r6493, 2139062143;
	not.b32 	%r15809, %r6491;
	and.b32  	%r15810, %r15805, %r15809;
	and.b32  	%r15811, %r15808, %r6491;
	or.b32  	%r6513, %r15811, %r15810;
	shr.u32 	%r6496, %r6484, 4;
	// begin inline asm
	lop3.b32 %r6499, %r6496, 50529027, 0, 234;

	// end inline asm
	or.b32  	%r15812, %r6499, -2139062144;
	and.b32  	%r15813, %r6499, -2139062144;
	add.s32 	%r15814, %r15812, -33686018;
	xor.b32  	%r15815, %r15813, %r15814;
	xor.b32  	%r15816, %r15815, -2139062144;
	xor.b32  	%r15817, %r6499, 33686018;
	xor.b32  	%r15818, %r15816, %r6499;
	and.b32  	%r6497, %r15818, %r15817;
	// begin inline asm
	prmt.b32 %r6497, %r6497, 0, 0xba98;
	// end inline asm
	// begin inline asm
	prmt.b32 %r6499, %r6499, 0, 0xba98;
	// end inline asm
	xor.b32  	%r15819, %r6499, 2139062143;
	not.b32 	%r15820, %r6497;
	and.b32  	%r15821, %r15816, %r15820;
	and.b32  	%r15822, %r15819, %r6497;
	or.b32  	%r6517, %r15822, %r15821;
	shr.u32 	%r6502, %r6484, 6;
	// begin inline asm
	lop3.b32 %r6505, %r6502, 50529027, 0, 234;

	// end inline asm
	or.b32  	%r15823, %r6505, -2139062144;
	and.b32  	%r15824, %r6505, -2139062144;
	add.s32 	%r15825, %r15823, -33686018;
	xor.b32  	%r15826, %r15824, %r15825;
	xor.b32  	%r15827, %r15826, -2139062144;
	xor.b32  	%r15828, %r6505, 33686018;
	xor.b32  	%r15829, %r15827, %r6505;
	and.b32  	%r6503, %r15829, %r15828;
	// begin inline asm
	prmt.b32 %r6503, %r6503, 0, 0xba98;
	// end inline asm
	// begin inline asm
	prmt.b32 %r6505, %r6505, 0, 0xba98;
	// end inline asm
	xor.b32  	%r15830, %r6505, 2139062143;
	not.b32 	%r15831, %r6503;
	and.b32  	%r15832, %r15827, %r15831;
	and.b32  	%r15833, %r15830, %r6503;
	or.b32  	%r6521, %r15833, %r15832;
	// begin inline asm
	dp4a.s32.s32 %r6507, %r6508, %r6509, %r6479;
	// end inline asm
	// begin inline asm
	dp4a.s32.s32 %r6511, %r6512, %r6513, %r6507;
	// end inline asm
	// begin inline asm
	dp4a.s32.s32 %r6515, %r6516, %r6517, %r6511;
	// end inline asm
	// begin inline asm
	dp4a.s32.s32 %r6519, %r6520, %r6521, %r6515;
	// end inline asm
	ld.global.nc.v4.u32 	{%r6548, %r6552, %r6556, %r6560}, [%rd9+20864];
	ld.global.nc.u32 	%r6524, [%rd11+83456];
	// begin inline asm
	lop3.b32 %r6527, %r6524, 50529027, 0, 234;

	// end inline asm
	or.b32  	%r15834, %r6527, -2139062144;
	and.b32  	%r15835, %r6527, -2139062144;
	add.s32 	%r15836, %r15834, -33686018;
	xor.b32  	%r15837, %r15835, %r15836;
	xor.b32  	%r15838, %r15837, -2139062144;
	xor.b32  	%r15839, %r6527, 33686018;
	xor.b32  	%r15840, %r15838, %r6527;
	and.b32  	%r6525, %r15840, %r15839;
	// begin inline asm
	prmt.b32 %r6525, %r6525, 0, 0xba98;
	// end inline asm
	// begin inline asm
	prmt.b32 %r6527, %r6527, 0, 0xba98;
	// end inline asm
	xor.b32  	%r15841, %r6527, 2139062143;
	not.b32 	%r15842, %r6525;
	and.b32  	%r15843, %r15838, %r15842;
	and.b32  	%r15844, %r15841, %r6525;
	or.b32  	%r6549, %r15844, %r15843;
	shr.u32 	%r6530, %r6524, 2;
	// begin inline asm
	lop3.b32 %r6533, %r6530, 50529027, 0, 234;

	// end inline asm
	or.b32  	%r15845, %r6533, -2139062144;
	and.b32  	%r15846, %r6533, -2139062144;
	add.s32 	%r15847, %r15845, -33686018;
	xor.b32  	%r15848, %r15846, %r15847;
	xor.b32  	%r15849, %r15848, -2139062144;
	xor.b32  	%r15850, %r6533, 33686018;
	xor.b32  	%r15851, %r15849, %r6533;
	and.b32  	%r6531, %r15851, %r15850;
	// begin inline asm
	prmt.b32 %r6531, %r6531, 0, 0xba98;
	// end inline asm
	// begin inline asm
	prmt.b32 %r6533, %r6533, 0, 0xba98;
	// end inline asm
	xor.b32  	%r15852, %r6533, 2139062143;
	not.b32 	%r15853, %r6531;
	and.b32  	%r15854, %r15849, %r15853;
	and.b32  	%r15855, %r15852, %r6531;
	or.b32  	%r6553, %r15855, %r15854;
	shr.u32 	%r6536, %r6524, 4;
	// begin inline asm
	lop3.b32 %r6539, %r6536, 50529027, 0, 234;

	// end inline asm
	or.b32  	%r15856, %r6539, -2139062144;
	and.b32  	%r15857, %r6539, -2139062144;
	add.s32 	%r15858, %r15856, -33686018;
	xor.b32  	%r15859, %r15857, %r15858;
	xor.b32  	%r15860, %r15859, -2139062144;
	xor.b32  	%r15861, %r6539, 33686018;
	xor.b32  	%r15862, %r15860, %r6539;
	and.b32  	%r6537, %r15862, %r15861;
	// begin inline asm
	prmt.b32 %r6537, %r6537, 0, 0xba98;
	// end inline asm
	// begin inline asm
	prmt.b32 %r6539, %r6539, 0, 0xba98;
	// end inline asm
	xor.b32  	%r15863, %r6539, 2139062143;
	not.b32 	%r15864, %r6537;
	and.b32  	%r15865, %r15860, %r15864;
	and.b32  	%r15866, %r15863, %r6537;
	or.b32  	%r6557, %r15866, %r15865;
	shr.u32 	%r6542, %r6524, 6;
	// begin inline asm
	lop3.b32 %r6545, %r6542, 50529027, 0, 234;

	// end inline asm
	or.b32  	%r15867, %r6545, -2139062144;
	and.b32  	%r15868, %r6545, -2139062144;
	add.s32 	%r15869, %r15867, -33686018;
	xor.b32  	%r15870, %r15868, %r15869;
	xor.b32  	%r15871, %r15870, -2139062144;
	xor.b32  	%r15872, %r6545, 33686018;
	xor.b32  	%r15873, %r15871, %r6545;
	and.b32  	%r6543, %r15873, %r15872;
	// begin inline asm
	prmt.b32 %r6543, %r6543, 0, 0xba98;
	// end inline asm
	// begin inline asm
	prmt.b32 %r6545, %r6545, 0, 0xba98;
	// end inline asm
	xor.b32  	%r15874, %r6545, 2139062143;
	not.b32 	%r15875, %r6543;
	and.b32  	%r15876, %r15871, %r15875;
	and.b32  	%r15877, %r15874, %r6543;
	or.b32  	%r6561, %r15877, %r15876;
	// begin inline asm
	dp4a.s32.s32 %r6547, %r6548, %r6549, %r6519;
	// end inline asm
	// begin inline asm
	dp4a.s32.s32 %r6551, %r6552, %r6553, %r6547;
	// end inline asm
	// begin inline asm
	dp4a.s32.s32 %r6555, %r6556, %r6557, %r6551;
	// end inline asm
	// begin inline asm
	dp4a.s32.s32 %r6559, %r6560, %r6561, %r6555;
	// end inline asm
	ld.global.nc.v4.u32 	{%r6588, %r6592, %r6596, %r6600}, [%rd9+20992];
	ld.global.nc.u32 	%r6564, [%rd11+83968];
	// begin inline asm
	lop3.b32 %r6567, %r6564, 50529027, 0, 234;

	// end inline asm
	or.b32  	%r15878, %r6567, -2139062144;
	and.b32  	%r15879, %r6567, -2139062144;
	add.s32 	%r15880, %r15878, -33686018;
	xor.b32  	%r15881, %r15879, %r15880;
	xor.b32  	%r15882, %r15881, -2139062144;
	xor.b32  	%r15883, %r6567, 33686018;
	xor.b32  	%r15884, %r15882, %r6567;
	and.b32  	%r6565, %r15884, %r15883;
	// begin inline asm
	prmt.b32 %r6565, %r6565, 0, 0xba98;
	// end inline asm
	// begin inline asm
	prmt.b32 %r6567, %r6567, 0, 0xba98;
	// end inline asm
	xor.b32  	%r15885, %r6567, 2139062143;
	not.b32 	%r15886, %r6565;
	and.b32  	%r15887, %r15882, %r15886;
	and.b32  	%r15888, %r15885, %r6565;
	or.b32  	%r6589, %r15888, %r15887;
	shr.u32 	%r6570, %r6564, 2;
	// begin inline asm
	lop3.b32 %r6573, %r6570, 50529027, 0, 234;

	// end inline asm
	or.b32  	%r15889, %r6573, -2139062144;
	and.b32  	%r15890, %r6573, -2139062144;
	add.s32 	%r15891, %r15889, -33686018;
	xor.b32  	%r15892, %r15890, %r15891;
	xor.b32  	%r15893, %r15892, -2139062144;
	xor.b32  	%r15894, %r6573, 33686018;
	xor.b32  	%r15895, %r15893, %r6573;
	and.b32  	%r6571, %r15895, %r15894;
	// begin inline asm
	prmt.b32 %r6571, %r6571, 0, 0xba98;
	// end inline asm
	// begin inline asm
	prmt.b32 %r6573, %r6573, 0, 0xba98;
	// end inline asm
	xor.b32  	%r15896, %r6573, 2139062143;
	not.b32 	%r15897, %r6571;
	and.b32  	%r15898, %r15893, %r15897;
	and.b32  	%r15899, %r15896, %r6571;
	or.b32  	%r6593, %r15899, %r15898;
	shr.u32 	%r6576, %r6564, 4;
	// begin inline asm
	lop3.b32 %r6579, %r6576, 50529027, 0, 234;

	// end inline asm
	or.b32  	%r15900, %r6579, -2139062144;
	and.b32  	%r15901, %r6579, -2139062144;
	add.s32 	%r15902, %r15900, -33686018;
	xor.b32  	%r15903, %r15901, %r15902;
	xor.b32  	%r15904, %r15903, -2139062144;
	xor.b32  	%r15905, %r6579, 33686018;
	xor.b32  	%r15906, %r15904, %r6579;
	and.b32  	%r6577, %r15906, %r15905;
	// begin inline asm
	prmt.b32 %r6577, %r6577, 0, 0xba98;
	// end inline asm
	// begin inline asm
	prmt.b32 %r6579, %r6579, 0, 0xba98;
	// end inline asm
	xor.b32  	%r15907, %r6579, 2139062143;
	not.b32 	%r15908, %r6577;
	and.b32  	%r15909, %r15904, %r15908;
	and.b32  	%r15910, %r15907, %r6577;
	or.b32  	%r6597, %r15910, %r15909;
	shr.u32 	%r6582, %r6564, 6;
	// begin inline asm
	lop3.b32 %r6585, %r6582, 50529027, 0, 234;

	// end inline asm
	or.b32  	%r15911, %r6585, -2139062144;
	and.b32  	%r15912, %r6585, -2139062144;
	add.s32 	%r15913, %r15911, -33686018;
	xor.b32  	%r15914, %r15912, %r15913;
	xor.b32  	%r15915, %r15914, -2139062144;
	xor.b32  	%r15916, %r6585, 33686018;
	xor.b32  	%r15917, %r15915, %r6585;
	and.b32  	%r6583, %r15917, %r15916;
	// begin inline asm
	prmt.b32 %r6583, %r6583, 0, 0xba98;
	// end inline asm
	// begin inline asm
	prmt.b32 %r6585, %r6585, 0, 0xba98;
	// end inline asm
	xor.b32  	%r15918, %r6585, 2139062143;
	not.b32 	%r15919, %r6583;
	and.b32  	%r15920, %r15915, %r15919;
	and.b32  	%r15921, %r15918, %r6583;
	or.b32  	%r6601, %r15921, %r15920;
	// begin inline asm
	dp4a.s32.s32 %r6587, %r6588, %r6589, %r6559;
	// end inline asm
	// begin inline asm
	dp4a.s32.s32 %r6591, %r6592, %r6593, %r6587;
	// end inline asm
	// begin inline asm
	dp4a.s32.s32 %r6595, %r6596, %r6597, %r6591;
	// end inline asm
	// begin inline asm
	dp4a.s32.s32 %r6599, %r6600, %r6601, %r6595;
	// end inline asm
	ld.global.nc.v4.u32 	{%r6628, %r6632, %r6636, %r6640}, [%rd9+21120];
	ld.global.nc.u32 	%r6604, [%rd11+84480];
	// begin inline asm
	lop3.b32 %r6607, %r6604, 50529027, 0, 234;

	// end inline asm
	or.b32  	%r15922, %r6607, -2139062144;
	and.b32  	%r15923, %r6607, -2139062144;
	add.s32 	%r15924, %r15922, -33686018;
	xor.b32  	%r15925, %r15923, %r15924;
	xor.b32  	%r15926, %r15925, -2139062144;
	xor.b32  	%r15927, %r6607, 33686018;
	xor.b32  	%r15928, %r15926, %r6607;
	and.b32  	%r6605, %r15928, %r15927;
	// begin inline asm
	prmt.b32 %r6605, %r6605, 0, 0xba98;
	// end inline asm
	// begin inline asm
	prmt.b32 %r6607, %r6607, 0, 0xba98;
	// end inline asm
	xor.b32  	%r15929, %r6607, 2139062143;
	not.b32 	%r15930, %r6605;
	and.b32  	%r15931, %r15926, %r15930;
	and.b32  	%r15932, %r15929, %r6605;
	or.b32  	%r6629, %r15932, %r15931;
	shr.u32 	%r6610, %r6604, 2;
	// begin inline asm
	lop3.b32 %r6613, %r6610, 50529027, 0, 234;

	// end inline asm
	or.b32  	%r15933, %r6613, -2139062144;
	and.b32  	%r15934, %r6613, -2139062144;
	add.s32 	%r15935, %r15933, -33686018;
	xor.b32  	%r15936, %r15934, %r15935;
	xor.b32  	%r15937, %r15936, -2139062144;
	xor.b32  	%r15938, %r6613, 33686018;
	xor.b32  	%r15939, %r15937, %r6613;
	and.b32  	%r6611, %r15939, %r15938;
	// begin inline asm
	prmt.b32 %r6611, %r6611, 0, 0xba98;
	// end inline asm
	// begin inline asm
	prmt.b32 %r6613, %r6613, 0, 0xba98;
	// end inline asm
	xor.b32  	%r15940, %r6613, 2139062143;
	not.b32 	%r15941, %r6611;
	and.b32  	%r15942, %r15937, %r15941;
	and.b32  	%r15943, %r15940, %r6611;
	or.b32  	%r6633, %r15943, %r15942;
	shr.u32 	%r6616, %r6604, 4;
	// begin inline asm
	lop3.b32 %r6619, %r6616, 50529027, 0, 234;

	// end inline asm
	or.b32  	%r15944, %r6619, -2139062144;
	and.b32  	%r15945, %r6619, -2139062144;
	add.s32 	%r15946, %r15944, -33686018;
	xor.b32  	%r15947, %r15945, %r15946;
	xor.b32  	%r15948, %r15947, -2139062144;
	xor.b32  	%r15949, %r6619, 33686018;
	xor.b32  	%r15950, %r15948, %r6619;
	and.b32  	%r6617, %r15950, %r15949;
	// begin inline asm
	prmt.b32 %r6617, %r6617, 0, 0xba98;
	// end inline asm
	// begin inline asm
	prmt.b32 %r6619, %r6619, 0, 0xba98;
	// end inline asm
	xor.b32  	%r15951, %r6619, 2139062143;
	not.b32 	%r15952, %r6617;
	and.b32  	%r15953, %r15948, %r15952;
	and.b32  	%r15954, %r15951, %r6617;
	or.b32  	%r6637, %r15954, %r15953;
	shr.u32 	%r6622, %r6604, 6;
	// begin inline asm
	lop3.b32 %r6625, %r6622, 50529027, 0, 234;

	// end inline asm
	or.b32  	%r15955, %r6625, -2139062144;
	and.b32  	%r15956, %r6625, -2139062144;
	add.s32 	%r15957, %r15955, -33686018;
	xor.b32  	%r15958, %r15956, %r15957;
	xor.b32  	%r15959, %r15958, -2139062144;
	xor.b32  	%r15960, %r6625, 33686018;
	xor.b32  	%r15961, %r15959, %r6625;
	and.b32  	%r6623, %r15961, %r15960;
	// begin inline asm
	prmt.b32 %r6623, %r6623, 0, 0xba98;
	// end inline asm
	// begin inline asm
	prmt.b32 %r6625, %r6625, 0, 0xba98;
	// end inline asm
	xor.b32  	%r15962, %r6625, 2139062143;
	not.b32 	%r15963, %r6623;
	and.b32  	%r15964, %r15959, %r15963;
	and.b32  	%r15965, %r15962, %r6623;
	or.b32  	%r6641, %r15965, %r15964;
	// begin inline asm
	dp4a.s32.s32 %r6627, %r6628, %r6629, %r6599;
	// end inline asm
	// begin inline asm
	dp4a.s32.s32 %r6631, %r6632, %r6633, %r6627;
	// end inline asm
	// begin inline asm
	dp4a.s32.s32 %r6635, %r6636, %r6637, %r6631;
	// end inline asm
	// begin inline asm
	dp4a.s32.s32 %r6639, %r6640, %r6641, %r6635;
	// end inline asm
	ld.global.nc.v4.u32 	{%r6668, %r6672, %r6676, %r6680}, [%rd9+21248];
	ld.global.nc.u32 	%r6644, [%rd11+84992];
	// begin inline asm
	lop3.b32 %r6647, %r6644, 50529027, 0, 234;

	// end inline asm
	or.b32  	%r15966, %r6647, -2139062144;
	and.b32  	%r15967, %r6647, -2139062144;
	add.s32 	%r15968, %r15966, -33686018;
	xor.b32  	%r15969, %r15967, %r15968;
	xor.b32  	%r15970, %r15969, -2139062144;
	xor.b32  	%r15971, %r6647, 33686018;
	xor.b32  	%r15972, %r15970, %r6647;
	and.b32  	%r6645, %r15972, %r15971;
	// begin inline asm
	prmt.b32 %r6645, %r6645, 0, 0xba98;
	// end inline asm
	// begin inline asm
	prmt.b32 %r6647, %r6647, 0, 0xba98;
	// end inline asm
	xor.b32  	%r15973, %r6647, 2139062143;
	not.b32 	%r15974, %r6645;
	and.b32  	%r15975, %r15970, %r15974;
	and.b32  	%r15976, %r15973, %r6645;
	or.b32  	%r6669, %r15976, %r15975;
	shr.u32 	%r6650, %r6644, 2;
	// begin inline asm
	lop3.b32 %r6653, %r6650, 50529027, 0, 234;

	// end inline asm
	or.b32  	%r15977, %r6653, -2139062144;
	and.b32  	%r15978, %r6653, -2139062144;
	add.s32 	%r15979, %r15977, -33686018;
	xor.b32  	%r15980, %r15978, %r15979;
	xor.b32  	%r15981, %r15980, -2139062144;
	xor.b32  	%r15982, %r6653, 33686018;
	xor.b32  	%r15983, %r15981, %r6653;
	and.b32  	%r6651, %r15983, %r15982;
	// begin inline asm
	prmt.b32 %r6651, %r6651, 0, 0xba98;
	// end inline asm
	// begin inline asm
	prmt.b32 %r6653, %r6653, 0, 0xba98;
	// end inline asm
	xor.b32  	%r15984, %r6653, 2139062143;
	not.b32 	%r15985, %r6651;
	and.b32  	%r15986, %r15981, %r15985;
	and.b32  	%r15987, %r15984, %r6651;
	or.b32  	%r6673, %r15987, %r15986;
	shr.u32 	%r6656, %r6644, 4;
	// begin inline asm
	lop3.b32 %r6659, %r6656, 50529027, 0, 234;

	// end inline asm
	or.b32  	%r15988, %r6659, -2139062144;
	and.b32  	%r15989, %r6659, -2139062144;
	add.s32 	%r15990, %r15988, -33686018;
	xor.b32  	%r15991, %r15989, %r15990;
	xor.b32  	%r15992, %r15991, -2139062144;
	xor.b32  	%r15993, %r6659, 33686018;
	xor.b32  	%r15994, %r15992, %r6659;
	and.b32  	%r6657, %r15994, %r15993;
	// begin inline asm
	prmt.b32 %r6657, %r6657, 0, 0xba98;
	// end inline asm
	// begin inline asm
	prmt.b32 %r6659, %r6659, 0, 0xba98;
	// end inline asm
	xor.b32  	%r15995, %r6659, 2139062143;
	not.b32 	%r15996, %r6657;
	and.b32  	%r15997, %r15992, %r15996;
	and.b32  	%r15998, %r15995, %r6657;
	or.b32  	%r6677, %r15998, %r15997;
	shr.u32 	%r6662, %r6644, 6;
	// begin inline asm
	lop3.b32 %r6665, %r6662, 50529027, 0, 234;

	// end inline asm
	or.b32  	%r15999, %r6665, -2139062144;
	and.b32  	%r16000, %r6665, -2139062144;
	add.s32 	%r16001, %r15999, -33686018;
	xor.b32  	%r16002, %r16000, %r16001;
	xor.b32  	%r16003, %r16002, -2139062144;
	xor.b32  	%r16004, %r6665, 33686018;
	xor.b32  	%r16005, %r16003, %r6665;
	and.b32  	%r6663, %r16005, %r16004;
	// begin inline asm
	prmt.b32 %r6663, %r6663, 0, 0xba98;
	// end inline asm
	// begin inline asm
	prmt.b32 %r6665, %r6665, 0, 0xba98;
	// end inline asm
	xor.b32  	%r16006, %r6665, 2139062143;
	not.b32 	%r16007, %r6663;
	and.b32  	%r16008, %r16003, %r16007;
	and.b32  	%r16009, %r16006, %r6663;
	or.b32  	%r6681, %r16009, %r16008;
	// begin inline asm
	dp4a.s32.s32 %r6667, %r6668, %r6669, %r6639;
	// end inline asm
	// begin inline asm
	dp4a.s32.s32 %r6671, %r6672, %r6673, %r6667;
	// end inline asm
	// begin inline asm
	dp4a.s32.s32 %r6675, %r6676, %r6677, %r6671;
	// end inline asm
	// begin inline asm
	dp4a.s32.s32 %r6679, %r6680, %r6681, %r6675;
	// end inline asm
	ld.global.nc.v4.u32 	{%r6708, %r6712, %r6716, %r6720}, [%rd9+21376];
	ld.global.nc.u32 	%r6684, [%rd11+85504];
	// begin inline asm
	lop3.b32 %r6687, %r6684, 50529027, 0, 234;

	// end inline asm
	or.b32  	%r16010, %r6687, -2139062144;
	and.b32  	%r16011, %r6687, -2139062144;
	add.s32 	%r16012, %r16010, -33686018;
	xor.b32  	%r16013, %r16011, %r16012;
	xor.b32  	%r16014, %r16013, -2139062144;
	xor.b32  	%r16015, %r6687, 33686018;
	xor.b32  	%r16016, %r16014, %r6687;
	and.b32  	%r6685, %r16016, %r16015;
	// begin inline asm
	prmt.b32 %r6685, %r6685, 0, 0xba98;
	// end inline asm
	// begin inline asm
	prmt.b32 %r6687, %r6687, 0, 0xba98;
	// end inline asm
	xor.b32  	%r16017, %r6687, 2139062143;
	not.b32 	%r16018, %r6685;
	and.b32  	%r16019, %r16014, %r16018;
	and.b32  	%r16020, %r16017, %r6685;
	or.b32  	%r6709, %r16020, %r16019;
	shr.u32 	%r6690, %r6684, 2;
	// begin inline asm
	lop3.b32 %r6693, %r6690, 50529027, 0, 234;

	// end inline asm
	or.b32  	%r16021, %r6693, -2139062144;
	and.b32  	%r16022, %r6693, -2139062144;
	add.s32 	%r16023, %r16021, -33686018;
	xor.b32  	%r16024, %r16022, %r16023;
	xor.b32  	%r16025, %r16024, -2139062144;
	xor.b32  	%r16026, %r6693, 33686018;
	xor.b32  	%r16027, %r16025, %r6693;
	and.b32  	%r6691, %r16027, %r16026;
	// begin inline asm
	prmt.b32 %r6691, %r6691, 0, 0xba98;
	// end inline asm
	// begin inline asm
	prmt.b32 %r6693, %r6693, 0, 0xba98;
	// end inline asm
	xor.b32  	%r16028, %r6693, 2139062143;
	not.b32 	%r16029, %r6691;
	and.b32  	%r16030, %r16025, %r16029;
	and.b32  	%r16031, %r16028, %r6691;
	or.b32  	%r6713, %r16031, %r16030;
	shr.u32 	%r6696, %r6684, 4;
	// begin inline asm
	lop3.b32 %r6699, %r6696, 50529027, 0, 234;

	// end inline asm
	or.b32  	%r16032, %r6699, -2139062144;
	and.b32  	%r16033, %r6699, -2139062144;
	add.s32 	%r16034, %r16032, -33686018;
	xor.b32  	%r16035, %r16033, %r16034;
	xor.b32  	%r16036, %r16035, -2139062144;
	xor.b32  	%r16037, %r6699, 33686018;
	xor.b32  	%r16038, %r16036, %r6699;
	and.b32  	%r6697, %r16038, %r16037;
	// begin inline asm
	prmt.b32 %r6697, %r6697, 0, 0xba98;
	// end inline asm
	// begin inline asm
	prmt.b32 %r6699, %r6699, 0, 0xba98;
	// end inline asm
	xor.b32  	%r16039, %r6699, 2139062143;
	not.b32 	%r16040, %r6697;
	and.b32  	%r16041, %r16036, %r16040;
	and.b32  	%r16042, %r16039, %r6697;
	or.b32  	%r6717, %r16042, %r16041;
	shr.u32 	%r6702, %r6684, 6;
	// begin inline asm
	lop3.b32 %r6705, %r6702, 50529027, 0, 234;

	// end inline asm
	or.b32  	%r16043, %r6705, -2139062144;
	and.b32  	%r16044, %r6705, -2139062144;
	add.s32 	%r16045, %r16043, -33686018;
	xor.b32  	%r16046, %r16044, %r16045;
	xor.b32  	%r16047, %r16046, -2139062144;
	xor.b32  	%r16048, %r6705, 33686018;
	xor.b32  	%r16049, %r16047, %r6705;
	and.b32  	%r6703, %r16049, %r16048;
	// begin inline asm
	prmt.b32 %r6703, %r6703, 0, 0xba98;
	// end inline asm
	// begin inline asm
	prmt.b32 %r6705, %r6705, 0, 0xba98;
	// end inline asm
	xor.b32  	%r16050, %r6705, 2139062143;
	not.b32 	%r16051, %r6703;
	and.b32  	%r16052, %r16047, %r16051;
	and.b32  	%r16053, %r16050, %r6703;
	or.b32  	%r6721, %r16053, %r16052;
	// begin inline asm
	dp4a.s32.s32 %r6707, %r6708, %r6709, %r6679;
	// end inline asm
	// begin inline asm
	dp4a.s32.s32 %r6711, %r6712, %r6713, %r6707;
	// end inline asm
	// begin inline asm
	dp4a.s32.s32 %r6715, %r6716, %r6717, %r6711;
	// end inline asm
	// begin inline asm
	dp4a.s32.s32 %r6719, %r6720, %r6721, %r6715;
	// end inline asm
	ld.global.nc.v4.u32 	{%r6748, %r6752, %r6756, %r6760}, [%rd9+21504];
	ld.global.nc.u32 	%r6724, [%rd11+86016];
	// begin inline asm
	lop3.b32 %r6727, %r6724, 50529027, 0, 234;

	// end inline asm
	or.b32  	%r16054, %r6727, -2139062144;
	and.b32  	%r16055, %r6727, -2139062144;
	add.s32 	%r16056, %r16054, -33686018;
	xor.b32  	%r16057, %r16055, %r16056;
	xor.b32  	%r16058, %r16057, -2139062144;
	xor.b32  	%r16059, %r6727, 33686018;
	xor.b32  	%r16060, %r16058, %r6727;
	and.b32  	%r6725, %r16060, %r16059;
	// begin inline asm
	prmt.b32 %r6725, %r6725, 0, 0xba98;
	// end inline asm
	// begin inline asm
	prmt.b32 %r6727, %r6727, 0, 0xba98;
	// end inline asm
	xor.b32  	%r16061, %r6727, 2139062143;
	not.b32 	%r16062, %r6725;
	and.b32  	%r16063, %r16058, %r16062;
	and.b32  	%r16064, %r16061, %r6725;
	or.b32  	%r6749, %r16064, %r16063;
	shr.u32 	%r6730, %r6724, 2;
	// begin inline asm
	lop3.b32 %r6733, %r6730, 50529027, 0, 234;

	// end inline asm
	or.b32  	%r16065, %r6733, -2139062144;
	and.b32  	%r16066, %r6733, -2139062144;
	add.s32 	%r16067, %r16065, -33686018;
	xor.b32  	%r16068, %r16066, %r16067;
	xor.b32  	%r16069, %r16068, -2139062144;
	xor.b32  	%r16070, %r6733, 33686018;
	xor.b32  	%r16071, %r16069, %r6733;
	and.b32  	%r6731, %r16071, %r16070;
	// begin inline asm
	prmt.b32 %r6731, %r6731, 0, 0xba98;
	// end inline asm
	// begin inline asm
	prmt.b32 %r6733, %r6733, 0, 0xba98;
	// end inline asm
	xor.b32  	%r16072, %r6733, 2139062143;
	not.b32 	%r16073, %r6731;
	and.b32  	%r16074, %r16069, %r16073;
	and.b32  	%r16075, %r16072, %r6731;
	or.b32  	%r6753, %r16075, %r16074;
	shr.u32 	%r6736, %r6724, 4;
	// begin inline asm
	lop3.b32 %r6739, %r6736, 50529027, 0, 234;

	// end inline asm
	or.b32  	%r16076, %r6739, -2139062144;
	and.b32  	%r16077, %r6739, -2139062144;
	add.s32 	%r16078, %r16076, -33686018;
	xor.b32  	%r16079, %r16077, %r16078;
	xor.b32  	%r16080, %r16079, -2139062144;
	xor.b32  	%r16081, %r6739, 33686018;
	xor.b32  	%r16082, %r16080, %r6739;
	and.b32  	%r6737, %r16082, %r16081;
	// begin inline asm
	prmt.b32 %r6737, %r6737, 0, 0xba98;
	// end inline asm
	// begin inline asm
	prmt.b32 %r6739, %r6739, 0, 0xba98;
	// end inline asm
	xor.b32  	%r16083, %r6739, 2139062143;
	not.b32 	%r16084, %r6737;
	and.b32  	%r16085, %r16080, %r16084;
	and.b32  	%r16086, %r16083, %r6737;
	or.b32  	%r6757, %r16086, %r16085;
	shr.u32 	%r6742, %r6724, 6;
	// begin inline asm
	lop3.b32 %r6745, %r6742, 50529027, 0, 234;

	// end inline asm
	or.b32  	%r16087, %r6745, -2139062144;
	and.b32  	%r16088, %r6745, -2139062144;
	add.s32 	%r16089, %r16087, -33686018;
	xor.b32  	%r16090, %r16088, %r16089;
	xor.b32  	%r16091, %r16090, -2139062144;
	xor.b32  	%r16092, %r6745, 33686018;
	xor.b32  	%r16093, %r16091, %r6745;
	and.b32  	%r6743, %r16093, %r16092;
	// begin inline asm
	prmt.b32 %r6743, %r6743, 0, 0xba98;
	// end inline asm
	// begin inline asm
	prmt.b32 %r6745, %r6745, 0, 0xba98;
	// end inline asm
	xor.b32  	%r16094, %r6745, 2139062143;
	not.b32 	%r16095, %r6743;
	and.b32  	%r16096, %r16091, %r16095;
	and.b32  	%r16097, %r16094, %r6743;
	or.b32  	%r6761, %r16097, %r16096;
	// begin inline asm
	dp4a.s32.s32 %r6747, %r6748, %r6749, %r6719;
	// end inline asm
	// begin inline asm
	dp4a.s32.s32 %r6751, %r6752, %r6753, %r6747;
	// end inline asm
	// begin inline asm
	dp4a.s32.s32 %r6755, %r6756, %r6757, %r6751;
	// end inline asm
	// begin inline asm
	dp4a.s32.s32 %r6759, %r6760, %r6761, %r6755;
	// end inline asm
	ld.global.nc.v4.u32 	{%r6788, %r6792, %r6796, %r6800}, [%rd9+21632];
	ld.global.nc.u32 	%r6764, [%rd11+86528];
	// begin inline asm
	lop3.b32 %r6767, %r6764, 50529027, 0, 234;

	// end inline asm
	or.b32  	%r16098, %r6767, -2139062144;
	and.b32  	%r16099, %r6767, -2139062144;
	add.s32 	%r16100, %r16098, -33686018;
	xor.b32  	%r16101, %r16099, %r16100;
	xor.b32  	%r16102, %r16101, -2139062144;
	xor.b32  	%r16103, %r6767, 33686018;
	xor.b32  	%r16104, %r16102, %r6767;
	and.b32  	%r6765, %r16104, %r16103;
	// begin inline asm
	prmt.b32 %r6765, %r6765, 0, 0xba98;
	// end inline asm
	// begin inline asm
	prmt.b32 %r6767, %r6767, 0, 0xba98;
	// end inline asm
	xor.b32  	%r16105, %r6767, 2139062143;
	not.b32 	%r16106, %r6765;
	and.b32  	%r16107, %r16102, %r16106;
	and.b32  	%r16108, %r16105, %r6765;
	or.b32  	%r6789, %r16108, %r16107;
	shr.u32 	%r6770, %r6764, 2;
	// begin inline asm
	lop3.b32 %r6773, %r6770, 50529027, 0, 234;

	// end inline asm
	or.b32  	%r16109, %r6773, -2139062144;
	and.b32  	%r16110, %r6773, -2139062144;
	add.s32 	%r16111, %r16109, -33686018;
	xor.b32  	%r16112, %r16110, %r16111;
	xor.b32  	%r16113, %r16112, -2139062144;
	xor.b32  	%r16114, %r6773, 33686018;
	xor.b32  	%r16115, %r16113, %r6773;
	and.b32  	%r6771, %r16115, %r16114;
	// begin inline asm
	prmt.b32 %r6771, %r6771, 0, 0xba98;
	// end inline asm
	// begin inline asm
	prmt.b32 %r6773, %r6773, 0, 0xba98;
	// end inline asm
	xor.b32  	%r16116, %r6773, 2139062143;
	not.b32 	%r16117, %r6771;
	and.b32  	%r16118, %r16113, %r16117;
	and.b32  	%r16119, %r16116, %r6771;
	or.b32  	%r6793, %r16119, %r16118;
	shr.u32 	%r6776, %r6764, 4;
	// begin inline asm
	lop3.b32 %r6779, %r6776, 50529027, 0, 234;

	// end inline asm
	or.b32  	%r16120, %r6779, -2139062144;
	and.b32  	%r16121, %r6779, -2139062144;
	add.s32 	%r16122, %r16120, -33686018;
	xor.b32  	%r16123, %r16121, %r16122;
	xor.b32  	%r16124, %r16123, -2139062144;
	xor.b32  	%r16125, %r6779, 33686018;
	xor.b32  	%r16126, %r16124, %r6779;
	and.b32  	%r6777, %r16126, %r16125;
	// begin inline asm
	prmt.b32 %r6777, %r6777, 0, 0xba98;
	// end inline asm
	// begin inline asm
	prmt.b32 %r6779, %r6779, 0, 0xba98;
	// end inline asm
	xor.b32  	%r16127, %r6779, 2139062143;
	not.b32 	%r16128, %r6777;
	and.b32  	%r16129, %r16124, %r16128;
	and.b32  	%r16130, %r16127, %r6777;
	or.b32  	%r6797, %r16130, %r16129;
	shr.u32 	%r6782, %r6764, 6;
	// begin inline asm
	lop3.b32 %r6785, %r6782, 50529027, 0, 234;

	// end inline asm
	or.b32  	%r16131, %r6785, -2139062144;
	and.b32  	%r16132, %r6785, -2139062144;
	add.s32 	%r16133, %r16131, -33686018;
	xor.b32  	%r16134, %r16132, %r16133;
	xor.b32  	%r16135, %r16134, -2139062144;
	xor.b32  	%r16136, %r6785, 33686018;
	xor.b32  	%r16137, %r16135, %r6785;
	and.b32  	%r6783, %r16137, %r16136;
	// begin inline asm
	prmt.b32 %r6783, %r6783, 0, 0xba98;
	// end inline asm
	// begin inline asm
	prmt.b32 %r6785, %r6785, 0, 0xba98;
	// end inline asm
	xor.b32  	%r16138, %r6785, 2139062143;
	not.b32 	%r16139, %r6783;
	and.b32  	%r16140, %r16135, %r16139;
	and.b32  	%r16141, %r16138, %r6783;
	or.b32  	%r6801, %r16141, %r16140;
	// begin inline asm
	dp4a.s32.s32 %r6787, %r6788, %r6789, %r6759;
	// end inline asm
	// begin inline asm
	dp4a.s32.s32 %r6791, %r6792, %r6793, %r6787;
	// end inline asm
	// begin inline asm
	dp4a.s32.s32 %r6795, %r6796, %r6797, %r6791;
	// end inline asm
	// begin inline asm
	dp4a.s32.s32 %r6799, %r6800, %r6801, %r6795;
	// end inline asm
	ld.global.nc.v4.u32 	{%r6828, %r6832, %r6836, %r6840}, [%rd9+21760];
	ld.global.nc.u32 	%r6804, [%rd11+87040];
	// begin inline asm
	lop3.b32 %r6807, %r6804, 50529027, 0, 234;

	// end inline asm
	or.b32  	%r16142, %r6807, -2139062144;
	and.b32  	%r16143, %r6807, -2139062144;
	add.s32 	%r16144, %r16142, -33686018;
	xor.b32  	%r16145, %r16143, %r16144;
	xor.b32  	%r16146, %r16145, -2139062144;
	xor.b32  	%r16147, %r6807, 33686018;
	xor.b32  	%r16148, %r16146, %r6807;
	and.b32  	%r6805, %r16148, %r16147;
	// begin inline asm
	prmt.b32 %r6805, %r6805, 0, 0xba98;
	// end inline asm
	// begin inline asm
	prmt.b32 %r6807, %r6807, 0, 0xba98;
	// end inline asm
	xor.b32  	%r16149, %r6807, 2139062143;
	not.b32 	%r16150, %r6805;
	and.b32  	%r16151, %r16146, %r16150;
	and.b32  	%r16152, %r16149, %r6805;
	or.b32  	%r6829, %r16152, %r16151;
	shr.u32 	%r6810, %r6804, 2;
	// begin inline asm
	lop3.b32 %r6813, %r6810, 50529027, 0, 234;

	// end inline asm
	or.b32  	%r16153, %r6813, -2139062144;
	and.b32  	%r16154, %r6813, -2139062144;
	add.s32 	%r16155, %r16153, -33686018;
	xor.b32  	%r16156, %r16154, %r16155;
	xor.b32  	%r16157, %r16156, -2139062144;
	xor.b32  	%r16158, %r6813, 33686018;
	xor.b32  	%r16159, %r16157, %r6813;
	and.b32  	%r6811, %r16159, %r16158;
	// begin inline asm
	prmt.b32 %r6811, %r6811, 0, 0xba98;
	// end inline asm
	// begin inline asm
	prmt.b32 %r6813, %r6813, 0, 0xba98;
	// end inline asm
	xor.b32  	%r16160, %r6813, 2139062143;
	not.b32 	%r16161, %r6811;
	and.b32  	%r16162, %r16157, %r16161;
	and.b32  	%r16163, %r16160, %r6811;
	or.b32  	%r6833, %r16163, %r16162;
	shr.u32 	%r6816, %r6804, 4;
	// begin inline asm
	lop3.b32 %r6819, %r6816, 50529027, 0, 234;

	// end inline asm
	or.b32  	%r16164, %r6819, -2139062144;
	and.b32  	%r16165, %r6819, -2139062144;
	add.s32 	%r16166, %r16164, -33686018;
	xor.b32  	%r16167, %r16165, %r16166;
	xor.b32  	%r16168, %r16167, -2139062144;
	xor.b32  	%r16169, %r6819, 33686018;
	xor.b32  	%r16170, %r16168, %r6819;
	and.b32  	%r6817, %r16170, %r16169;
	// begin inline asm
	prmt.b32 %r6817, %r6817, 0, 0xba98;
	// end inline asm
	// begin inline asm
	prmt.b32 %r6819, %r6819, 0, 0xba98;
	// end inline asm
	xor.b32  	%r16171, %r6819, 2139062143;
	not.b32 	%r16172, %r6817;
	and.b32  	%r16173, %r16168, %r16172;
	and.b32  	%r16174, %r16171, %r6817;
	or.b32  	%r6837, %r16174, %r16173;
	shr.u32 	%r6822, %r6804, 6;
	// begin inline asm
	lop3.b32 %r6825, %r6822, 50529027, 0, 234;

	// end inline asm
	or.b32  	%r16175, %r6825, -2139062144;
	and.b32  	%r16176, %r6825, -2139062144;
	add.s32 	%r16177, %r16175, -33686018;
	xor.b32  	%r16178, %r16176, %r16177;
	xor.b32  	%r16179, %r16178, -2139062144;
	xor.b32  	%r16180, %r6825, 33686018;
	xor.b32  	%r16181, %r16179, %r6825;
	and.b32  	%r6823, %r16181, %r16180;
	// begin inline asm
	prmt.b32 %r6823, %r6823, 0, 0xba98;
	// end inline asm
	// begin inline asm
	prmt.b32 %r6825, %r6825, 0, 0xba98;
	// end inline asm
	xor.b32  	%r16182, %r6825, 2139062143;
	not.b32 	%r16183, %r6823;
	and.b32  	%r16184, %r16179, %r16183;
	and.b32  	%r16185, %r16182, %r6823;
	or.b32  	%r6841, %r16185, %r16184;
	// begin inline asm
	dp4a.s32.s32 %r6827, %r6828, %r6829, %r6799;
	// end inline asm
	// begin inline asm
	dp4a.s32.s32 %r6831, %r6832, %r6833, %r6827;
	// end inline asm
	// begin inline asm
	dp4a.s32.s32 %r6835, %r6836, %r6837, %r6831;
	// end inline asm
	// begin inline asm
	dp4a.s32.s32 %r6839, %r6840, %r6841, %r6835;
	// end inline asm
	ld.global.nc.v4.u32 	{%r6868, %r6872, %r6876, %r6880}, [%rd9+21888];
	ld.global.nc.u32 	%r6844, [%rd11+87552];
	// begin inline asm
	lop3.b32 %r6847, %r6844, 50529027, 0, 234;

	// end inline asm
	or.b32  	%r16186, %r6847, -2139062144;
	and.b32  	%r16187, %r6847, -2139062144;
	add.s32 	%r16188, %r16186, -33686018;
	xor.b32  	%r16189, %r16187, %r16188;
	xor.b32  	%r16190, %r16189, -2139062144;
	xor.b32  	%r16191, %r6847, 33686018;
	xor.b32  	%r16192, %r16190, %r6847;
	and.b32  	%r6845, %r16192, %r16191;
	// begin inline asm
	prmt.b32 %r6845, %r6845, 0, 0xba98;
	// end inline asm
	// begin inline asm
	prmt.b32 %r6847, %r6847, 0, 0xba98;
	// end inline asm
	xor.b32  	%r16193, %r6847, 2139062143;
	not.b32 	%r16194, %r6845;
	and.b32  	%r16195, %r16190, %r16194;
	and.b32  	%r16196, %r16193, %r6845;
	or.b32  	%r6869, %r16196, %r16195;
	shr.u32 	%r6850, %r6844, 2;
	// begin inline asm
	lop3.b32 %r6853, %r6850, 50529027, 0, 234;

	// end inline asm
	or.b32  	%r16197, %r6853, -2139062144;
	and.b32  	%r16198, %r6853, -2139062144;
	add.s32 	%r16199, %r16197, -33686018;
	xor.b32  	%r16200, %r16198, %r16199;
	xor.b32  	%r16201, %r16200, -2139062144;
	xor.b32  	%r16202, %r6853, 33686018;
	xor.b32  	%r16203, %r16201, %r6853;
	and.b32  	%r6851, %r16203, %r16202;
	// begin inline asm
	prmt.b32 %r6851, %r6851, 0, 0xba98;
	// end inline asm
	// begin inline asm
	prmt.b32 %r6853, %r6853, 0, 0xba98;
	// end inline asm
	xor.b32  	%r16204, %r6853, 2139062143;
	not.b32 	%r16205, %r6851;
	and.b32  	%r16206, %r16201, %r16205;
	and.b32  	%r16207, %r16204, %r6851;
	or.b32  	%r6873, %r16207, %r16206;
	shr.u32 	%r6856, %r6844, 4;
	// begin inline asm
	lop3.b32 %r6859, %r6856, 50529027, 0, 234;

	// end inline asm
	or.b32  	%r16208, %r6859, -2139062144;
	and.b32  	%r16209, %r6859, -2139062144;
	add.s32 	%r16210, %r16208, -33686018;
	xor.b32  	%r16211, %r16209, %r16210;
	xor.b32  	%r16212, %r16211, -2139062144;
	xor.b32  	%r16213, %r6859, 33686018;
	xor.b32  	%r16214, %r16212, %r6859;
	and.b32  	%r6857, %r16214, %r16213;
	// begin inline asm
	prmt.b32 %r6857, %r6857, 0, 0xba98;
	// end inline asm
	// begin inline asm
	prmt.b32 %r6859, %r6859, 0, 0xba98;
	// end inline asm
	xor.b32  	%r16215, %r6859, 2139062143;
	not.b32 	%r16216, %r6857;
	and.b32  	%r16217, %r16212, %r16216;
	and.b32  	%r16218, %r16215, %r6857;
	or.b32  	%r6877, %r16218, %r16217;
	shr.u32 	%r6862, %r6844, 6;
	// begin inline asm
	lop3.b32 %r6865, %r6862, 50529027, 0, 234;

	// end inline asm
	or.b32  	%r16219, %r6865, -2139062144;
	and.b32  	%r16220, %r6865, -2139062144;
	add.s32 	%r16221, %r16219, -33686018;
	xor.b32  	%r16222, %r16220, %r16221;
	xor.b32  	%r16223, %r16222, -2139062144;
	xor.b32  	%r16224, %r6865, 33686018;
	xor.b32  	%r16225, %r16223, %r6865;
	and.b32  	%r6863, %r16225, %r16224;
	// begin inline asm
	prmt.b32 %r6863, %r6863, 0, 0xba98;
	// end inline asm
	// begin inline asm
	prmt.b32 %r6865, %r6865, 0, 0xba98;
	// end inline asm
	xor.b32  	%r16226, %r6865, 2139062143;
	not.b32 	%r16227, %r6863;
	and.b32  	%r16228, %r16223, %r16227;
	and.b32  	%r16229, %r16226, %r6863;
	or.b32  	%r6881, %r16229, %r16228;
	// begin inline asm
	dp4a.s32.s32 %r6867, %r6868, %r6869, %r6839;
	// end inline asm
	// begin inline asm
	dp4a.s32.s32 %r6871, %r6872, %r6873, %r6867;
	// end inline asm
	// begin inline asm
	dp4a.s32.s32 %r6875, %r6876, %r6877, %r6871;
	// end inline asm
	// begin inline asm
	dp4a.s32.s32 %r6879, %r6880, %r6881, %r6875;
	// end inline asm
	ld.global.nc.v4.u32 	{%r6908, %r6912, %r6916, %r6920}, [%rd9+22016];
	ld.global.nc.u32 	%r6884, [%rd11+88064];
	// begin inline asm
	lop3.b32 %r6887, %r6884, 50529027, 0, 234;

	// end inline asm
	or.b32  	%r16230, %r6887, -2139062144;
	and.b32  	%r16231, %r6887, -2139062144;
	add.s32 	%r16232, %r16230, -33686018;
	xor.b32  	%r16233, %r16231, %r16232;
	xor.b32  	%r16234, %r16233, -2139062144;
	xor.b32  	%r16235, %r6887, 33686018;
	xor.b32  	%r16236, %r16234, %r6887;
	and.b32  	%r6885, %r16236, %r16235;
	// begin inline asm
	prmt.b32 %r6885, %r6885, 0, 0xba98;
	// end inline asm
	// begin inline asm
	prmt.b32 %r6887, %r6887, 0, 0xba98;
	// end inline asm
	xor.b32  	%r16237, %r6887, 2139062143;
	not.b32 	%r16238, %r6885;
	and.b32  	%r16239, %r16234, %r16238;
	and.b32  	%r16240, %r16237, %r6885;
	or.b32  	%r6909, %r16240, %r16239;
	shr.u32 	%r6890, %r6884, 2;
	// begin inline asm
	lop3.b32 %r6893, %r6890, 50529027, 0, 234;

	// end inline asm
	or.b32  	%r16241, %r6893, -2139062144;
	and.b32  	%r16242, %r6893, -2139062144;
	add.s32 	%r16243, %r16241, -33686018;
	xor.b32  	%r16244, %r16242, %r16243;
	xor.b32  	%r16245, %r16244, -2139062144;
	xor.b32  	%r16246, %r6893, 33686018;
	xor.b32  	%r16247, %r16245, %r6893;
	and.b32  	%r6891, %r16247, %r16246;
	// begin inline asm
	prmt.b32 %r6891, %r6891, 0, 0xba98;
	// end inline asm
	// begin inline asm
	prmt.b32 %r6893, %r6893, 0, 0xba98;
	// end inline asm
	xor.b32  	%r16248, %r6893, 2139062143;
	not.b32 	%r16249, %r6891;
	and.b32  	%r16250, %r16245, %r16249;
	and.b32  	%r16251, %r16248, %r6891;
	or.b32  	%r6913, %r16251, %r16250;
	shr.u32 	%r6896, %r6884, 4;
	// begin inline asm
	lop3.b32 %r6899, %r6896, 50529027, 0, 234;

	// end inline asm
	or.b32  	%r16252, %r6899, -2139062144;
	and.b32  	%r16253, %r6899, -2139062144;
	add.s32 	%r16254, %r16252, -33686018;
	xor.b32  	%r16255, %r16253, %r16254;
	xor.b32  	%r16256, %r16255, -2139062144;
	xor.b32  	%r16257, %r6899, 33686018;
	xor.b32  	%r16258, %r16256, %r6899;
	and.b32  	%r6897, %r16258, %r16257;
	// begin inline asm
	prmt.b32 %r6897, %r6897, 0, 0xba98;
	// end inline asm
	// begin inline asm
	prmt.b32 %r6899, %r6899, 0, 0xba98;
	// end inline asm
	xor.b32  	%r16259, %r6899, 2139062143;
	not.b32 	%r16260, %r6897;
	and.b32  	%r16261, %r16256, %r16260;
	and.b32  	%r16262, %r16259, %r6897;
	or.b32  	%r6917, %r16262, %r16261;
	shr.u32 	%r6902, %r6884, 6;
	// begin inline asm
	lop3.b32 %r6905, %r6902, 50529027, 0, 234;

	// end inline asm
	or.b32  	%r16263, %r6905, -2139062144;
	and.b32  	%r16264, %r6905, -2139062144;
	add.s32 	%r16265, %r16263, -33686018;
	xor.b32  	%r16266, %r16264, %r16265;
	xor.b32  	%r16267, %r16266, -2139062144;
	xor.b32  	%r16268, %r6905, 33686018;
	xor.b32  	%r16269, %r16267, %r6905;
	and.b32  	%r6903, %r16269, %r16268;
	// begin inline asm
	prmt.b32 %r6903, %r6903, 0, 0xba98;
	// end inline asm
	// begin inline asm
	prmt.b32 %r6905, %r6905, 0, 0xba98;
	// end inline asm
	xor.b32  	%r16270, %r6905, 2139062143;
	not.b32 	%r16271, %r6903;
	and.b32  	%r16272, %r16267, %r16271;
	and.b32  	%r16273, %r16270, %r6903;
	or.b32  	%r6921, %r16273, %r16272;
	// begin inline asm
	dp4a.s32.s32 %r6907, %r6908, %r6909, %r6879;
	// end inline asm
	// begin inline asm
	dp4a.s32.s32 %r6911, %r6912, %r6913, %r6907;
	// end inline asm
	// begin inline asm
	dp4a.s32.s32 %r6915, %r6916, %r6917, %r6911;
	// end inline asm
	// begin inline asm
	dp4a.s32.s32 %r6919, %r6920, %r6921, %r6915;
	// end inline asm
	ld.global.nc.v4.u32 	{%r6948, %r6952, %r6956, %r6960}, [%rd9+22144];
	ld.global.nc.u32 	%r6924, [%rd11+88576];
	// begin inline asm
	lop3.b32 %r6927, %r6924, 50529027, 0, 234;

	// end inline asm
	or.b32  	%r16274, %r6927, -2139062144;
	and.b32  	%r16275, %r6927, -2139062144;
	add.s32 	%r16276, %r16274, -33686018;
	xor.b32  	%r16277, %r16275, %r16276;
	xor.b32  	%r16278, %r16277, -2139062144;
	xor.b32  	%r16279, %r6927, 33686018;
	xor.b32  	%r16280, %r16278, %r6927;
	and.b32  	%r6925, %r16280, %r16279;
	// begin inline asm
	prmt.b32 %r6925, %r6925, 0, 0xba98;
	// end inline asm
	// begin inline asm
	prmt.b32 %r6927, %r6927, 0, 0xba98;
	// end inline asm
	xor.b32  	%r16281, %r6927, 2139062143;
	not.b32 	%r16282, %r6925;
	and.b32  	%r16283, %r16278, %r16282;
	and.b32  	%r16284, %r16281, %r6925;
	or.b32  	%r6949, %r16284, %r16283;
	shr.u32 	%r6930, %r6924, 2;
	// begin inline asm
	lop3.b32 %r6933, %r6930, 50529027, 0, 234;

	// end inline asm
	or.b32  	%r16285, %r6933, -2139062144;
	and.b32  	%r16286, %r6933, -2139062144;
	add.s32 	%r16287, %r16285, -33686018;
	xor.b32  	%r16288, %r16286, %r16287;
	xor.b32  	%r16289, %r16288, -2139062144;
	xor.b32  	%r16290, %r6933, 33686018;
	xor.b32  	%r16291, %r16289, %r6933;
	and.b32  	%r6931, %r16291, %r16290;
	// begin inline asm
	prmt.b32 %r6931, %r6931, 0, 0xba98;
	// end inline asm
	// begin inline asm
	prmt.b32 %r6933, %r6933, 0, 0xba98;
	// end inline asm
	xor.b32  	%r16292, %r6933, 2139062143;
	not.b32 	%r16293, %r6931;
	and.b32  	%r16294, %r16289, %r16293;
	and.b32  	%r16295, %r16292, %r6931;
	or.b32  	%r6953, %r16295, %r16294;
	shr.u32 	%r6936, %r6924, 4;
	// begin inline asm
	lop3.b32 %r6939, %r6936, 50529027, 0, 234;

	// end inline asm
	or.b32  	%r16296, %r6939, -2139062144;
	and.b32  	%r16297, %r6939, -2139062144;
	add.s32 	%r16298, %r16296, -33686018;
	xor.b32  	%r16299, %r16297, %r16298;
	xor.b32  	%r16300, %r16299, -2139062144;
	xor.b32  	%r16301, %r6939, 33686018;
	xor.b32  	%r16302, %r16300, %r6939;
	and.b32  	%r6937, %r16302, %r16301;
	// begin inline asm
	prmt.b32 %r6937, %r6937, 0, 0xba98;
	// end inline asm
	// begin inline asm
	prmt.b32 %r6939, %r6939, 0, 0xba98;
	// end inline asm
	xor.b32  	%r16303, %r6939, 2139062143;
	not.b32 	%r16304, %r6937;
	and.b32  	%r16305, %r16300, %r16304;
	and.b32  	%r16306, %r16303, %r6937;
	or.b32  	%r6957, %r16306, %r16305;
	shr.u32 	%r6942, %r6924, 6;
	// begin inline asm
	lop3.b32 %r6945, %r6942, 50529027, 0, 234;

	// end inline asm
	or.b32  	%r16307, %r6945, -2139062144;
	and.b32  	%r16308, %r6945, -2139062144;
	add.s32 	%r16309, %r16307, -33686018;
	xor.b32  	%r16310, %r16308, %r16309;
	xor.b32  	%r16311, %r16310, -2139062144;
	xor.b32  	%r16312, %r6945, 33686018;
	xor.b32  	%r16313, %r16311, %r6945;
	and.b32  	%r6943, %r16313, %r16312;
	// begin inline asm
	prmt.b32 %r6943, %r6943, 0, 0xba98;
	// end inline asm
	// begin inline asm
	prmt.b32 %r6945, %r6945, 0, 0xba98;
	// end inline asm
	xor.b32  	%r16314, %r6945, 2139062143;
	not.b32 	%r16315, %r6943;
	and.b32  	%r16316, %r16311, %r16315;
	and.b32  	%r16317, %r16314, %r6943;
	or.b32  	%r6961, %r16317, %r16316;
	// begin inline asm
	dp4a.s32.s32 %r6947, %r6948, %r6949, %r6919;
	// end inline asm
	// begin inline asm
	dp4a.s32.s32 %r6951, %r6952, %r6953, %r6947;
	// end inline asm
	// begin inline asm
	dp4a.s32.s32 %r6955, %r6956, %r6957, %r6951;
	// end inline asm
	// begin inline asm
	dp4a.s32.s32 %r6959, %r6960, %r6961, %r6955;
	// end inline asm
	ld.global.nc.v4.u32 	{%r6988, %r6992, %r6996, %r7000}, [%rd9+22272];
	ld.global.nc.u32 	%r6964, [%rd11+89088];
	// begin inline asm
	lop3.b32 %r6967, %r6964, 50529027, 0, 234;

	// end inline asm
	or.b32  	%r16318, %r6967, -2139062144;
	and.b32  	%r16319, %r6967, -2139062144;
	add.s32 	%r16320, %r16318, -33686018;
	xor.b32  	%r16321, %r16319, %r16320;
	xor.b32  	%r16322, %r16321, -2139062144;
	xor.b32  	%r16323, %r6967, 33686018;
	xor.b32  	%r16324, %r16322, %r6967;
	and.b32  	%r6965, %r16324, %r16323;
	// begin inline asm
	prmt.b32 %r6965, %r6965, 0, 0xba98;
	// end inline asm
	// begin inline asm
	prmt.b32 %r6967, %r6967, 0, 0xba98;
	// end inline asm
	xor.b32  	%r16325, %r6967, 2139062143;
	not.b32 	%r16326, %r6965;
	and.b32  	%r16327, %r16322, %r16326;
	and.b32  	%r16328, %r16325, %r6965;
	or.b32  	%r6989, %r16328, %r16327;
	shr.u32 	%r6970, %r6964, 2;
	// begin inline asm
	lop3.b32 %r6973, %r6970, 50529027, 0, 234;

	// end inline asm
	or.b32  	%r16329, %r6973, -2139062144;
	and.b32  	%r16330, %r6973, -2139062144;
	add.s32 	%r16331, %r16329, -33686018;
	xor.b32  	%r16332, %r16330, %r16331;
	xor.b32  	%r16333, %r16332, -2139062144;
	xor.b32  	%r16334, %r6973, 33686018;
	xor.b32  	%r16335, %r16333, %r6973;
	and.b32  	%r6971, %r16335, %r16334;
	// begin inline asm
	prmt.b32 %r6971, %r6971, 0, 0xba98;
	// end inline asm
	// begin inline asm
	prmt.b32 %r6973, %r6973, 0, 0xba98;
	// end inline asm
	xor.b32  	%r16336, %r6973, 2139062143;
	not.b32 	%r16337, %r6971;
	and.b32  	%r16338, %r16333, %r16337;
	and.b32  	%r16339, %r16336, %r6971;
	or.b32  	%r6993, %r16339, %r16338;
	shr.u32 	%r6976, %r6964, 4;
	// begin inline asm
	lop3.b32 %r6979, %r6976, 50529027, 0, 234;

	// end inline asm
	or.b32  	%r16340, %r6979, -2139062144;
	and.b32  	%r16341, %r6979, -2139062144;
	add.s32 	%r16342, %r16340, -33686018;
	xor.b32  	%r16343, %r16341, %r16342;
	xor.b32  	%r16344, %r16343, -2139062144;
	xor.b32  	%r16345, %r6979, 33686018;
	xor.b32  	%r16346, %r16344, %r6979;
	and.b32  	%r6977, %r16346, %r16345;
	// begin inline asm
	prmt.b32 %r6977, %r6977, 0, 0xba98;
	// end inline asm
	// begin inline asm
	prmt.b32 %r6979, %r6979, 0, 0xba98;
	// end inline asm
	xor.b32  	%r16347, %r6979, 2139062143;
	not.b32 	%r16348, %r6977;
	and.b32  	%r16349, %r16344, %r16348;
	and.b32  	%r16350, %r16347, %r6977;
	or.b32  	%r6997, %r16350, %r16349;
	shr.u32 	%r6982, %r6964, 6;
	// begin inline asm
	lop3.b32 %r6985, %r6982, 50529027, 0, 234;

	// end inline asm
	or.b32  	%r16351, %r6985, -2139062144;
	and.b32  	%r16352, %r6985, -2139062144;
	add.s32 	%r16353, %r16351, -33686018;
	xor.b32  	%r16354, %r16352, %r16353;
	xor.b32  	%r16355, %r16354, -2139062144;
	xor.b32  	%r16356, %r6985, 33686018;
	xor.b32  	%r16357, %r16355, %r6985;
	and.b32  	%r6983, %r16357, %r16356;
	// begin inline asm
	prmt.b32 %r6983, %r6983, 0, 0xba98;
	// end inline asm
	// begin inline asm
	prmt.b32 %r6985, %r6985, 0, 0xba98;
	// end inline asm
	xor.b32  	%r16358, %r6985, 2139062143;
	not.b32 	%r16359, %r6983;
	and.b32  	%r16360, %r16355, %r16359;
	and.b32  	%r16361, %r16358, %r6983;
	or.b32  	%r7001, %r16361, %r16360;
	// begin inline asm
	dp4a.s32.s32 %r6987, %r6988, %r6989, %r6959;
	// end inline asm
	// begin inline asm
	dp4a.s32.s32 %r6991, %r6992, %r6993, %r6987;
	// end inline asm
	// begin inline asm
	dp4a.s32.s32 %r6995, %r6996, %r6997, %r6991;
	// end inline asm
	// begin inline asm
	dp4a.s32.s32 %r6999, %r7000, %r7001, %r6995;
	// end inline asm
	ld.global.nc.v4.u32 	{%r7028, %r7032, %r7036, %r7040}, [%rd9+22400];
	ld.global.nc.u32 	%r7004, [%rd11+89600];
	// begin inline asm
	lop3.b32 %r7007, %r7004, 50529027, 0, 234;

	// end inline asm
	or.b32  	%r16362, %r7007, -2139062144;
	and.b32  	%r16363, %r7007, -2139062144;
	add.s32 	%r16364, %r16362, -33686018;
	xor.b32  	%r16365, %r16363, %r16364;
	xor.b32  	%r16366, %r16365, -2139062144;
	xor.b32  	%r16367, %r7007, 33686018;
	xor.b32  	%r16368, %r16366, %r7007;
	and.b32  	%r7005, %r16368, %r16367;
	// begin inline asm
	prmt.b32 %r7005, %r7005, 0, 0xba98;
	// end inline asm
	// begin inline asm
	prmt.b32 %r7007, %r7007, 0, 0xba98;
	// end inline asm
	xor.b32  	%r16369, %r7007, 2139062143;
	not.b32 	%r16370, %r7005;
	and.b32  	%r16371, %r16366, %r16370;
	and.b32  	%r16372, %r16369, %r7005;
	or.b32  	%r7029, %r16372, %r16371;
	shr.u32 	%r7010, %r7004, 2;
	// begin inline asm
	lop3.b32 %r7013, %r7010, 50529027, 0, 234;

	// end inline asm
	or.b32  	%r16373, %r7013, -2139062144;
	and.b32  	%r16374, %r7013, -2139062144;
	add.s32 	%r16375, %r16373, -33686018;
	xor.b32  	%r16376, %r16374, %r16375;
	xor.b32  	%r16377, %r16376, -2139062144;
	xor.b32  	%r16378, %r7013, 33686018;
	xor.b32  	%r16379, %r16377, %r7013;
	and.b32  	%r7011, %r16379, %r16378;
	// begin inline asm
	prmt.b32 %r7011, %r7011, 0, 0xba98;
	// end inline asm
	// begin inline asm
	prmt.b32 %r7013, %r7013, 0, 0xba98;
	// end inline asm
	xor.b32  	%r16380, %r7013, 2139062143;
	not.b32 	%r16381, %r7011;
	and.b32  	%r16382, %r16377, %r16381;
	and.b32  	%r16383, %r16380, %r7011;
	or.b32  	%r7033, %r16383, %r16382;
	shr.u32 	%r7016, %r7004, 4;
	// begin inline asm
	lop3.b32 %r7019, %r7016, 50529027, 0, 234;

	// end inline asm
	or.b32  	%r16384, %r7019, -2139062144;
	and.b32  	%r16385, %r7019, -2139062144;
	add.s32 	%r16386, %r16384, -33686018;
	xor.b32  	%r16387, %r16385, %r16386;
	xor.b32  	%r16388, %r16387, -2139062144;
	xor.b32  	%r16389, %r7019, 33686018;
	xor.b32  	%r16390, %r16388, %r7019;
	and.b32  	%r7017, %r16390, %r16389;
	// begin inline asm
	prmt.b32 %r7017, %r7017, 0, 0xba98;
	// end inline asm
	// begin inline asm
	prmt.b32 %r7019, %r7019, 0, 0xba98;
	// end inline asm
	xor.b32  	%r16391, %r7019, 2139062143;
	not.b32 	%r16392, %r7017;
	and.b32  	%r16393, %r16388, %r16392;
	and.b32  	%r16394, %r16391, %r7017;
	or.b32  	%r7037, %r16394, %r16393;
	shr.u32 	%r7022, %r7004, 6;
	// begin inline asm
	lop3.b32 %r7025, %r7022, 50529027, 0, 234;

	// end inline asm
	or.b32  	%r16395, %r7025, -2139062144;
	and.b32  	%r16396, %r7025, -2139062144;
	add.s32 	%r16397, %r16395, -33686018;
	xor.b32  	%r16398, %r16396, %r16397;
	xor.b32  	%r16399, %r16398, -2139062144;
	xor.b32  	%r16400, %r7025, 33686018;
	xor.b32  	%r16401, %r16399, %r7025;
	and.b32  	%r7023, %r16401, %r16400;
	// begin inline asm
	prmt.b32 %r7023, %r7023, 0, 0xba98;
	// end inline asm
	// begin inline asm
	prmt.b32 %r7025, %r7025, 0, 0xba98;
	// end inline asm
	xor.b32  	%r16402, %r7025, 2139062143;
	not.b32 	%r16403, %r7023;
	and.b32  	%r16404, %r16399, %r16403;
	and.b32  	%r16405, %r16402, %r7023;
	or.b32  	%r7041, %r16405, %r16404;
	// begin inline asm
	dp4a.s32.s32 %r7027, %r7028, %r7029, %r6999;
	// end inline asm
	// begin inline asm
	dp4a.s32.s32 %r7031, %r7032, %r7033, %r7027;
	// end inline asm
	// begin inline asm
	dp4a.s32.s32 %r7035, %r7036, %r7037, %r7031;
	// end inline asm
	// begin inline asm
	dp4a.s32.s32 %r7039, %r7040, %r7041, %r7035;
	// end inline asm
	ld.global.nc.v4.u32 	{%r7068, %r7072, %r7076, %r7080}, [%rd9+22528];
	ld.global.nc.u32 	%r7044, [%rd11+90112];
	// begin inline asm
	lop3.b32 %r7047, %r7044, 50529027, 0, 234;

	// end inline asm
	or.b32  	%r16406, %r7047, -2139062144;
	and.b32  	%r16407, %r7047, -2139062144;
	add.s32 	%r16408, %r16406, -33686018;
	xor.b32  	%r16409, %r16407, %r16408;
	xor.b32  	%r16410, %r16409, -2139062144;
	xor.b32  	%r16411, %r7047, 33686018;
	xor.b32  	%r16412, %r16410, %r7047;
	and.b32  	%r7045, %r16412, %r16411;
	// begin inline asm
	prmt.b32 %r7045, %r7045, 0, 0xba98;
	// end inline asm
	// begin inline asm
	prmt.b32 %r7047, %r7047, 0, 0xba98;
	// end inline asm
	xor.b32  	%r16413, %r7047, 2139062143;
	not.b32 	%r16414, %r7045;
	and.b32  	%r16415, %r16410, %r16414;
	and.b32  	%r16416, %r16413, %r7045;
	or.b32  	%r7069, %r16416, %r16415;
	shr.u32 	%r7050, %r7044, 2;
	// begin inline asm
	lop3.b32 %r7053, %r7050, 50529027, 0, 234;

	// end inline asm
	or.b32  	%r16417, %r7053, -2139062144;
	and.b32  	%r16418, %r7053, -2139062144;
	add.s32 	%r16419, %r16417, -33686018;
	xor.b32  	%r16420, %r16418, %r16419;
	xor.b32  	%r16421, %r16420, -2139062144;
	xor.b32  	%r16422, %r7053, 33686018;
	xor.b32  	%r16423, %r16421, %r7053;
	and.b32  	%r7051, %r16423, %r16422;
	// begin inline asm
	prmt.b32 %r7051, %r7051, 0, 0xba98;
	// end inline asm
	// begin inline asm
	prmt.b32 %r7053, %r7053, 0, 0xba98;
	// end inline asm
	xor.b32  	%r16424, %r7053, 2139062143;
	not.b32 	%r16425, %r7051;
	and.b32  	%r16426, %r16421, %r16425;
	and.b32  	%r16427, %r16424, %r7051;
	or.b32  	%r7073, %r16427, %r16426;
	shr.u32 	%r7056, %r7044, 4;
	// begin inline asm
	lop3.b32 %r7059, %r7056, 50529027, 0, 234;

	// end inline asm
	or.b32  	%r16428, %r7059, -2139062144;
	and.b32  	%r16429, %r7059, -2139062144;
	add.s32 	%r16430, %r16428, -33686018;
	xor.b32  	%r16431, %r16429, %r16430;
	xor.b32  	%r16432, %r16431, -2139062144;
	xor.b32  	%r16433, %r7059, 33686018;
	xor.b32  	%r16434, %r16432, %r7059;
	and.b32  	%r7057, %r16434, %r16433;
	// begin inline asm
	prmt.b32 %r7057, %r7057, 0, 0xba98;
	// end inline asm
	// begin inline asm
	prmt.b32 %r7059, %r7059, 0, 0xba98;
	// end inline asm
	xor.b32  	%r16435, %r7059, 2139062143;
	not.b32 	%r16436, %r7057;
	and.b32  	%r16437, %r16432, %r16436;
	and.b32  	%r16438, %r16435, %r7057;
	or.b32  	%r7077, %r16438, %r16437;
	shr.u32 	%r7062, %r7044, 6;
	// begin inline asm
	lop3.b32 %r7065, %r7062, 50529027, 0, 234;

	// end inline asm
	or.b32  	%r16439, %r7065, -2139062144;
	and.b32  	%r16440, %r7065, -2139062144;
	add.s32 	%r16441, %r16439, -33686018;
	xor.b32  	%r16442, %r16440, %r16441;
	xor.b32  	%r16443, %r16442, -2139062144;
	xor.b32  	%r16444, %r7065, 33686018;
	xor.b32  	%r16445, %r16443, %r7065;
	and.b32  	%r7063, %r16445, %r16444;
	// begin inline asm
	prmt.b32 %r7063, %r7063, 0, 0xba98;
	// end inline asm
	// begin inline asm
	prmt.b32 %r7065, %r7065, 0, 0xba98;
	// end inline asm
	xor.b32  	%r16446, %r7065, 2139062143;
	not.b32 	%r16447, %r7063;
	and.b32  	%r16448, %r16443, %r16447;
	and.b32  	%r16449, %r16446, %r7063;
	or.b32  	%r7081, %r16449, %r16448;
	// begin inline asm
	dp4a.s32.s32 %r7067, %r7068, %r7069, %r7039;
	// end inline asm
	// begin inline asm
	dp4a.s32.s32 %r7071, %r7072, %r7073, %r7067;
	// end inline asm
	// begin inline asm
	dp4a.s32.s32 %r7075, %r7076, %r7077, %r7071;
	// end inline asm
	// begin inline asm
	dp4a.s32.s32 %r7079, %r7080, %r7081, %r7075;
	// end inline asm
	ld.global.nc.v4.u32 	{%r7108, %r7112, %r7116, %r7120}, [%rd9+22656];
	ld.global.nc.u32 	%r7084, [%rd11+90624];
	// begin inline asm
	lop3.b32 %r7087, %r7084, 50529027, 0, 234;

	// end inline asm
	or.b32  	%r16450, %r7087, -2139062144;
	and.b32  	%r16451, %r7087, -2139062144;
	add.s32 	%r16452, %r16450, -33686018;
	xor.b32  	%r16453, %r16451, %r16452;
	xor.b32  	%r16454, %r16453, -2139062144;
	xor.b32  	%r16455, %r7087, 33686018;
	xor.b32  	%r16456, %r16454, %r7087;
	and.b32  	%r7085, %r16456, %r16455;
	// begin inline asm
	prmt.b32 %r7085, %r7085, 0, 0xba98;
	// end inline asm
	// begin inline asm
	prmt.b32 %r7087, %r7087, 0, 0xba98;
	// end inline asm
	xor.b32  	%r16457, %r7087, 2139062143;
	not.b32 	%r16458, %r7085;
	and.b32  	%r16459, %r16454, %r16458;
	and.b32  	%r16460, %r16457, %r7085;
	or.b32  	%r7109, %r16460, %r16459;
	shr.u32 	%r7090, %r7084, 2;
	// begin inline asm
	lop3.b32 %r7093, %r7090, 50529027, 0, 234;

	// end inline asm
	or.b32  	%r16461, %r7093, -2139062144;
	and.b32  	%r16462, %r7093, -2139062144;
	add.s32 	%r16463, %r16461, -33686018;
	xor.b32  	%r16464, %r16462, %r16463;
	xor.b32  	%r16465, %r16464, -2139062144;
	xor.b32  	%r16466, %r7093, 33686018;
	xor.b32  	%r16467, %r16465, %r7093;
	and.b32  	%r7091, %r16467, %r16466;
	// begin inline asm
	prmt.b32 %r7091, %r7091, 0, 0xba98;
	// end inline asm
	// begin inline asm
	prmt.b32 %r7093, %r7093, 0, 0xba98;
	// end inline asm
	xor.b32  	%r16468, %r7093, 2139062143;
	not.b32 	%r16469, %r7091;
	and.b32  	%r16470, %r16465, %r16469;
	and.b32  	%r16471, %r16468, %r7091;
	or.b32  	%r7113, %r16471, %r16470;
	shr.u32 	%r7096, %r7084, 4;
	// begin inline asm
	lop3.b32 %r7099, %r7096, 50529027, 0, 234;

	// end inline asm
	or.b32  	%r16472, %r7099, -2139062144;
	and.b32  	%r16473, %r7099, -2139062144;
	add.s32 	%r16474, %r16472, -33686018;
	xor.b32  	%r16475, %r16473, %r16474;
	xor.b32  	%r16476, %r16475, -2139062144;
	xor.b32  	%r16477, %r7099, 33686018;
	xor.b32  	%r16478, %r16476, %r7099;
	and.b32  	%r7097, %r16478, %r16477;
	// begin inline asm
	prmt.b32 %r7097, %r7097, 0, 0xba98;
	// end inline asm
	// begin inline asm
	prmt.b32 %r7099, %r7099, 0, 0xba98;
	// end inline asm
	xor.b32  	%r16479, %r7099, 2139062143;
	not.b32 	%r16480, %r7097;
	and.b32  	%r16481, %r16476, %r16480;
	and.b32  	%r16482, %r16479, %r7097;
	or.b32  	%r7117, %r16482, %r16481;
	shr.u32 	%r7102, %r7084, 6;
	// begin inline asm
	lop3.b32 %r7105, %r7102, 50529027, 0, 234;

	// end inline asm
	or.b32  	%r16483, %r7105, -2139062144;
	and.b32  	%r16484, %r7105, -2139062144;
	add.s32 	%r16485, %r16483, -33686018;
	xor.b32  	%r16486, %r16484, %r16485;
	xor.b32  	%r16487, %r16486, -2139062144;
	xor.b32  	%r16488, %r7105, 33686018;
	xor.b32  	%r16489, %r16487, %r7105;
	and.b32  	%r7103, %r16489, %r16488;
	// begin inline asm
	prmt.b32 %r7103, %r7103, 0, 0xba98;
	// end inline asm
	// begin inline asm
	prmt.b32 %r7105, %r7105, 0, 0xba98;
	// end inline asm
	xor.b32  	%r16490, %r7105, 2139062143;
	not.b32 	%r16491, %r7103;
	and.b32  	%r16492, %r16487, %r16491;
	and.b32  	%r16493, %r16490, %r7103;
	or.b32  	%r7121, %r16493, %r16492;
	// begin inline asm
	dp4a.s32.s32 %r7107, %r7108, %r7109, %r7079;
	// end inline asm
	// begin inline asm
	dp4a.s32.s32 %r7111, %r7112, %r7113, %r7107;
	// end inline asm
	// begin inline asm
	dp4a.s32.s32 %r7115, %r7116, %r7117, %r7111;
	// end inline asm
	// begin inline asm
	dp4a.s32.s32 %r7119, %r7120, %r7121, %r7115;
	// end inline asm
	ld.global.nc.v4.u32 	{%r7148, %r7152, %r7156, %r7160}, [%rd9+22784];
	ld.global.nc.u32 	%r7124, [%rd11+91136];
	// begin inline asm
	lop3.b32 %r7127, %r7124, 50529027, 0, 234;

	// end inline asm
	or.b32  	%r16494, %r7127, -2139062144;
	and.b32  	%r16495, %r7127, -2139062144;
	add.s32 	%r16496, %r16494, -33686018;
	xor.b32  	%r16497, %r16495, %r16496;
	xor.b32  	%r16498, %r16497, -2139062144;
	xor.b32  	%r16499, %r7127, 33686018;
	xor.b32  	%r16500, %r16498, %r7127;
	and.b32  	%r7125, %r16500, %r16499;
	// begin inline asm
	prmt.b32 %r7125, %r7125, 0, 0xba98;
	// end inline asm
	// begin inline asm
	prmt.b32 %r7127, %r7127, 0, 0xba98;
	// end inline asm
	xor.b32  	%r16501, %r7127, 2139062143;
	not.b32 	%r16502, %r7125;
	and.b32  	%r16503, %r16498, %r16502;
	and.b32  	%r16504, %r16501, %r7125;
	or.b32  	%r7149, %r16504, %r16503;
	shr.u32 	%r7130, %r7124, 2;
	// begin inline asm
	lop3.b32 %r7133, %r7130, 50529027, 0, 234;

	// end inline asm
	or.b32  	%r16505, %r7133, -2139062144;
	and.b32  	%r16506, %r7133, -2139062144;
	add.s32 	%r16507, %r16505, -33686018;
	xor.b32  	%r16508, %r16506, %r16507;
	xor.b32  	%r16509, %r16508, -2139062144;
	xor.b32  	%r16510, %r7133, 33686018;
	xor.b32  	%r16511, %r16509, %r7133;
	and.b32  	%r7131, %r16511, %r16510;
	// begin inline asm
	prmt.b32 %r7131, %r7131, 0, 0xba98;
	// end inline asm
	// begin inline asm
	prmt.b32 %r7133, %r7133, 0, 0xba98;
	// end inline asm
	xor.b32  	%r16512, %r7133, 2139062143;
	not.b32 	%r16513, %r7131;
	and.b32  	%r16514, %r16509, %r16513;
	and.b32  	%r16515, %r16512, %r7131;
	or.b32  	%r7153, %r16515, %r16514;
	shr.u32 	%r7136, %r7124, 4;
	// begin inline asm
	lop3.b32 %r7139, %r7136, 50529027, 0, 234;

	// end inline asm
	or.b32  	%r16516, %r7139, -2139062144;
	and.b32  	%r16517, %r7139, -2139062144;
	add.s32 	%r16518, %r16516, -33686018;
	xor.b32  	%r16519, %r16517, %r16518;
	xor.b32  	%r16520, %r16519, -2139062144;
	xor.b32  	%r16521, %r7139, 33686018;
	xor.b32  	%r16522, %r16520, %r7139;
	and.b32  	%r7137, %r16522, %r16521;
	// begin inline asm
	prmt.b32 %r7137, %r7137, 0, 0xba98;
	// end inline asm
	// begin inline asm
	prmt.b32 %r7139, %r7139, 0, 0xba98;
	// end inline asm
	xor.b32  	%r16523, %r7139, 2139062143;
	not.b32 	%r16524, %r7137;
	and.b32  	%r16525, %r16520, %r16524;
	and.b32  	%r16526, %r16523, %r7137;
	or.b32  	%r7157, %r16526, %r16525;
	shr.u32 	%r7142, %r7124, 6;
	// begin inline asm
	lop3.b32 %r7145, %r7142, 50529027, 0, 234;

	// end inline asm
	or.b32  	%r16527, %r7145, -2139062144;
	and.b32  	%r16528, %r7145, -2139062144;
	add.s32 	%r16529, %r16527, -33686018;
	xor.b32  	%r16530, %r16528, %r16529;
	xor.b32  	%r16531, %r16530, -2139062144;
	xor.b32  	%r16532, %r7145, 33686018;
	xor.b32  	%r16533, %r16531, %r7145;
	and.b32  	%r7143, %r16533, %r16532;
	// begin inline asm
	prmt.b32 %r7143, %r7143, 0, 0xba98;
	// end inline asm
	// begin inline asm
	prmt.b32 %r7145, %r7145, 0, 0xba98;
	// end inline asm
	xor.b32  	%r16534, %r7145, 2139062143;
	not.b32 	%r16535, %r7143;
	and.b32  	%r16536, %r16531, %r16535;
	and.b32  	%r16537, %r16534, %r7143;
	or.b32  	%r7161, %r16537, %r16536;
	// begin inline asm
	dp4a.s32.s32 %r7147, %r7148, %r7149, %r7119;
	// end inline asm
	// begin inline asm
	dp4a.s32.s32 %r7151, %r7152, %r7153, %r7147;
	// end inline asm
	// begin inline asm
	dp4a.s32.s32 %r7155, %r7156, %r7157, %r7151;
	// end inline asm
	// begin inline asm
	dp4a.s32.s32 %r7159, %r7160, %r7161, %r7155;
	// end inline asm
	ld.global.nc.v4.u32 	{%r7188, %r7192, %r7196, %r7200}, [%rd9+22912];
	ld.global.nc.u32 	%r7164, [%rd11+91648];
	// begin inline asm
	lop3.b32 %r7167, %r7164, 50529027, 0, 234;

	// end inline asm
	or.b32  	%r16538, %r7167, -2139062144;
	and.b32  	%r16539, %r7167, -2139062144;
	add.s32 	%r16540, %r16538, -33686018;
	xor.b32  	%r16541, %r16539, %r16540;
	xor.b32  	%r16542, %r16541, -2139062144;
	xor.b32  	%r16543, %r7167, 33686018;
	xor.b32  	%r16544, %r16542, %r7167;
	and.b32  	%r7165, %r16544, %r16543;
	// begin inline asm
	prmt.b32 %r7165, %r7165, 0, 0xba98;
	// end inline asm
	// begin inline asm
	prmt.b32 %r7167, %r7167, 0, 0xba98;
	// end inline asm
	xor.b32  	%r16545, %r7167, 2139062143;
	not.b32 	%r16546, %r7165;
	and.b32  	%r16547, %r16542, %r16546;
	and.b32  	%r16548, %r16545, %r7165;
	or.b32  	%r7189, %r16548, %r16547;
	shr.u32 	%r7170, %r7164, 2;
	// begin inline asm
	lop3.b32 %r7173, %r7170, 50529027, 0, 234;

	// end inline asm
	or.b32  	%r16549, %r7173, -2139062144;
	and.b32  	%r16550, %r7173, -2139062144;
	add.s32 	%r16551, %r16549, -33686018;
	xor.b32  	%r16552, %r16550, %r16551;
	xor.b32  	%r16553, %r16552, -2139062144;
	xor.b32  	%r16554, %r7173, 33686018;
	xor.b32  	%r16555, %r16553, %r7173;
	and.b32  	%r7171, %r16555, %r16554;
	// begin inline asm
	prmt.b32 %r7171, %r7171, 0, 0xba98;
	// end inline asm
	// begin inline asm
	prmt.b32 %r7173, %r7173, 0, 0xba98;
	// end inline asm
	xor.b32  	%r16556, %r7173, 2139062143;
	not.b32 	%r16557, %r7171;
	and.b32  	%r16558, %r16553, %r16557;
	and.b32  	%r16559, %r16556, %r7171;
	or.b32  	%r7193, %r16559, %r16558;
	shr.u32 	%r7176, %r7164, 4;
	// begin inline asm
	lop3.b32 %r7179, %r7176, 50529027, 0, 234;

	// end inline asm
	or.b32  	%r16560, %r7179, -2139062144;
	and.b32  	%r16561, %r7179, -2139062144;
	add.s32 	%r16562, %r16560, -33686018;
	xor.b32  	%r16563, %r16561, %r16562;
	xor.b32  	%r16564, %r16563, -2139062144;
	xor.b32  	%r16565, %r7179, 33686018;
	xor.b32  	%r16566, %r16564, %r7179;
	and.b32  	%r7177, %r16566, %r16565;
	// begin inline asm
	prmt.b32 %r7177, %r7177, 0, 0xba98;
	// end inline asm
	// begin inline asm
	prmt.b32 %r7179, %r7179, 0, 0xba98;
	// end inline asm
	xor.b32  	%r16567, %r7179, 2139062143;
	not.b32 	%r16568, %r7177;
	and.b32  	%r16569, %r16564, %r16568;
	and.b32  	%r16570, %r16567, %r7177;
	or.b32  	%r7197, %r16570, %r16569;
	shr.u32 	%r7182, %r7164, 6;
	// begin inline asm
	lop3.b32 %r7185, %r7182, 50529027, 0, 234;

	// end inline asm
	or.b32  	%r16571, %r7185, -2139062144;
	and.b32  	%r16572, %r7185, -2139062144;
	add.s32 	%r16573, %r16571, -33686018;
	xor.b32  	%r16574, %r16572, %r16573;
	xor.b32  	%r16575, %r16574, -2139062144;
	xor.b32  	%r16576, %r7185, 33686018;
	xor.b32  	%r16577, %r16575, %r7185;
	and.b32  	%r7183, %r16577, %r16576;
	// begin inline asm
	prmt.b32 %r7183, %r7183, 0, 0xba98;
	// end inline asm
	// begin inline asm
	prmt.b32 %r7185, %r7185, 0, 0xba98;
	// end inline asm
	xor.b32  	%r16578, %r7185, 2139062143;
	not.b32 	%r16579, %r7183;
	and.b32  	%r16580, %r16575, %r16579;
	and.b32  	%r16581, %r16578, %r7183;
	or.b32  	%r7201, %r16581, %r16580;
	// begin inline asm
	dp4a.s32.s32 %r7187, %r7188, %r7189, %r7159;
	// end inline asm
	// begin inline asm
	dp4a.s32.s32 %r7191, %r7192, %r7193, %r7187;
	// end inline asm
	// begin inline asm
	dp4a.s32.s32 %r7195, %r7196, %r7197, %r7191;
	// end inline asm
	// begin inline asm
	dp4a.s32.s32 %r7199, %r7200, %r7201, %r7195;
	// end inline asm
	ld.global.nc.v4.u32 	{%r7228, %r7232, %r7236, %r7240}, [%rd9+23040];
	ld.global.nc.u32 	%r7204, [%rd11+92160];
	// begin inline asm
	lop3.b32 %r7207, %r7204, 50529027, 0, 234;

	// end inline asm
	or.b32  	%r16582, %r7207, -2139062144;
	and.b32  	%r16583, %r7207, -2139062144;
	add.s32 	%r16584, %r16582, -33686018;
	xor.b32  	%r16585, %r16583, %r16584;
	xor.b32  	%r16586, %r16585, -2139062144;
	xor.b32  	%r16587, %r7207, 33686018;
	xor.b32  	%r16588, %r16586, %r7207;
	and.b32  	%r7205, %r16588, %r16587;
	// begin inline asm
	prmt.b32 %r7205, %r7205, 0, 0xba98;
	// end inline asm
	// begin inline asm
	prmt.b32 %r7207, %r7207, 0, 0xba98;
	// end inline asm
	xor.b32  	%r16589, %r7207, 2139062143;
	not.b32 	%r16590, %r7205;
	and.b32  	%r16591, %r16586, %r16590;
	and.b32  	%r16592, %r16589, %r7205;
	or.b32  	%r7229, %r16592, %r16591;
	shr.u32 	%r7210, %r7204, 2;
	// begin inline asm
	lop3.b32 %r7213, %r7210, 50529027, 0, 234;

	// end inline asm
	or.b32  	%r16593, %r7213, -2139062144;
	and.b32  	%r16594, %r7213, -2139062144;
	add.s32 	%r16595, %r16593, -33686018;
	xor.b32  	%r16596, %r16594, %r16595;
	xor.b32  	%r16597, %r16596, -2139062144;
	xor.b32  	%r16598, %r7213, 33686018;
	xor.b32  	%r16599, %r16597, %r7213;
	and.b32  	%r7211, %r16599, %r16598;
	// begin inline asm
	prmt.b32 %r7211, %r7211, 0, 0xba98;
	// end inline asm
	// begin inline asm
	prmt.b32 %r7213, %r7213, 0, 0xba98;
	// end inline asm
	xor.b32  	%r16600, %r7213, 2139062143;
	not.b32 	%r16601, %r7211;
	and.b32  	%r16602, %r16597, %r16601;
	and.b32  	%r16603, %r16600, %r7211;
	or.b32  	%r7233, %r16603, %r16602;
	shr.u32 	%r7216, %r7204, 4;
	// begin inline asm
	lop3.b32 %r7219, %r7216, 50529027, 0, 234;

	// end inline asm
	or.b32  	%r16604, %r7219, -2139062144;
	and.b32  	%r16605, %r7219, -2139062144;
	add.s32 	%r16606, %r16604, -33686018;
	xor.b32  	%r16607, %r16605, %r16606;
	xor.b32  	%r16608, %r16607, -2139062144;
	xor.b32  	%r16609, %r7219, 33686018;
	xor.b32  	%r16610, %r16608, %r7219;
	and.b32  	%r7217, %r16610, %r16609;
	// begin inline asm
	prmt.b32 %r7217, %r7217, 0, 0xba98;
	// end inline asm
	// begin inline asm
	prmt.b32 %r7219, %r7219, 0, 0xba98;
	// end inline asm
	xor.b32  	%r16611, %r7219, 2139062143;
	not.b32 	%r16612, %r7217;
	and.b32  	%r16613, %r16608, %r16612;
	and.b32  	%r16614, %r16611, %r7217;
	or.b32  	%r7237, %r16614, %r16613;
	shr.u32 	%r7222, %r7204, 6;
	// begin inline asm
	lop3.b32 %r7225, %r7222, 50529027, 0, 234;

	// end inline asm
	or.b32  	%r16615, %r7225, -2139062144;
	and.b32  	%r16616, %r7225, -2139062144;
	add.s32 	%r16617, %r16615, -33686018;
	xor.b32  	%r16618, %r16616, %r16617;
	xor.b32  	%r16619, %r16618, -2139062144;
	xor.b32  	%r16620, %r7225, 33686018;
	xor.b32  	%r16621, %r16619, %r7225;
	and.b32  	%r7223, %r16621, %r16620;
	// begin inline asm
	prmt.b32 %r7223, %r7223, 0, 0xba98;
	// end inline asm
	// begin inline asm
	prmt.b32 %r7225, %r7225, 0, 0xba98;
	// end inline asm
	xor.b32  	%r16622, %r7225, 2139062143;
	not.b32 	%r16623, %r7223;
	and.b32  	%r16624, %r16619, %r16623;
	and.b32  	%r16625, %r16622, %r7223;
	or.b32  	%r7241, %r16625, %r16624;
	// begin inline asm
	dp4a.s32.s32 %r7227, %r7228, %r7229, %r7199;
	// end inline asm
	// begin inline asm
	dp4a.s32.s32 %r7231, %r7232, %r7233, %r7227;
	// end inline asm
	// begin inline asm
	dp4a.s32.s32 %r7235, %r7236, %r7237, %r7231;
	// end inline asm
	// begin inline asm
	dp4a.s32.s32 %r7239, %r7240, %r7241, %r7235;
	// end inline asm
	ld.global.nc.v4.u32 	{%r7268, %r7272, %r7276, %r7280}, [%rd9+23168];
	ld.global.nc.u32 	%r7244, [%rd11+92672];
	// begin inline asm
	lop3.b32 %r7247, %r7244, 50529027, 0, 234;

	// end inline asm
	or.b32  	%r16626, %r7247, -2139062144;
	and.b32  	%r16627, %r7247, -2139062144;
	add.s32 	%r16628, %r16626, -33686018;
	xor.b32  	%r16629, %r16627, %r16628;
	xor.b32  	%r16630, %r16629, -2139062144;
	xor.b32  	%r16631, %r7247, 33686018;
	xor.b32  	%r16632, %r16630, %r7247;
	and.b32  	%r7245, %r16632, %r16631;
	// begin inline asm
	prmt.b32 %r7245, %r7245, 0, 0xba98;
	// end inline asm
	// begin inline asm
	prmt.b32 %r7247, %r7247, 0, 0xba98;
	// end inline asm
	xor.b32  	%r16633, %r7247, 2139062143;
	not.b32 	%r16634, %r7245;
	and.b32  	%r16635, %r16630, %r16634;
	and.b32  	%r16636, %r16633, %r7245;
	or.b32  	%r7269, %r16636, %r16635;
	shr.u32 	%r7250, %r7244, 2;
	// begin inline asm
	lop3.b32 %r7253, %r7250, 50529027, 0, 234;

	// end inline asm
	or.b32  	%r16637, %r7253, -2139062144;
	and.b32  	%r16638, %r7253, -2139062144;
	add.s32 	%r16639, %r16637, -33686018;
	xor.b32  	%r16640, %r16638, %r16639;
	xor.b32  	%r16641, %r16640, -2139062144;
	xor.b32  	%r16642, %r7253, 33686018;
	xor.b32  	%r16643, %r16641, %r7253;
	and.b32  	%r7251, %r16643, %r16642;
	// begin inline asm
	prmt.b32 %r7251, %r7251, 0, 0xba98;
	// end inline asm
	// begin inline asm
	prmt.b32 %r7253, %r7253, 0, 0xba98;
	// end inline asm
	xor.b32  	%r16644, %r7253, 2139062143;
	not.b32 	%r16645, %r7251;
	and.b32  	%r16646, %r16641, %r16645;
	and.b32  	%r16647, %r16644, %r7251;
	or.b32  	%r7273, %r16647, %r16646;
	shr.u32 	%r7256, %r7244, 4;
	// begin inline asm
	lop3.b32 %r7259, %r7256, 50529027, 0, 234;

	// end inline asm
	or.b32  	%r16648, %r7259, -2139062144;
	and.b32  	%r16649, %r7259, -2139062144;
	add.s32 	%r16650, %r16648, -33686018;
	xor.b32  	%r16651, %r16649, %r16650;
	xor.b32  	%r16652, %r16651, -2139062144;
	xor.b32  	%r16653, %r7259, 33686018;
	xor.b32  	%r16654, %r16652, %r7259;
	and.b32  	%r7257, %r16654, %r16653;
	// begin inline asm
	prmt.b32 %r7257, %r7257, 0, 0xba98;
	// end inline asm
	// begin inline asm
	prmt.b32 %r7259, %r7259, 0, 0xba98;
	// end inline asm
	xor.b32  	%r16655, %r7259, 2139062143;
	not.b32 	%r16656, %r7257;
	and.b32  	%r16657, %r16652, %r16656;
	and.b32  	%r16658, %r16655, %r7257;
	or.b32  	%r7277, %r16658, %r16657;
	shr.u32 	%r7262, %r7244, 6;
	// begin inline asm
	lop3.b32 %r7265, %r7262, 50529027, 0, 234;

	// end inline asm
	or.b32  	%r16659, %r7265, -2139062144;
	and.b32  	%r16660, %r7265, -2139062144;
	add.s32 	%r16661, %r16659, -33686018;
	xor.b32  	%r16662, %r16660, %r16661;
	xor.b32  	%r16663, %r16662, -2139062144;
	xor.b32  	%r16664, %r7265, 33686018;
	xor.b32  	%r16665, %r16663, %r7265;
	and.b32  	%r7263, %r16665, %r16664;
	// begin inline asm
	prmt.b32 %r7263, %r7263, 0, 0xba98;
	// end inline asm
	// begin inline asm
	prmt.b32 %r7265, %r7265, 0, 0xba98;
	// end inline asm
	xor.b32  	%r16666, %r7265, 2139062143;
	not.b32 	%r16667, %r7263;
	and.b32  	%r16668, %r16663, %r16667;
	and.b32  	%r16669, %r16666, %r7263;
	or.b32  	%r7281, %r16669, %r16668;
	// begin inline asm
	dp4a.s32.s32 %r7267, %r7268, %r7269, %r7239;
	// end inline asm
	// begin inline asm
	dp4a.s32.s32 %r7271, %r7272, %r7273, %r7267;
	// end inline asm
	// begin inline asm
	dp4a.s32.s32 %r7275, %r7276, %r7277, %r7271;
	// end inline asm
	// begin inline asm
	dp4a.s32.s32 %r7279, %r7280, %r7281, %r7275;
	// end inline asm
	ld.global.nc.v4.u32 	{%r7308, %r7312, %r7316, %r7320}, [%rd9+23296];
	ld.global.nc.u32 	%r7284, [%rd11+93184];
	// begin inline asm
	lop3.b32 %r7287, %r7284, 50529027, 0, 234;

	// end inline asm
	or.b32  	%r16670, %r7287, -2139062144;
	and.b32  	%r16671, %r7287, -2139062144;
	add.s32 	%r16672, %r16670, -33686018;
	xor.b32  	%r16673, %r16671, %r16672;
	xor.b32  	%r16674, %r16673, -2139062144;
	xor.b32  	%r16675, %r7287, 33686018;
	xor.b32  	%r16676, %r16674, %r7287;
	and.b32  	%r7285, %r16676, %r16675;
	// begin inline asm
	prmt.b32 %r7285, %r7285, 0, 0xba98;
	// end inline asm
	// begin inline asm
	prmt.b32 %r7287, %r7287, 0, 0xba98;
	// end inline asm
	xor.b32  	%r16677, %r7287, 2139062143;
	not.b32 	%r16678, %r7285;
	and.b32  	%r16679, %r16674, %r16678;
	and.b32  	%r16680, %r16677, %r7285;
	or.b32  	%r7309, %r16680, %r16679;
	shr.u32 	%r7290, %r7284, 2;
	// begin inline asm
	lop3.b32 %r7293, %r7290, 50529027, 0, 234;

	// end inline asm
	or.b32  	%r16681, %r7293, -2139062144;
	and.b32  	%r16682, %r7293, -2139062144;
	add.s32 	%r16683, %r16681, -33686018;
	xor.b32  	%r16684, %r16682, %r16683;
	xor.b32  	%r16685, %r16684, -2139062144;
	xor.b32  	%r16686, %r7293, 33686018;
	xor.b32  	%r16687, %r16685, %r7293;
	and.b32  	%r7291, %r16687, %r16686;
	// begin inline asm
	prmt.b32 %r7291, %r7291, 0, 0xba98;
	// end inline asm
	// begin inline asm
	prmt.b32 %r7293, %r7293, 0, 0xba98;
	// end inline asm
	xor.b32  	%r16688, %r7293, 2139062143;
	not.b32 	%r16689, %r7291;
	and.b32  	%r16690, %r16685, %r16689;
	and.b32  	%r16691, %r16688, %r7291;
	or.b32  	%r7313, %r16691, %r16690;
	shr.u32 	%r7296, %r7284, 4;
	// begin inline asm
	lop3.b32 %r7299, %r7296, 50529027, 0, 234;

	// end inline asm
	or.b32  	%r16692, %r7299, -2139062144;
	and.b32  	%r16693, %r7299, -2139062144;
	add.s32 	%r16694, %r16692, -33686018;
	xor.b32  	%r16695, %r16693, %r16694;
	xor.b32  	%r16696, %r16695, -2139062144;
	xor.b32  	%r16697, %r7299, 33686018;
	xor.b32  	%r16698, %r16696, %r7299;
	and.b32  	%r7297, %r16698, %r16697;
	// begin inline asm
	prmt.b32 %r7297, %r7297, 0, 0xba98;
	// end inline asm
	// begin inline asm
	prmt.b32 %r7299, %r7299, 0, 0xba98;
	// end inline asm
	xor.b32  	%r16699, %r7299, 2139062143;
	not.b32 	%r16700, %r7297;
	and.b32  	%r16701, %r16696, %r16700;
	and.b32  	%r16702, %r16699, %r7297;
	or.b32  	%r7317, %r16702, %r16701;
	shr.u32 	%r7302, %r7284, 6;
	// begin inline asm
	lop3.b32 %r7305, %r7302, 50529027, 0, 234;

	// end inline asm
	or.b32  	%r16703, %r7305, -2139062144;
	and.b32  	%r16704, %r7305, -2139062144;
	add.s32 	%r16705, %r16703, -33686018;
	xor.b32  	%r16706, %r16704, %r16705;
	xor.b32  	%r16707, %r16706, -2139062144;
	xor.b32  	%r16708, %r7305, 33686018;
	xor.b32  	%r16709, %r16707, %r7305;
	and.b32  	%r7303, %r16709, %r16708;
	// begin inline asm
	prmt.b32 %r7303, %r7303, 0, 0xba98;
	// end inline asm
	// begin inline asm
	prmt.b32 %r7305, %r7305, 0, 0xba98;
	// end inline asm
	xor.b32  	%r16710, %r7305, 2139062143;
	not.b32 	%r16711, %r7303;
	and.b32  	%r16712, %r16707, %r16711;
	and.b32  	%r16713, %r16710, %r7303;
	or.b32  	%r7321, %r16713, %r16712;
	// begin inline asm
	dp4a.s32.s32 %r7307, %r7308, %r7309, %r7279;
	// end inline asm
	// begin inline asm
	dp4a.s32.s32 %r7311, %r7312, %r7313, %r7307;
	// end inline asm
	// begin inline asm
	dp4a.s32.s32 %r7315, %r7316, %r7317, %r7311;
	// end inline asm
	// begin inline asm
	dp4a.s32.s32 %r7319, %r7320, %r7321, %r7315;
	// end inline asm
	ld.global.nc.v4.u32 	{%r7348, %r7352, %r7356, %r7360}, [%rd9+23424];
	ld.global.nc.u32 	%r7324, [%rd11+93696];
	// begin inline asm
	lop3.b32 %r7327, %r7324, 50529027, 0, 234;

	// end inline asm
	or.b32  	%r16714, %r7327, -2139062144;
	and.b32  	%r16715, %r7327, -2139062144;
	add.s32 	%r16716, %r16714, -33686018;
	xor.b32  	%r16717, %r16715, %r16716;
	xor.b32  	%r16718, %r16717, -2139062144;
	xor.b32  	%r16719, %r7327, 33686018;
	xor.b32  	%r16720, %r16718, %r7327;
	and.b32  	%r7325, %r16720, %r16719;
	// begin inline asm
	prmt.b32 %r7325, %r7325, 0, 0xba98;
	// end inline asm
	// begin inline asm
	prmt.b32 %r7327, %r7327, 0, 0xba98;
	// end inline asm
	xor.b32  	%r16721, %r7327, 2139062143;
	not.b32 	%r16722, %r7325;
	and.b32  	%r16723, %r16718, %r16722;
	and.b32  	%r16724, %r16721, %r7325;
	or.b32  	%r7349, %r16724, %r16723;
	shr.u32 	%r7330, %r7324, 2;
	// begin inline asm
	lop3.b32 %r7333, %r7330, 50529027, 0, 234;

	// end inline asm
	or.b32  	%r16725, %r7333, -2139062144;
	and.b32  	%r16726, %r7333, -2139062144;
	add.s32 	%r16727, %r16725, -33686018;
	xor.b32  	%r16728, %r16726, %r16727;
	xor.b32  	%r16729, %r16728, -2139062144;
	xor.b32  	%r16730, %r7333, 33686018;
	xor.b32  	%r16731, %r16729, %r7333;
	and.b32  	%r7331, %r16731, %r16730;
	// begin inline asm
	prmt.b32 %r7331, %r7331, 0, 0xba98;
	// end inline asm
	// begin inline asm
	prmt.b32 %r7333, %r7333, 0, 0xba98;
	// end inline asm
	xor.b32  	%r16732, %r7333, 2139062143;
	not.b32 	%r16733, %r7331;
	and.b32  	%r16734, %r16729, %r16733;
	and.b32  	%r16735, %r16732, %r7331;
	or.b32  	%r7353, %r16735, %r16734;
	shr.u32 	%r7336, %r7324, 4;
	// begin inline asm
	lop3.b32 %r7339, %r7336, 50529027, 0, 234;

	// end inline asm
	or.b32  	%r16736, %r7339, -2139062144;
	and.b32  	%r16737, %r7339, -2139062144;
	add.s32 	%r16738, %r16736, -33686018;
	xor.b32  	%r16739, %r16737, %r16738;
	xor.b32  	%r16740, %r16739, -2139062144;
	xor.b32  	%r16741, %r7339, 33686018;
	xor.b32  	%r16742, %r16740, %r7339;
	and.b32  	%r7337, %r16742, %r16741;
	// begin inline asm
	prmt.b32 %r7337, %r7337, 0, 0xba98;
	// end inline asm
	// begin inline asm
	prmt.b32 %r7339, %r7339, 0, 0xba98;
	// end inline asm
	xor.b32  	%r16743, %r7339, 2139062143;
	not.b32 	%r16744, %r7337;
	and.b32  	%r16745, %r16740, %r16744;
	and.b32  	%r16746, %r16743, %r7337;
	or.b32  	%r7357, %r16746, %r16745;
	shr.u32 	%r7342, %r7324, 6;
	// begin inline asm
	lop3.b32 %r7345, %r7342, 50529027, 0, 234;

	// end inline asm
	or.b32  	%r16747, %r7345, -2139062144;
	and.b32  	%r16748, %r7345, -2139062144;
	add.s32 	%r16749, %r16747, -33686018;
	xor.b32  	%r16750, %r16748, %r16749;
	xor.b32  	%r16751, %r16750, -2139062144;
	xor.b32  	%r16752, %r7345, 33686018;
	xor.b32  	%r16753, %r16751, %r7345;
	and.b32  	%r7343, %r16753, %r16752;
	// begin inline asm
	prmt.b32 %r7343, %r7343, 0, 0xba98;
	// end inline asm
	// begin inline asm
	prmt.b32 %r7345, %r7345, 0, 0xba98;
	// end inline asm
	xor.b32  	%r16754, %r7345, 2139062143;
	not.b32 	%r16755, %r7343;
	and.b32  	%r16756, %r16751, %r16755;
	and.b32  	%r16757, %r16754, %r7343;
	or.b32  	%r7361, %r16757, %r16756;
	// begin inline asm
	dp4a.s32.s32 %r7347, %r7348, %r7349, %r7319;
	// end inline asm
	// begin inline asm
	dp4a.s32.s32 %r7351, %r7352, %r7353, %r7347;
	// end inline asm
	// begin inline asm
	dp4a.s32.s32 %r7355, %r7356, %r7357, %r7351;
	// end inline asm
	// begin inline asm
	dp4a.s32.s32 %r7359, %r7360, %r7361, %r7355;
	// end inline asm
	ld.global.nc.v4.u32 	{%r7388, %r7392, %r7396, %r7400}, [%rd9+23552];
	ld.global.nc.u32 	%r7364, [%rd11+94208];
	// begin inline asm
	lop3.b32 %r7367, %r7364, 50529027, 0, 234;

	// end inline asm
	or.b32  	%r16758, %r7367, -2139062144;
	and.b32  	%r16759, %r7367, -2139062144;
	add.s32 	%r16760, %r16758, -33686018;
	xor.b32  	%r16761, %r16759, %r16760;
	xor.b32  	%r16762, %r16761, -2139062144;
	xor.b32  	%r16763, %r7367, 33686018;
	xor.b32  	%r16764, %r16762, %r7367;
	and.b32  	%r7365, %r16764, %r16763;
	// begin inline asm
	prmt.b32 %r7365, %r7365, 0, 0xba98;
	// end inline asm
	// begin inline asm
	prmt.b32 %r7367, %r7367, 0, 0xba98;
	// end inline asm
	xor.b32  	%r16765, %r7367, 2139062143;
	not.b32 	%r16766, %r7365;
	and.b32  	%r16767, %r16762, %r16766;
	and.b32  	%r16768, %r16765, %r7365;
	or.b32  	%r7389, %r16768, %r16767;
	shr.u32 	%r7370, %r7364, 2;
	// begin inline asm
	lop3.b32 %r7373, %r7370, 50529027, 0, 234;

	// end inline asm
	or.b32  	%r16769, %r7373, -2139062144;
	and.b32  	%r16770, %r7373, -2139062144;
	add.s32 	%r16771, %r16769, -33686018;
	xor.b32  	%r16772, %r16770, %r16771;
	xor.b32  	%r16773, %r16772, -2139062144;
	xor.b32  	%r16774, %r7373, 33686018;
	xor.b32  	%r16775, %r16773, %r7373;
	and.b32  	%r7371, %r16775, %r16774;
	// begin inline asm
	prmt.b32 %r7371, %r7371, 0, 0xba98;
	// end inline asm
	// begin inline asm
	prmt.b32 %r7373, %r7373, 0, 0xba98;
	// end inline asm
	xor.b32  	%r16776, %r7373, 2139062143;
	not.b32 	%r16777, %r7371;
	and.b32  	%r16778, %r16773, %r16777;
	and.b32  	%r16779, %r16776, %r7371;
	or.b32  	%r7393, %r16779, %r16778;
	shr.u32 	%r7376, %r7364, 4;
	// begin inline asm
	lop3.b32 %r7379, %r7376, 50529027, 0, 234;

	// end inline asm
	or.b32  	%r16780, %r7379, -2139062144;
	and.b32  	%r16781, %r7379, -2139062144;
	add.s32 	%r16782, %r16780, -33686018;
	xor.b32  	%r16783, %r16781, %r16782;
	xor.b32  	%r16784, %r16783, -2139062144;
	xor.b32  	%r16785, %r7379, 33686018;
	xor.b32  	%r16786, %r16784, %r7379;
	and.b32  	%r7377, %r16786, %r16785;
	// begin inline asm
	prmt.b32 %r7377, %r7377, 0, 0xba98;
	// end inline asm
	// begin inline asm
	prmt.b32 %r7379, %r7379, 0, 0xba98;
	// end inline asm
	xor.b32  	%r16787, %r7379, 2139062143;
	not.b32 	%r16788, %r7377;
	and.b32  	%r16789, %r16784, %r16788;
	and.b32  	%r16790, %r16787, %r7377;
	or.b32  	%r7397, %r16790, %r16789;
	shr.u32 	%r7382, %r7364, 6;
	// begin inline asm
	lop3.b32 %r7385, %r7382, 50529027, 0, 234;

	// end inline asm
	or.b32  	%r16791, %r7385, -2139062144;
	and.b32  	%r16792, %r7385, -2139062144;
	add.s32 	%r16793, %r16791, -33686018;
	xor.b32  	%r16794, %r16792, %r16793;
	xor.b32  	%r16795, %r16794, -2139062144;
	xor.b32  	%r16796, %r7385, 33686018;
	xor.b32  	%r16797, %r16795, %r7385;
	and.b32  	%r7383, %r16797, %r16796;
	// begin inline asm
	prmt.b32 %r7383, %r7383, 0, 0xba98;
	// end inline asm
	// begin inline asm
	prmt.b32 %r7385, %r7385, 0, 0xba98;
	// end inline asm
	xor.b32  	%r16798, %r7385, 2139062143;
	not.b32 	%r16799, %r7383;
	and.b32  	%r16800, %r16795, %r16799;
	and.b32  	%r16801, %r16798, %r7383;
	or.b32  	%r7401, %r16801, %r16800;
	// begin inline asm
	dp4a.s32.s32 %r7387, %r7388, %r7389, %r7359;
	// end inline asm
	// begin inline asm
	dp4a.s32.s32 %r7391, %r7392, %r7393, %r7387;
	// end inline asm
	// begin inline asm
	dp4a.s32.s32 %r7395, %r7396, %r7397, %r7391;
	// end inline asm
	// begin inline asm
	dp4a.s32.s32 %r7399, %r7400, %r7401, %r7395;
	// end inline asm
	ld.global.nc.v4.u32 	{%r7428, %r7432, %r7436, %r7440}, [%rd9+23680];
	ld.global.nc.u32 	%r7404, [%rd11+94720];
	// begin inline asm
	lop3.b32 %r7407, %r7404, 50529027, 0, 234;

	// end inline asm
	or.b32  	%r16802, %r7407, -2139062144;
	and.b32  	%r16803, %r7407, -2139062144;
	add.s32 	%r16804, %r16802, -33686018;
	xor.b32  	%r16805, %r16803, %r16804;
	xor.b32  	%r16806, %r16805, -2139062144;
	xor.b32  	%r16807, %r7407, 33686018;
	xor.b32  	%r16808, %r16806, %r7407;
	and.b32  	%r7405, %r16808, %r16807;
	// begin inline asm
	prmt.b32 %r7405, %r7405, 0, 0xba98;
	// end inline asm
	// begin inline asm
	prmt.b32 %r7407, %r7407, 0, 0xba98;
	// end inline asm
	xor.b32  	%r16809, %r7407, 2139062143;
	not.b32 	%r16810, %r7405;
	and.b32  	%r16811, %r16806, %r16810;
	and.b32  	%r16812, %r16809, %r7405;
	or.b32  	%r7429, %r16812, %r16811;
	shr.u32 	%r7410, %r7404, 2;
	// begin inline asm
	lop3.b32 %r7413, %r7410, 50529027, 0, 234;

	// end inline asm
	or.b32  	%r16813, %r7413, -2139062144;
	and.b32  	%r16814, %r7413, -2139062144;
	add.s32 	%r16815, %r16813, -33686018;
	xor.b32  	%r16816, %r16814, %r16815;
	xor.b32  	%r16817, %r16816, -2139062144;
	xor.b32  	%r16818, %r7413, 33686018;
	xor.b32  	%r16819, %r16817, %r7413;
	and.b32  	%r7411, %r16819, %r16818;
	// begin inline asm
	prmt.b32 %r7411, %r7411, 0, 0xba98;
	// end inline asm
	// begin inline asm
	prmt.b32 %r7413, %r7413, 0, 0xba98;
	// end inline asm
	xor.b32  	%r16820, %r7413, 2139062143;
	not.b32 	%r16821, %r7411;
	and.b32  	%r16822, %r16817, %r16821;
	and.b32  	%r16823, %r16820, %r7411;
	or.b32  	%r7433, %r16823, %r16822;
	shr.u32 	%r7416, %r7404, 4;
	// begin inline asm
	lop3.b32 %r7419, %r7416, 50529027, 0, 234;

	// end inline asm
	or.b32  	%r16824, %r7419, -2139062144;
	and.b32  	%r16825, %r7419, -2139062144;
	add.s32 	%r16826, %r16824, -33686018;
	xor.b32  	%r16827, %r16825, %r16826;
	xor.b32  	%r16828, %r16827, -2139062144;
	xor.b32  	%r16829, %r7419, 33686018;
	xor.b32  	%r16830, %r16828, %r7419;
	and.b32  	%r7417, %r16830, %r16829;
	// begin inline asm
	prmt.b32 %r7417, %r7417, 0, 0xba98;
	// end inline asm
	// begin inline asm
	prmt.b32 %r7419, %r7419, 0, 0xba98;
	// end inline asm
	xor.b32  	%r16831, %r7419, 2139062143;
	not.b32 	%r16832, %r7417;
	and.b32  	%r16833, %r16828, %r16832;
	and.b32  	%r16834, %r16831, %r7417;
	or.b32  	%r7437, %r16834, %r16833;
	shr.u32 	%r7422, %r7404, 6;
	// begin inline asm
	lop3.b32 %r7425, %r7422, 50529027, 0, 234;

	// end inline asm
	or.b32  	%r16835, %r7425, -2139062144;
	and.b32  	%r16836, %r7425, -2139062144;
	add.s32 	%r16837, %r16835, -33686018;
	xor.b32  	%r16838, %r16836, %r16837;
	xor.b32  	%r16839, %r16838, -2139062144;
	xor.b32  	%r16840, %r7425, 33686018;
	xor.b32  	%r16841, %r16839, %r7425;
	and.b32  	%r7423, %r16841, %r16840;
	// begin inline asm
	prmt.b32 %r7423, %r7423, 0, 0xba98;
	// end inline asm
	// begin inline asm
	prmt.b32 %r7425, %r7425, 0, 0xba98;
	// end inline asm
	xor.b32  	%r16842, %r7425, 2139062143;
	not.b32 	%r16843, %r7423;
	and.b32  	%r16844, %r16839, %r16843;
	and.b32  	%r16845, %r16842, %r7423;
	or.b32  	%r7441, %r16845, %r16844;
	// begin inline asm
	dp4a.s32.s32 %r7427, %r7428, %r7429, %r7399;
	// end inline asm
	// begin inline asm
	dp4a.s32.s32 %r7431, %r7432, %r7433, %r7427;
	// end inline asm
	// begin inline asm
	dp4a.s32.s32 %r7435, %r7436, %r7437, %r7431;
	// end inline asm
	// begin inline asm
	dp4a.s32.s32 %r7439, %r7440, %r7441, %r7435;
	// end inline asm
	ld.global.nc.v4.u32 	{%r7468, %r7472, %r7476, %r7480}, [%rd9+23808];
	ld.global.nc.u32 	%r7444, [%rd11+95232];
	// begin inline asm
	lop3.b32 %r7447, %r7444, 50529027, 0, 234;

	// end inline asm
	or.b32  	%r16846, %r7447, -2139062144;
	and.b32  	%r16847, %r7447, -2139062144;
	add.s32 	%r16848, %r16846, -33686018;
	xor.b32  	%r16849, %r16847, %r16848;
	xor.b32  	%r16850, %r16849, -2139062144;
	xor.b32  	%r16851, %r7447, 33686018;
	xor.b32  	%r16852, %r16850, %r7447;
	and.b32  	%r7445, %r16852, %r16851;
	// begin inline asm
	prmt.b32 %r7445, %r7445, 0, 0xba98;
	// end inline asm
	// begin inline asm
	prmt.b32 %r7447, %r7447, 0, 0xba98;
	// end inline asm
	xor.b32  	%r16853, %r7447, 2139062143;
	not.b32 	%r16854, %r7445;
	and.b32  	%r16855, %r16850, %r16854;
	and.b32  	%r16856, %r16853, %r7445;
	or.b32  	%r7469, %r16856, %r16855;
	shr.u32 	%r7450, %r7444, 2;
	// begin inline asm
	lop3.b32 %r7453, %r7450, 50529027, 0, 234;

	// end inline asm
	or.b32  	%r16857, %r7453, -2139062144;
	and.b32  	%r16858, %r7453, -2139062144;
	add.s32 	%r16859, %r16857, -33686018;
	xor.b32  	%r16860, %r16858, %r16859;
	xor.b32  	%r16861, %r16860, -2139062144;
	xor.b32  	%r16862, %r7453, 33686018;
	xor.b32  	%r16863, %r16861, %r7453;
	and.b32  	%r7451, %r16863, %r16862;
	// begin inline asm
	prmt.b32 %r7451, %r7451, 0, 0xba98;
	// end inline asm
	// begin inline asm
	prmt.b32 %r7453, %r7453, 0, 0xba98;
	// end inline asm
	xor.b32  	%r16864, %r7453, 2139062143;
	not.b32 	%r16865, %r7451;
	and.b32  	%r16866, %r16861, %r16865;
	and.b32  	%r16867, %r16864, %r7451;
	or.b32  	%r7473, %r16867, %r16866;
	shr.u32 	%r7456, %r7444, 4;
	// begin inline asm
	lop3.b32 %r7459, %r7456, 50529027, 0, 234;

	// end inline asm
	or.b32  	%r16868, %r7459, -2139062144;
	and.b32  	%r16869, %r7459, -2139062144;
	add.s32 	%r16870, %r16868, -33686018;
	xor.b32  	%r16871, %r16869, %r16870;
	xor.b32  	%r16872, %r16871, -2139062144;
	xor.b32  	%r16873, %r7459, 33686018;
	xor.b32  	%r16874, %r16872, %r7459;
	and.b32  	%r7457, %r16874, %r16873;
	// begin inline asm
	prmt.b32 %r7457, %r7457, 0, 0xba98;
	// end inline asm
	// begin inline asm
	prmt.b32 %r7459, %r7459, 0, 0xba98;
	// end inline asm
	xor.b32  	%r16875, %r7459, 2139062143;
	not.b32 	%r16876, %r7457;
	and.b32  	%r16877, %r16872, %r16876;
	and.b32  	%r16878, %r16875, %r7457;
	or.b32  	%r7477, %r16878, %r16877;
	shr.u32 	%r7462, %r7444, 6;
	// begin inline asm
	lop3.b32 %r7465, %r7462, 50529027, 0, 234;

	// end inline asm
	or.b32  	%r16879, %r7465, -2139062144;
	and.b32  	%r16880, %r7465, -2139062144;
	add.s32 	%r16881, %r16879, -33686018;
	xor.b32  	%r16882, %r16880, %r16881;
	xor.b32  	%r16883, %r16882, -2139062144;
	xor.b32  	%r16884, %r7465, 33686018;
	xor.b32  	%r16885, %r16883, %r7465;
	and.b32  	%r7463, %r16885, %r16884;
	// begin inline asm
	prmt.b32 %r7463, %r7463, 0, 0xba98;
	// end inline asm
	// begin inline asm
	prmt.b32 %r7465, %r7465, 0, 0xba98;
	// end inline asm
	xor.b32  	%r16886, %r7465, 2139062143;
	not.b32 	%r16887, %r7463;
	and.b32  	%r16888, %r16883, %r16887;
	and.b32  	%r16889, %r16886, %r7463;
	or.b32  	%r7481, %r16889, %r16888;
	// begin inline asm
	dp4a.s32.s32 %r7467, %r7468, %r7469, %r7439;
	// end inline asm
	// begin inline asm
	dp4a.s32.s32 %r7471, %r7472, %r7473, %r7467;
	// end inline asm
	// begin inline asm
	dp4a.s32.s32 %r7475, %r7476, %r7477, %r7471;
	// end inline asm
	// begin inline asm
	dp4a.s32.s32 %r7479, %r7480, %r7481, %r7475;
	// end inline asm
	ld.global.nc.v4.u32 	{%r7508, %r7512, %r7516, %r7520}, [%rd9+23936];
	ld.global.nc.u32 	%r7484, [%rd11+95744];
	// begin inline asm
	lop3.b32 %r7487, %r7484, 50529027, 0, 234;

	// end inline asm
	or.b32  	%r16890, %r7487, -2139062144;
	and.b32  	%r16891, %r7487, -2139062144;
	add.s32 	%r16892, %r16890, -33686018;
	xor.b32  	%r16893, %r16891, %r16892;
	xor.b32  	%r16894, %r16893, -2139062144;
	xor.b32  	%r16895, %r7487, 33686018;
	xor.b32  	%r16896, %r16894, %r7487;
	and.b32  	%r7485, %r16896, %r16895;
	// begin inline asm
	prmt.b32 %r7485, %r7485, 0, 0xba98;
	// end inline asm
	// begin inline asm
	prmt.b32 %r7487, %r7487, 0, 0xba98;
	// end inline asm
	xor.b32  	%r16897, %r7487, 2139062143;
	not.b32 	%r16898, %r7485;
	and.b32  	%r16899, %r16894, %r16898;
	and.b32  	%r16900, %r16897, %r7485;
	or.b32  	%r7509, %r16900, %r16899;
	shr.u32 	%r7490, %r7484, 2;
	// begin inline asm
	lop3.b32 %r7493, %r7490, 50529027, 0, 234;

	// end inline asm
	or.b32  	%r16901, %r7493, -2139062144;
	and.b32  	%r16902, %r7493, -2139062144;
	add.s32 	%r16903, %r16901, -33686018;
	xor.b32  	%r16904, %r16902, %r16903;
	xor.b32  	%r16905, %r16904, -2139062144;
	xor.b32  	%r16906, %r7493, 33686018;
	xor.b32  	%r16907, %r16905, %r7493;
	and.b32  	%r7491, %r16907, %r16906;
	// begin inline asm
	prmt.b32 %r7491, %r7491, 0, 0xba98;
	// end inline asm
	// begin inline asm
	prmt.b32 %r7493, %r7493, 0, 0xba98;
	// end inline asm
	xor.b32  	%r16908, %r7493, 2139062143;
	not.b32 	%r16909, %r7491;
	and.b32  	%r16910, %r16905, %r16909;
	and.b32  	%r16911, %r16908, %r7491;
	or.b32  	%r7513, %r16911, %r16910;
	shr.u32 	%r7496, %r7484, 4;
	// begin inline asm
	lop3.b32 %r7499, %r7496, 50529027, 0, 234;

	// end inline asm
	or.b32  	%r16912, %r7499, -2139062144;
	and.b32  	%r16913, %r7499, -2139062144;
	add.s32 	%r16914, %r16912, -33686018;
	xor.b32  	%r16915, %r16913, %r16914;
	xor.b32  	%r16916, %r16915, -2139062144;
	xor.b32  	%r16917, %r7499, 33686018;
	xor.b32  	%r16918, %r16916, %r7499;
	and.b32  	%r7497, %r16918, %r16917;
	// begin inline asm
	prmt.b32 %r7497, %r7497, 0, 0xba98;
	// end inline asm
	// begin inline asm
	prmt.b32 %r7499, %r7499, 0, 0xba98;
	// end inline asm
	xor.b32  	%r16919, %r7499, 2139062143;
	not.b32 	%r16920, %r7497;
	and.b32  	%r16921, %r16916, %r16920;
	and.b32  	%r16922, %r16919, %r7497;
	or.b32  	%r7517, %r16922, %r16921;
	shr.u32 	%r7502, %r7484, 6;
	// begin inline asm
	lop3.b32 %r7505, %r7502, 50529027, 0, 234;

	// end inline asm
	or.b32  	%r16923, %r7505, -2139062144;
	and.b32  	%r16924, %r7505, -2139062144;
	add.s32 	%r16925, %r16923, -33686018;
	xor.b32  	%r16926, %r16924, %r16925;
	xor.b32  	%r16927, %r16926, -2139062144;
	xor.b32  	%r16928, %r7505, 33686018;
	xor.b32  	%r16929, %r16927, %r7505;
	and.b32  	%r7503, %r16929, %r16928;
	// begin inline asm
	prmt.b32 %r7503, %r7503, 0, 0xba98;
	// end inline asm
	// begin inline asm
	prmt.b32 %r7505, %r7505, 0, 0xba98;
	// end inline asm
	xor.b32  	%r16930, %r7505, 2139062143;
	not.b32 	%r16931, %r7503;
	and.b32  	%r16932, %r16927, %r16931;
	and.b32  	%r16933, %r16930, %r7503;
	or.b32  	%r7521, %r16933, %r16932;
	// begin inline asm
	dp4a.s32.s32 %r7507, %r7508, %r7509, %r7479;
	// end inline asm
	// begin inline asm
	dp4a.s32.s32 %r7511, %r7512, %r7513, %r7507;
	// end inline asm
	// begin inline asm
	dp4a.s32.s32 %r7515, %r7516, %r7517, %r7511;
	// end inline asm
	// begin inline asm
	dp4a.s32.s32 %r7519, %r7520, %r7521, %r7515;
	// end inline asm
	ld.global.nc.v4.u32 	{%r7548, %r7552, %r7556, %r7560}, [%rd9+24064];
	ld.global.nc.u32 	%r7524, [%rd11+96256];
	// begin inline asm
	lop3.b32 %r7527, %r7524, 50529027, 0, 234;

	// end inline asm
	or.b32  	%r16934, %r7527, -2139062144;
	and.b32  	%r16935, %r7527, -2139062144;
	add.s32 	%r16936, %r16934, -33686018;
	xor.b32  	%r16937, %r16935, %r16936;
	xor.b32  	%r16938, %r16937, -2139062144;
	xor.b32  	%r16939, %r7527, 33686018;
	xor.b32  	%r16940, %r16938, %r7527;
	and.b32  	%r7525, %r16940, %r16939;
	// begin inline asm
	prmt.b32 %r7525, %r7525, 0, 0xba98;
	// end inline asm
	// begin inline asm
	prmt.b32 %r7527, %r7527, 0, 0xba98;
	// end inline asm
	xor.b32  	%r16941, %r7527, 2139062143;
	not.b32 	%r16942, %r7525;
	and.b32  	%r16943, %r16938, %r16942;
	and.b32  	%r16944, %r16941, %r7525;
	or.b32  	%r7549, %r16944, %r16943;
	shr.u32 	%r7530, %r7524, 2;
	// begin inline asm
	lop3.b32 %r7533, %r7530, 50529027, 0, 234;

	// end inline asm
	or.b32  	%r16945, %r7533, -2139062144;
	and.b32  	%r16946, %r7533, -2139062144;
	add.s32 	%r16947, %r16945, -33686018;
	xor.b32  	%r16948, %r16946, %r16947;
	xor.b32  	%r16949, %r16948, -2139062144;
	xor.b32  	%r16950, %r7533, 33686018;
	xor.b32  	%r16951, %r16949, %r7533;
	and.b32  	%r7531, %r16951, %r16950;
	// begin inline asm
	prmt.b32 %r7531, %r7531, 0, 0xba98;
	// end inline asm
	// begin inline asm
	prmt.b32 %r7533, %r7533, 0, 0xba98;
	// end inline asm
	xor.b32  	%r16952, %r7533, 2139062143;
	not.b32 	%r16953, %r7531;
	and.b32  	%r16954, %r16949, %r16953;
	and.b32  	%r16955, %r16952, %r7531;
	or.b32  	%r7553, %r16955, %r16954;
	shr.u32 	%r7536, %r7524, 4;
	// begin inline asm
	lop3.b32 %r7539, %r7536, 50529027, 0, 234;

	// end inline asm
	or.b32  	%r16956, %r7539, -2139062144;
	and.b32  	%r16957, %r7539, -2139062144;
	add.s32 	%r16958, %r16956, -33686018;
	xor.b32  	%r16959, %r16957, %r16958;
	xor.b32  	%r16960, %r16959, -2139062144;
	xor.b32  	%r16961, %r7539, 33686018;
	xor.b32  	%r16962, %r16960, %r7539;
	and.b32  	%r7537, %r16962, %r16961;
	// begin inline asm
	prmt.b32 %r7537, %r7537, 0, 0xba98;
	// end inline asm
	// begin inline asm
	prmt.b32 %r7539, %r7539, 0, 0xba98;
	// end inline asm
	xor.b32  	%r16963, %r7539, 2139062143;
	not.b32 	%r16964, %r7537;
	and.b32  	%r16965, %r16960, %r16964;
	and.b32  	%r16966, %r16963, %r7537;
	or.b32  	%r7557, %r16966, %r16965;
	shr.u32 	%r7542, %r7524, 6;
	// begin inline asm
	lop3.b32 %r7545, %r7542, 50529027, 0, 234;

	// end inline asm
	or.b32  	%r16967, %r7545, -2139062144;
	and.b32  	%r16968, %r7545, -2139062144;
	add.s32 	%r16969, %r16967, -33686018;
	xor.b32  	%r16970, %r16968, %r16969;
	xor.b32  	%r16971, %r16970, -2139062144;
	xor.b32  	%r16972, %r7545, 33686018;
	xor.b32  	%r16973, %r16971, %r7545;
	and.b32  	%r7543, %r16973, %r16972;
	// begin inline asm
	prmt.b32 %r7543, %r7543, 0, 0xba98;
	// end inline asm
	// begin inline asm
	prmt.b32 %r7545, %r7545, 0, 0xba98;
	// end inline asm
	xor.b32  	%r16974, %r7545, 2139062143;
	not.b32 	%r16975, %r7543;
	and.b32  	%r16976, %r16971, %r16975;
	and.b32  	%r16977, %r16974, %r7543;
	or.b32  	%r7561, %r16977, %r16976;
	// begin inline asm
	dp4a.s32.s32 %r7547, %r7548, %r7549, %r7519;
	// end inline asm
	// begin inline asm
	dp4a.s32.s32 %r7551, %r7552, %r7553, %r7547;
	// end inline asm
	// begin inline asm
	dp4a.s32.s32 %r7555, %r7556, %r7557, %r7551;
	// end inline asm
	// begin inline asm
	dp4a.s32.s32 %r7559, %r7560, %r7561, %r7555;
	// end inline asm
	ld.global.nc.v4.u32 	{%r7588, %r7592, %r7596, %r7600}, [%rd9+24192];
	ld.global.nc.u32 	%r7564, [%rd11+96768];
	// begin inline asm
	lop3.b32 %r7567, %r7564, 50529027, 0, 234;

	// end inline asm
	or.b32  	%r16978, %r7567, -2139062144;
	and.b32  	%r16979, %r7567, -2139062144;
	add.s32 	%r16980, %r16978, -33686018;
	xor.b32  	%r16981, %r16979, %r16980;
	xor.b32  	%r16982, %r16981, -2139062144;
	xor.b32  	%r16983, %r7567, 33686018;
	xor.b32  	%r16984, %r16982, %r7567;
	and.b32  	%r7565, %r16984, %r16983;
	// begin inline asm
	prmt.b32 %r7565, %r7565, 0, 0xba98;
	// end inline asm
	// begin inline asm
	prmt.b32 %r7567, %r7567, 0, 0xba98;
	// end inline asm
	xor.b32  	%r16985, %r7567, 2139062143;
	not.b32 	%r16986, %r7565;
	and.b32  	%r16987, %r16982, %r16986;
	and.b32  	%r16988, %r16985, %r7565;
	or.b32  	%r7589, %r16988, %r16987;
	shr.u32 	%r7570, %r7564, 2;
	// begin inline asm
	lop3.b32 %r7573, %r7570, 50529027, 0, 234;

	// end inline asm
	or.b32  	%r16989, %r7573, -2139062144;
	and.b32  	%r16990, %r7573, -2139062144;
	add.s32 	%r16991, %r16989, -33686018;
	xor.b32  	%r16992, %r16990, %r16991;
	xor.b32  	%r16993, %r16992, -2139062144;
	xor.b32  	%r16994, %r7573, 33686018;
	xor.b32  	%r16995, %r16993, %r7573;
	and.b32  	%r7571, %r16995, %r16994;
	// begin inline asm
	prmt.b32 %r7571, %r7571, 0, 0xba98;
	// end inline asm
	// begin inline asm
	prmt.b32 %r7573, %r7573, 0, 0xba98;
	// end inline asm
	xor.b32  	%r16996, %r7573, 2139062143;
	not.b32 	%r16997, %r7571;
	and.b32  	%r16998, %r16993, %r16997;
	and.b32  	%r16999, %r16996, %r7571;
	or.b32  	%r7593, %r16999, %r16998;
	shr.u32 	%r7576, %r7564, 4;
	// begin inline asm
	lop3.b32 %r7579, %r7576, 50529027, 0, 234;

	// end inline asm
	or.b32  	%r17000, %r7579, -2139062144;
	and.b32  	%r17001, %r7579, -2139062144;
	add.s32 	%r17002, %r17000, -33686018;
	xor.b32  	%r17003, %r17001, %r17002;
	xor.b32  	%r17004, %r17003, -2139062144;
	xor.b32  	%r17005, %r7579, 33686018;
	xor.b32  	%r17006, %r17004, %r7579;
	and.b32  	%r7577, %r17006, %r17005;
	// begin inline asm
	prmt.b32 %r7577, %r7577, 0, 0xba98;
	// end inline asm
	// begin inline asm
	prmt.b32 %r7579, %r7579, 0, 0xba98;
	// end inline asm
	xor.b32  	%r17007, %r7579, 2139062143;
	not.b32 	%r17008, %r7577;
	and.b32  	%r17009, %r17004, %r17008;
	and.b32  	%r17010, %r17007, %r7577;
	or.b32  	%r7597, %r17010, %r17009;
	shr.u32 	%r7582, %r7564, 6;
	// begin inline asm
	lop3.b32 %r7585, %r7582, 50529027, 0, 234;

	// end inline asm
	or.b32  	%r17011, %r7585, -2139062144;
	and.b32  	%r17012, %r7585, -2139062144;
	add.s32 	%r17013, %r17011, -33686018;
	xor.b32  	%r17014, %r17012, %r17013;
	xor.b32  	%r17015, %r17014, -2139062144;
	xor.b32  	%r17016, %r7585, 33686018;
	xor.b32  	%r17017, %r17015, %r7585;
	and.b32  	%r7583, %r17017, %r17016;
	// begin inline asm
	prmt.b32 %r7583, %r7583, 0, 0xba98;
	// end inline asm
	// begin inline asm
	prmt.b32 %r7585, %r7585, 0, 0xba98;
	// end inline asm
	xor.b32  	%r17018, %r7585, 2139062143;
	not.b32 	%r17019, %r7583;
	and.b32  	%r17020, %r17015, %r17019;
	and.b32  	%r17021, %r17018, %r7583;
	or.b32  	%r7601, %r17021, %r17020;
	// begin inline asm
	dp4a.s32.s32 %r7587, %r7588, %r7589, %r7559;
	// end inline asm
	// begin inline asm
	dp4a.s32.s32 %r7591, %r7592, %r7593, %r7587;
	// end inline asm
	// begin inline asm
	dp4a.s32.s32 %r7595, %r7596, %r7597, %r7591;
	// end inline asm
	// begin inline asm
	dp4a.s32.s32 %r7599, %r7600, %r7601, %r7595;
	// end inline asm
	ld.global.nc.v4.u32 	{%r7628, %r7632, %r7636, %r7640}, [%rd9+24320];
	ld.global.nc.u32 	%r7604, [%rd11+97280];
	// begin inline asm
	lop3.b32 %r7607, %r7604, 50529027, 0, 234;

	// end inline asm
	or.b32  	%r17022, %r7607, -2139062144;
	and.b32  	%r17023, %r7607, -2139062144;
	add.s32 	%r17024, %r17022, -33686018;
	xor.b32  	%r17025, %r17023, %r17024;
	xor.b32  	%r17026, %r17025, -2139062144;
	xor.b32  	%r17027, %r7607, 33686018;
	xor.b32  	%r17028, %r17026, %r7607;
	and.b32  	%r7605, %r17028, %r17027;
	// begin inline asm
	prmt.b32 %r7605, %r7605, 0, 0xba98;
	// end inline asm
	// begin inline asm
	prmt.b32 %r7607, %r7607, 0, 0xba98;
	// end inline asm
	xor.b32  	%r17029, %r7607, 2139062143;
	not.b32 	%r17030, %r7605;
	and.b32  	%r17031, %r17026, %r17030;
	and.b32  	%r17032, %r17029, %r7605;
	or.b32  	%r7629, %r17032, %r17031;
	shr.u32 	%r7610, %r7604, 2;
	// begin inline asm
	lop3.b32 %r7613, %r7610, 50529027, 0, 234;

	// end inline asm
	or.b32  	%r17033, %r7613, -2139062144;
	and.b32  	%r17034, %r7613, -2139062144;
	add.s32 	%r17035, %r17033, -33686018;
	xor.b32  	%r17036, %r17034, %r17035;
	xor.b32  	%r17037, %r17036, -2139062144;
	xor.b32  	%r17038, %r7613, 33686018;
	xor.b32  	%r17039, %r17037, %r7613;
	and.b32  	%r7611, %r17039, %r17038;
	// begin inline asm
	prmt.b32 %r7611, %r7611, 0, 0xba98;
	// end inline asm
	// begin inline asm
	prmt.b32 %r7613, %r7613, 0, 0xba98;
	// end inline asm
	xor.b32  	%r17040, %r7613, 2139062143;
	not.b32 	%r17041, %r7611;
	and.b32  	%r17042, %r17037, %r17041;
	and.b32  	%r17043, %r17040, %r7611;
	or.b32  	%r7633, %r17043, %r17042;
	shr.u32 	%r7616, %r7604, 4;
	// begin inline asm
	lop3.b32 %r7619, %r7616, 50529027, 0, 234;

	// end inline asm
	or.b32  	%r17044, %r7619, -2139062144;
	and.b32  	%r17045, %r7619, -2139062144;
	add.s32 	%r17046, %r17044, -33686018;
	xor.b32  	%r17047, %r17045, %r17046;
	xor.b32  	%r17048, %r17047, -2139062144;
	xor.b32  	%r17049, %r7619, 33686018;
	xor.b32  	%r17050, %r17048, %r7619;
	and.b32  	%r7617, %r17050, %r17049;
	// begin inline asm
	prmt.b32 %r7617, %r7617, 0, 0xba98;
	// end inline asm
	// begin inline asm
	prmt.b32 %r7619, %r7619, 0, 0xba98;
	// end inline asm
	xor.b32  	%r17051, %r7619, 2139062143;
	not.b32 	%r17052, %r7617;
	and.b32  	%r17053, %r17048, %r17052;
	and.b32  	%r17054, %r17051, %r7617;
	or.b32  	%r7637, %r17054, %r17053;
	shr.u32 	%r7622, %r7604, 6;
	// begin inline asm
	lop3.b32 %r7625, %r7622, 50529027, 0, 234;

	// end inline asm
	or.b32  	%r17055, %r7625, -2139062144;
	and.b32  	%r17056, %r7625, -2139062144;
	add.s32 	%r17057, %r17055, -33686018;
	xor.b32  	%r17058, %r17056, %r17057;
	xor.b32  	%r17059, %r17058, -2139062144;
	xor.b32  	%r17060, %r7625, 33686018;
	xor.b32  	%r17061, %r17059, %r7625;
	and.b32  	%r7623, %r17061, %r17060;
	// begin inline asm
	prmt.b32 %r7623, %r7623, 0, 0xba98;
	// end inline asm
	// begin inline asm
	prmt.b32 %r7625, %r7625, 0, 0xba98;
	// end inline asm
	xor.b32  	%r17062, %r7625, 2139062143;
	not.b32 	%r17063, %r7623;
	and.b32  	%r17064, %r17059, %r17063;
	and.b32  	%r17065, %r17062, %r7623;
	or.b32  	%r7641, %r17065, %r17064;
	// begin inline asm
	dp4a.s32.s32 %r7627, %r7628, %r7629, %r7599;
	// end inline asm
	// begin inline asm
	dp4a.s32.s32 %r7631, %r7632, %r7633, %r7627;
	// end inline asm
	// begin inline asm
	dp4a.s32.s32 %r7635, %r7636, %r7637, %r7631;
	// end inline asm
	// begin inline asm
	dp4a.s32.s32 %r7639, %r7640, %r7641, %r7635;
	// end inline asm
	ld.global.nc.v4.u32 	{%r7668, %r7672, %r7676, %r7680}, [%rd9+24448];
	ld.global.nc.u32 	%r7644, [%rd11+97792];
	// begin inline asm
	lop3.b32 %r7647, %r7644, 50529027, 0, 234;

	// end inline asm
	or.b32  	%r17066, %r7647, -2139062144;
	and.b32  	%r17067, %r7647, -2139062144;
	add.s32 	%r17068, %r17066, -33686018;
	xor.b32  	%r17069, %r17067, %r17068;
	xor.b32  	%r17070, %r17069, -2139062144;
	xor.b32  	%r17071, %r7647, 33686018;
	xor.b32  	%r17072, %r17070, %r7647;
	and.b32  	%r7645, %r17072, %r17071;
	// begin inline asm
	prmt.b32 %r7645, %r7645, 0, 0xba98;
	// end inline asm
	// begin inline asm
	prmt.b32 %r7647, %r7647, 0, 0xba98;
	// end inline asm
	xor.b32  	%r17073, %r7647, 2139062143;
	not.b32 	%r17074, %r7645;
	and.b32  	%r17075, %r17070, %r17074;
	and.b32  	%r17076, %r17073, %r7645;
	or.b32  	%r7669, %r17076, %r17075;
	shr.u32 	%r7650, %r7644, 2;
	// begin inline asm
	lop3.b32 %r7653, %r7650, 50529027, 0, 234;

	// end inline asm
	or.b32  	%r17077, %r7653, -2139062144;
	and.b32  	%r17078, %r7653, -2139062144;
	add.s32 	%r17079, %r17077, -33686018;
	xor.b32  	%r17080, %r17078, %r17079;
	xor.b32  	%r17081, %r17080, -2139062144;
	xor.b32  	%r17082, %r7653, 33686018;
	xor.b32  	%r17083, %r17081, %r7653;
	and.b32  	%r7651, %r17083, %r17082;
	// begin inline asm
	prmt.b32 %r7651, %r7651, 0, 0xba98;
	// end inline asm
	// begin inline asm
	prmt.b32 %r7653, %r7653, 0, 0xba98;
	// end inline asm
	xor.b32  	%r17084, %r7653, 2139062143;
	not.b32 	%r17085, %r7651;
	and.b32  	%r17086, %r17081, %r17085;
	and.b32  	%r17087, %r17084, %r7651;
	or.b32  	%r7673, %r17087, %r17086;
	shr.u32 	%r7656, %r7644, 4;
	// begin inline asm
	lop3.b32 %r7659, %r7656, 50529027, 0, 234;

	// end inline asm
	or.b32  	%r17088, %r7659, -2139062144;
	and.b32  	%r17089, %r7659, -2139062144;
	add.s32 	%r17090, %r17088, -33686018;
	xor.b32  	%r17091, %r17089, %r17090;
	xor.b32  	%r17092, %r17091, -2139062144;
	xor.b32  	%r17093, %r7659, 33686018;
	xor.b32  	%r17094, %r17092, %r7659;
	and.b32  	%r7657, %r17094, %r17093;
	// begin inline asm
	prmt.b32 %r7657, %r7657, 0, 0xba98;
	// end inline asm
	// begin inline asm
	prmt.b32 %r7659, %r7659, 0, 0xba98;
	// end inline asm
	xor.b32  	%r17095, %r7659, 2139062143;
	not.b32 	%r17096, %r7657;
	and.b32  	%r17097, %r17092, %r17096;
	and.b32  	%r17098, %r17095, %r7657;
	or.b32  	%r7677, %r17098, %r17097;
	shr.u32 	%r7662, %r7644, 6;
	// begin inline asm
	lop3.b32 %r7665, %r7662, 50529027, 0, 234;

	// end inline asm
	or.b32  	%r17099, %r7665, -2139062144;
	and.b32  	%r17100, %r7665, -2139062144;
	add.s32 	%r17101, %r17099, -33686018;
	xor.b32  	%r17102, %r17100, %r17101;
	xor.b32  	%r17103, %r17102, -2139062144;
	xor.b32  	%r17104, %r7665, 33686018;
	xor.b32  	%r17105, %r17103, %r7665;
	and.b32  	%r7663, %r17105, %r17104;
	// begin inline asm
	prmt.b32 %r7663, %r7663, 0, 0xba98;
	// end inline asm
	// begin inline asm
	prmt.b32 %r7665, %r7665, 0, 0xba98;
	// end inline asm
	xor.b32  	%r17106, %r7665, 2139062143;
	not.b32 	%r17107, %r7663;
	and.b32  	%r17108, %r17103, %r17107;
	and.b32  	%r17109, %r17106, %r7663;
	or.b32  	%r7681, %r17109, %r17108;
	// begin inline asm
	dp4a.s32.s32 %r7667, %r7668, %r7669, %r7639;
	// end inline asm
	// begin inline asm
	dp4a.s32.s32 %r7671, %r7672, %r7673, %r7667;
	// end inline asm
	// begin inline asm
	dp4a.s32.s32 %r7675, %r7676, %r7677, %r7671;
	// end inline asm
	// begin inline asm
	dp4a.s32.s32 %r7679, %r7680, %r7681, %r7675;
	// end inline asm
	ld.global.nc.v4.u32 	{%r7708, %r7712, %r7716, %r7720}, [%rd9+24576];
	ld.global.nc.u32 	%r7684, [%rd11+98304];
	// begin inline asm
	lop3.b32 %r7687, %r7684, 50529027, 0, 234;

	// end inline asm
	or.b32  	%r17110, %r7687, -2139062144;
	and.b32  	%r17111, %r7687, -2139062144;
	add.s32 	%r17112, %r17110, -33686018;
	xor.b32  	%r17113, %r17111, %r17112;
	xor.b32  	%r17114, %r17113, -2139062144;
	xor.b32  	%r17115, %r7687, 33686018;
	xor.b32  	%r17116, %r17114, %r7687;
	and.b32  	%r7685, %r17116, %r17115;
	// begin inline asm
	prmt.b32 %r7685, %r7685, 0, 0xba98;
	// end inline asm
	// begin inline asm
	prmt.b32 %r7687, %r7687, 0, 0xba98;
	// end inline asm
	xor.b32  	%r17117, %r7687, 2139062143;
	not.b32 	%r17118, %r7685;
	and.b32  	%r17119, %r17114, %r17118;
	and.b32  	%r17120, %r17117, %r7685;
	or.b32  	%r7709, %r17120, %r17119;
	shr.u32 	%r7690, %r7684, 2;
	// begin inline asm
	lop3.b32 %r7693, %r7690, 50529027, 0, 234;

	// end inline asm
	or.b32  	%r17121, %r7693, -2139062144;
	and.b32  	%r17122, %r7693, -2139062144;
	add.s32 	%r17123, %r17121, -33686018;
	xor.b32  	%r17124, %r17122, %r17123;
	xor.b32  	%r17125, %r17124, -2139062144;
	xor.b32  	%r17126, %r7693, 33686018;
	xor.b32  	%r17127, %r17125, %r7693;
	and.b32  	%r7691, %r17127, %r17126;
	// begin inline asm
	prmt.b32 %r7691, %r7691, 0, 0xba98;
	// end inline asm
	// begin inline asm
	prmt.b32 %r7693, %r7693, 0, 0xba98;
	// end inline asm
	xor.b32  	%r17128, %r7693, 2139062143;
	not.b32 	%r17129, %r7691;
	and.b32  	%r17130, %r17125, %r17129;
	and.b32  	%r17131, %r17128, %r7691;
	or.b32  	%r7713, %r17131, %r17130;
	shr.u32 	%r7696, %r7684, 4;
	// begin inline asm
	lop3.b32 %r7699, %r7696, 50529027, 0, 234;

	// end inline asm
	or.b32  	%r17132, %r7699, -2139062144;
	and.b32  	%r17133, %r7699, -2139062144;
	add.s32 	%r17134, %r17132, -33686018;
	xor.b32  	%r17135, %r17133, %r17134;
	xor.b32  	%r17136, %r17135, -2139062144;
	xor.b32  	%r17137, %r7699, 33686018;
	xor.b32  	%r17138, %r17136, %r7699;
	and.b32  	%r7697, %r17138, %r17137;
	// begin inline asm
	prmt.b32 %r7697, %r7697, 0, 0xba98;
	// end inline asm
	// begin inline asm
	prmt.b32 %r7699, %r7699, 0, 0xba98;
	// end inline asm
	xor.b32  	%r17139, %r7699, 2139062143;
	not.b32 	%r17140, %r7697;
	and.b32  	%r17141, %r17136, %r17140;
	and.b32  	%r17142, %r17139, %r7697;
	or.b32  	%r7717, %r17142, %r17141;
	shr.u32 	%r7702, %r7684, 6;
	// begin inline asm
	lop3.b32 %r7705, %r7702, 50529027, 0, 234;

	// end inline asm
	or.b32  	%r17143, %r7705, -2139062144;
	and.b32  	%r17144, %r7705, -2139062144;
	add.s32 	%r17145, %r17143, -33686018;
	xor.b32  	%r17146, %r17144, %r17145;
	xor.b32  	%r17147, %r17146, -2139062144;
	xor.b32  	%r17148, %r7705, 33686018;
	xor.b32  	%r17149, %r17147, %r7705;
	and.b32  	%r7703, %r17149, %r17148;
	// begin inline asm
	prmt.b32 %r7703, %r7703, 0, 0xba98;
	// end inline asm
	// begin inline asm
	prmt.b32 %r7705, %r7705, 0, 0xba98;
	// end inline asm
	xor.b32  	%r17150, %r7705, 2139062143;
	not.b32 	%r17151, %r7703;
	and.b32  	%r17152, %r17147, %r17151;
	and.b32  	%r17153, %r17150, %r7703;
	or.b32  	%r7721, %r17153, %r17152;
	// begin inline asm
	dp4a.s32.s32 %r7707, %r7708, %r7709, %r7679;
	// end inline asm
	// begin inline asm
	dp4a.s32.s32 %r7711, %r7712, %r7713, %r7707;
	// end inline asm
	// begin inline asm
	dp4a.s32.s32 %r7715, %r7716, %r7717, %r7711;
	// end inline asm
	// begin inline asm
	dp4a.s32.s32 %r7719, %r7720, %r7721, %r7715;
	// end inline asm
	ld.global.nc.v4.u32 	{%r7748, %r7752, %r7756, %r7760}, [%rd9+24704];
	ld.global.nc.u32 	%r7724, [%rd11+98816];
	// begin inline asm
	lop3.b32 %r7727, %r7724, 50529027, 0, 234;

	// end inline asm
	or.b32  	%r17154, %r7727, -2139062144;
	and.b32  	%r17155, %r7727, -2139062144;
	add.s32 	%r17156, %r17154, -33686018;
	xor.b32  	%r17157, %r17155, %r17156;
	xor.b32  	%r17158, %r17157, -2139062144;
	xor.b32  	%r17159, %r7727, 33686018;
	xor.b32  	%r17160, %r17158, %r7727;
	and.b32  	%r7725, %r17160, %r17159;
	// begin inline asm
	prmt.b32 %r7725, %r7725, 0, 0xba98;
	// end inline asm
	// begin inline asm
	prmt.b32 %r7727, %r7727, 0, 0xba98;
	// end inline asm
	xor.b32  	%r17161, %r7727, 2139062143;
	not.b32 	%r17162, %r7725;
	and.b32  	%r17163, %r17158, %r17162;
	and.b32  	%r17164, %r17161, %r7725;
	or.b32  	%r7749, %r17164, %r17163;
	shr.u32 	%r7730, %r7724, 2;
	// begin inline asm
	lop3.b32 %r7733, %r7730, 50529027, 0, 234;

	// end inline asm
	or.b32  	%r17165, %r7733, -2139062144;
	and.b32  	%r17166, %r7733, -2139062144;
	add.s32 	%r17167, %r17165, -33686018;
	xor.b32  	%r17168, %r17166, %r17167;
	xor.b32  	%r17169, %r17168, -2139062144;
	xor.b32  	%r17170, %r7733, 33686018;
	xor.b32  	%r17171, %r17169, %r7733;
	and.b32  	%r7731, %r17171, %r17170;
	// begin inline asm
	prmt.b32 %r7731, %r7731, 0, 0xba98;
	// end inline asm
	// begin inline asm
	prmt.b32 %r7733, %r7733, 0, 0xba98;
	// end inline asm
	xor.b32  	%r17172, %r7733, 2139062143;
	not.b32 	%r17173, %r7731;
	and.b32  	%r17174, %r17169, %r17173;
	and.b32  	%r17175, %r17172, %r7731;
	or.b32  	%r7753, %r17175, %r17174;
	shr.u32 	%r7736, %r7724, 4;
	// begin inline asm
	lop3.b32 %r7739, %r7736, 50529027, 0, 234;

	// end inline asm
	or.b32  	%r17176, %r7739, -2139062144;
	and.b32  	%r17177, %r7739, -2139062144;
	add.s32 	%r17178, %r17176, -33686018;
	xor.b32  	%r17179, %r17177, %r17178;
	xor.b32  	%r17180, %r17179, -2139062144;
	xor.b32  	%r17181, %r7739, 33686018;
	xor.b32  	%r17182, %r17180, %r7739;
	and.b32  	%r7737, %r17182, %r17181;
	// begin inline asm
	prmt.b32 %r7737, %r7737, 0, 0xba98;
	// end inline asm
	// begin inline asm
	prmt.b32 %r7739, %r7739, 0, 0xba98;
	// end inline asm
	xor.b32  	%r17183, %r7739, 2139062143;
	not.b32 	%r17184, %r7737;
	and.b32  	%r17185, %r17180, %r17184;
	and.b32  	%r17186, %r17183, %r7737;
	or.b32  	%r7757, %r17186, %r17185;
	shr.u32 	%r7742, %r7724, 6;
	// begin inline asm
	lop3.b32 %r7745, %r7742, 50529027, 0, 234;

	// end inline asm
	or.b32  	%r17187, %r7745, -2139062144;
	and.b32  	%r17188, %r7745, -2139062144;
	add.s32 	%r17189, %r17187, -33686018;
	xor.b32  	%r17190, %r17188, %r17189;
	xor.b32  	%r17191, %r17190, -2139062144;
	xor.b32  	%r17192, %r7745, 33686018;
	xor.b32  	%r17193, %r17191, %r7745;
	and.b32  	%r7743, %r17193, %r17192;
	// begin inline asm
	prmt.b32 %r7743, %r7743, 0, 0xba98;
	// end inline asm
	// begin inline asm
	prmt.b32 %r7745, %r7745, 0, 0xba98;
	// end inline asm
	xor.b32  	%r17194, %r7745, 2139062143;
	not.b32 	%r17195, %r7743;
	and.b32  	%r17196, %r17191, %r17195;
	and.b32  	%r17197, %r17194, %r7743;
	or.b32  	%r7761, %r17197, %r17196;
	// begin inline asm
	dp4a.s32.s32 %r7747, %r7748, %r7749, %r7719;
	// end inline asm
	// begin inline asm
	dp4a.s32.s32 %r7751, %r7752, %r7753, %r7747;
	// end inline asm
	// begin inline asm
	dp4a.s32.s32 %r7755, %r7756, %r7757, %r7751;
	// end inline asm
	// begin inline asm
	dp4a.s32.s32 %r7759, %r7760, %r7761, %r7755;
	// end inline asm
	ld.global.nc.v4.u32 	{%r7788, %r7792, %r7796, %r7800}, [%rd9+24832];
	ld.global.nc.u32 	%r7764, [%rd11+99328];
	// begin inline asm
	lop3.b32 %r7767, %r7764, 50529027, 0, 234;

	// end inline asm
	or.b32  	%r17198, %r7767, -2139062144;
	and.b32  	%r17199, %r7767, -2139062144;
	add.s32 	%r17200, %r17198, -33686018;
	xor.b32  	%r17201, %r17199, %r17200;
	xor.b32  	%r17202, %r17201, -2139062144;
	xor.b32  	%r17203, %r7767, 33686018;
	xor.b32  	%r17204, %r17202, %r7767;
	and.b32  	%r7765, %r17204, %r17203;
	// begin inline asm
	prmt.b32 %r7765, %r7765, 0, 0xba98;
	// end inline asm
	// begin inline asm
	prmt.b32 %r7767, %r7767, 0, 0xba98;
	// end inline asm
	xor.b32  	%r17205, %r7767, 2139062143;
	not.b32 	%r17206, %r7765;
	and.b32  	%r17207, %r17202, %r17206;
	and.b32  	%r17208, %r17205, %r7765;
	or.b32  	%r7789, %r17208, %r17207;
	shr.u32 	%r7770, %r7764, 2;
	// begin inline asm
	lop3.b32 %r7773, %r7770, 50529027, 0, 234;

	// end inline asm
	or.b32  	%r17209, %r7773, -2139062144;
	and.b32  	%r17210, %r7773, -2139062144;
	add.s32 	%r17211, %r17209, -33686018;
	xor.b32  	%r17212, %r17210, %r17211;
	xor.b32  	%r17213, %r17212, -2139062144;
	xor.b32  	%r17214, %r7773, 33686018;
	xor.b32  	%r17215, %r17213, %r7773;
	and.b32  	%r7771, %r17215, %r17214;
	// begin inline asm
	prmt.b32 %r7771, %r7771, 0, 0xba98;
	// end inline asm
	// begin inline asm
	prmt.b32 %r7773, %r7773, 0, 0xba98;
	// end inline asm
	xor.b32  	%r17216, %r7773, 2139062143;
	not.b32 	%r17217, %r7771;
	and.b32  	%r17218, %r17213, %r17217;
	and.b32  	%r17219, %r17216, %r7771;
	or.b32  	%r7793, %r17219, %r17218;
	shr.u32 	%r7776, %r7764, 4;
	// begin inline asm
	lop3.b32 %r7779, %r7776, 50529027, 0, 234;

	// end inline asm
	or.b32  	%r17220, %r7779, -2139062144;
	and.b32  	%r17221, %r7779, -2139062144;
	add.s32 	%r17222, %r17220, -33686018;
	xor.b32  	%r17223, %r17221, %r17222;
	xor.b32  	%r17224, %r17223, -2139062144;
	xor.b32  	%r17225, %r7779, 33686018;
	xor.b32  	%r17226, %r17224, %r7779;
	and.b32  	%r7777, %r17226, %r17225;
	// begin inline asm
	prmt.b32 %r7777, %r7777, 0, 0xba98;
	// end inline asm
	// begin inline asm
	prmt.b32 %r7779, %r7779, 0, 0xba98;
	// end inline asm
	xor.b32  	%r17227, %r7779, 2139062143;
	not.b32 	%r17228, %r7777;
	and.b32  	%r17229, %r17224, %r17228;
	and.b32  	%r17230, %r17227, %r7777;
	or.b32  	%r7797, %r17230, %r17229;
	shr.u32 	%r7782, %r7764, 6;
	// begin inline asm
	lop3.b32 %r7785, %r7782, 50529027, 0, 234;

	// end inline asm
	or.b32  	%r17231, %r7785, -2139062144;
	and.b32  	%r17232, %r7785, -2139062144;
	add.s32 	%r17233, %r17231, -33686018;
	xor.b32  	%r17234, %r17232, %r17233;
	xor.b32  	%r17235, %r17234, -2139062144;
	xor.b32  	%r17236, %r7785, 33686018;
	xor.b32  	%r17237, %r17235, %r7785;
	and.b32  	%r7783, %r17237, %r17236;
	// begin inline asm
	prmt.b32 %r7783, %r7783, 0, 0xba98;
	// end inline asm
	// begin inline asm
	prmt.b32 %r7785, %r7785, 0, 0xba98;
	// end inline asm
	xor.b32  	%r17238, %r7785, 2139062143;
	not.b32 	%r17239, %r7783;
	and.b32  	%r17240, %r17235, %r17239;
	and.b32  	%r17241, %r17238, %r7783;
	or.b32  	%r7801, %r17241, %r17240;
	// begin inline asm
	dp4a.s32.s32 %r7787, %r7788, %r7789, %r7759;
	// end inline asm
	// begin inline asm
	dp4a.s32.s32 %r7791, %r7792, %r7793, %r7787;
	// end inline asm
	// begin inline asm
	dp4a.s32.s32 %r7795, %r7796, %r7797, %r7791;
	// end inline asm
	// begin inline asm
	dp4a.s32.s32 %r7799, %r7800, %r7801, %r7795;
	// end inline asm
	ld.global.nc.v4.u32 	{%r7828, %r7832, %r7836, %r7840}, [%rd9+24960];
	ld.global.nc.u32 	%r7804, [%rd11+99840];
	// begin inline asm
	lop3.b32 %r7807, %r7804, 50529027, 0, 234;

	// end inline asm
	or.b32  	%r17242, %r7807, -2139062144;
	and.b32  	%r17243, %r7807, -2139062144;
	add.s32 	%r17244, %r17242, -33686018;
	xor.b32  	%r17245, %r17243, %r17244;
	xor.b32  	%r17246, %r17245, -2139062144;
	xor.b32  	%r17247, %r7807, 33686018;
	xor.b32  	%r17248, %r17246, %r7807;
	and.b32  	%r7805, %r17248, %r17247;
	// begin inline asm
	prmt.b32 %r7805, %r7805, 0, 0xba98;
	// end inline asm
	// begin inline asm
	prmt.b32 %r7807, %r7807, 0, 0xba98;
	// end inline asm
	xor.b32  	%r17249, %r7807, 2139062143;
	not.b32 	%r17250, %r7805;
	and.b32  	%r17251, %r17246, %r17250;
	and.b32  	%r17252, %r17249, %r7805;
	or.b32  	%r7829, %r17252, %r17251;
	shr.u32 	%r7810, %r7804, 2;
	// begin inline asm
	lop3.b32 %r7813, %r7810, 50529027, 0, 234;

	// end inline asm
	or.b32  	%r17253, %r7813, -2139062144;
	and.b32  	%r17254, %r7813, -2139062144;
	add.s32 	%r17255, %r17253, -33686018;
	xor.b32  	%r17256, %r17254, %r17255;
	xor.b32  	%r17257, %r17256, -2139062144;
	xor.b32  	%r17258, %r7813, 33686018;
	xor.b32  	%r17259, %r17257, %r7813;
	and.b32  	%r7811, %r17259, %r17258;
	// begin inline asm
	prmt.b32 %r7811, %r7811, 0, 0xba98;
	// end inline asm
	// begin inline asm
	prmt.b32 %r7813, %r7813, 0, 0xba98;
	// end inline asm
	xor.b32  	%r17260, %r7813, 2139062143;
	not.b32 	%r17261, %r7811;
	and.b32  	%r17262, %r17257, %r17261;
	and.b32  	%r17263, %r17260, %r7811;
	or.b32  	%r7833, %r17263, %r17262;
	shr.u32 	%r7816, %r7804, 4;
	// begin inline asm
	lop3.b32 %r7819, %r7816, 50529027, 0, 234;

	// end inline asm
	or.b32  	%r17264, %r7819, -2139062144;
	and.b32  	%r17265, %r7819, -2139062144;
	add.s32 	%r17266, %r17264, -33686018;
	xor.b32  	%r17267, %r17265, %r17266;
	xor.b32  	%r17268, %r17267, -2139062144;
	xor.b32  	%r17269, %r7819, 33686018;
	xor.b32  	%r17270, %r17268, %r7819;
	and.b32  	%r7817, %r17270, %r17269;
	// begin inline asm
	prmt.b32 %r7817, %r7817, 0, 0xba98;
	// end inline asm
	// begin inline asm
	prmt.b32 %r7819, %r7819, 0, 0xba98;
	// end inline asm
	xor.b32  	%r17271, %r7819, 2139062143;
	not.b32 	%r17272, %r7817;
	and.b32  	%r17273, %r17268, %r17272;
	and.b32  	%r17274, %r17271, %r7817;
	or.b32  	%r7837, %r17274, %r17273;
	shr.u32 	%r7822, %r7804, 6;
	// begin inline asm
	lop3.b32 %r7825, %r7822, 50529027, 0, 234;

	// end inline asm
	or.b32  	%r17275, %r7825, -2139062144;
	and.b32  	%r17276, %r7825, -2139062144;
	add.s32 	%r17277, %r17275, -33686018;
	xor.b32  	%r17278, %r17276, %r17277;
	xor.b32  	%r17279, %r17278, -2139062144;
	xor.b32  	%r17280, %r7825, 33686018;
	xor.b32  	%r17281, %r17279, %r7825;
	and.b32  	%r7823, %r17281, %r17280;
	// begin inline asm
	prmt.b32 %r7823, %r7823, 0, 0xba98;
	// end inline asm
	// begin inline asm
	prmt.b32 %r7825, %r7825, 0, 0xba98;
	// end inline asm
	xor.b32  	%r17282, %r7825, 2139062143;
	not.b32 	%r17283, %r7823;
	and.b32  	%r17284, %r17279, %r17283;
	and.b32  	%r17285, %r17282, %r7823;
	or.b32  	%r7841, %r17285, %r17284;
	// begin inline asm
	dp4a.s32.s32 %r7827, %r7828, %r7829, %r7799;
	// end inline asm
	// begin inline asm
	dp4a.s32.s32 %r7831, %r7832, %r7833, %r7827;
	// end inline asm
	// begin inline asm
	dp4a.s32.s32 %r7835, %r7836, %r7837, %r7831;
	// end inline asm
	// begin inline asm
	dp4a.s32.s32 %r7839, %r7840, %r7841, %r7835;
	// end inline asm
	ld.global.nc.v4.u32 	{%r7868, %r7872, %r7876, %r7880}, [%rd9+25088];
	ld.global.nc.u32 	%r7844, [%rd11+100352];
	// begin inline asm
	lop3.b32 %r7847, %r7844, 50529027, 0, 234;

	// end inline asm
	or.b32  	%r17286, %r7847, -2139062144;
	and.b32  	%r17287, %r7847, -2139062144;
	add.s32 	%r17288, %r17286, -33686018;
	xor.b32  	%r17289, %r17287, %r17288;
	xor.b32  	%r17290, %r17289, -2139062144;
	xor.b32  	%r17291, %r7847, 33686018;
	xor.b32  	%r17292, %r17290, %r7847;
	and.b32  	%r7845, %r17292, %r17291;
	// begin inline asm
	prmt.b32 %r7845, %r7845, 0, 0xba98;
	// end inline asm
	// begin inline asm
	prmt.b32 %r7847, %r7847, 0, 0xba98;
	// end inline asm
	xor.b32  	%r17293, %r7847, 2139062143;
	not.b32 	%r17294, %r7845;
	and.b32  	%r17295, %r17290, %r17294;
	and.b32  	%r17296, %r17293, %r7845;
	or.b32  	%r7869, %r17296, %r17295;
	shr.u32 	%r7850, %r7844, 2;
	// begin inline asm
	lop3.b32 %r7853, %r7850, 50529027, 0, 234;

	// end inline asm
	or.b32  	%r17297, %r7853, -2139062144;
	and.b32  	%r17298, %r7853, -2139062144;
	add.s32 	%r17299, %r17297, -33686018;
	xor.b32  	%r17300, %r17298, %r17299;
	xor.b32  	%r17301, %r17300, -2139062144;
	xor.b32  	%r17302, %r7853, 33686018;
	xor.b32  	%r17303, %r17301, %r7853;
	and.b32  	%r7851, %r17303, %r17302;
	// begin inline asm
	prmt.b32 %r7851, %r7851, 0, 0xba98;
	// end inline asm
	// begin inline asm
	prmt.b32 %r7853, %r7853, 0, 0xba98;
	// end inline asm
	xor.b32  	%r17304, %r7853, 2139062143;
	not.b32 	%r17305, %r7851;
	and.b32  	%r17306, %r17301, %r17305;
	and.b32  	%r17307, %r17304, %r7851;
	or.b32  	%r7873, %r17307, %r17306;
	shr.u32 	%r7856, %r7844, 4;
	// begin inline asm
	lop3.b32 %r7859, %r7856, 50529027, 0, 234;

	// end inline asm
	or.b32  	%r17308, %r7859, -2139062144;
	and.b32  	%r17309, %r7859, -2139062144;
	add.s32 	%r17310, %r17308, -33686018;
	xor.b32  	%r17311, %r17309, %r17310;
	xor.b32  	%r17312, %r17311, -2139062144;
	xor.b32  	%r17313, %r7859, 33686018;
	xor.b32  	%r17314, %r17312, %r7859;
	and.b32  	%r7857, %r17314, %r17313;
	// begin inline asm
	prmt.b32 %r7857, %r7857, 0, 0xba98;
	// end inline asm
	// begin inline asm
	prmt.b32 %r7859, %r7859, 0, 0xba98;
	// end inline asm
	xor.b32  	%r17315, %r7859, 2139062143;
	not.b32 	%r17316, %r7857;
	and.b32  	%r17317, %r17312, %r17316;
	and.b32  	%r17318, %r17315, %r7857;
	or.b32  	%r7877, %r17318, %r17317;
	shr.u32 	%r7862, %r7844, 6;
	// begin inline asm
	lop3.b32 %r7865, %r7862, 50529027, 0, 234;

	// end inline asm
	or.b32  	%r17319, %r7865, -2139062144;
	and.b32  	%r17320, %r7865, -2139062144;
	add.s32 	%r17321, %r17319, -33686018;
	xor.b32  	%r17322, %r17320, %r17321;
	xor.b32  	%r17323, %r17322, -2139062144;
	xor.b32  	%r17324, %r7865, 33686018;
	xor.b32  	%r17325, %r17323, %r7865;
	and.b32  	%r7863, %r17325, %r17324;
	// begin inline asm
	prmt.b32 %r7863, %r7863, 0, 0xba98;
	// end inline asm
	// begin inline asm
	prmt.b32 %r7865, %r7865, 0, 0xba98;
	// end inline asm
	xor.b32  	%r17326, %r7865, 2139062143;
	not.b32 	%r17327, %r7863;
	and.b32  	%r17328, %r17323, %r17327;
	and.b32  	%r17329, %r17326, %r7863;
	or.b32  	%r7881, %r17329, %r17328;
	// begin inline asm
	dp4a.s32.s32 %r7867, %r7868, %r7869, %r7839;
	// end inline asm
	// begin inline asm
	dp4a.s32.s32 %r7871, %r7872, %r7873, %r7867;
	// end inline asm
	// begin inline asm
	dp4a.s32.s32 %r7875, %r7876, %r7877, %r7871;
	// end inline asm
	// begin inline asm
	dp4a.s32.s32 %r7879, %r7880, %r7881, %r7875;
	// end inline asm
	ld.global.nc.v4.u32 	{%r7908, %r7912, %r7916, %r7920}, [%rd9+25216];
	ld.global.nc.u32 	%r7884, [%rd11+100864];
	// begin inline asm
	lop3.b32 %r7887, %r7884, 50529027, 0, 234;

	// end inline asm
	or.b32  	%r17330, %r7887, -2139062144;
	and.b32  	%r17331, %r7887, -2139062144;
	add.s32 	%r17332, %r17330, -33686018;
	xor.b32  	%r17333, %r17331, %r17332;
	xor.b32  	%r17334, %r17333, -2139062144;
	xor.b32  	%r17335, %r7887, 33686018;
	xor.b32  	%r17336, %r17334, %r7887;
	and.b32  	%r7885, %r17336, %r17335;
	// begin inline asm
	prmt.b32 %r7885, %r7885, 0, 0xba98;
	// end inline asm
	// begin inline asm
	prmt.b32 %r7887, %r7887, 0, 0xba98;
	// end inline asm
	xor.b32  	%r17337, %r7887, 2139062143;
	not.b32 	%r17338, %r7885;
	and.b32  	%r17339, %r17334, %r17338;
	and.b32  	%r17340, %r17337, %r7885;
	or.b32  	%r7909, %r17340, %r17339;
	shr.u32 	%r7890, %r7884, 2;
	// begin inline asm
	lop3.b32 %r7893, %r7890, 50529027, 0, 234;

	// end inline asm
	or.b32  	%r17341, %r7893, -2139062144;
	and.b32  	%r17342, %r7893, -2139062144;
	add.s32 	%r17343, %r17341, -33686018;
	xor.b32  	%r17344, %r17342, %r17343;
	xor.b32  	%r17345, %r17344, -2139062144;
	xor.b32  	%r17346, %r7893, 33686018;
	xor.b32  	%r17347, %r17345, %r7893;
	and.b32  	%r7891, %r17347, %r17346;
	// begin inline asm
	prmt.b32 %r7891, %r7891, 0, 0xba98;
	// end inline asm
	// begin inline asm
	prmt.b32 %r7893, %r7893, 0, 0xba98;
	// end inline asm
	xor.b32  	%r17348, %r7893, 2139062143;
	not.b32 	%r17349, %r7891;
	and.b32  	%r17350, %r17345, %r17349;
	and.b32  	%r17351, %r17348, %r7891;
	or.b32  	%r7913, %r17351, %r17350;
	shr.u32 	%r7896, %r7884, 4;
	// begin inline asm
	lop3.b32 %r7899, %r7896, 50529027, 0, 234;

	// end inline asm
	or.b32  	%r17352, %r7899, -2139062144;
	and.b32  	%r17353, %r7899, -2139062144;
	add.s32 	%r17354, %r17352, -33686018;
	xor.b32  	%r17355, %r17353, %r17354;
	xor.b32  	%r17356, %r17355, -2139062144;
	xor.b32  	%r17357, %r7899, 33686018;
	xor.b32  	%r17358, %r17356, %r7899;
	and.b32  	%r7897, %r17358, %r17357;
	// begin inline asm
	prmt.b32 %r7897, %r7897, 0, 0xba98;
	// end inline asm
	// begin inline asm
	prmt.b32 %r7899, %r7899, 0, 0xba98;
	// end inline asm
	xor.b32  	%r17359, %r7899, 2139062143;
	not.b32 	%r17360, %r7897;
	and.b32  	%r17361, %r17356, %r17360;
	and.b32  	%r17362, %r17359, %r7897;
	or.b32  	%r7917, %r17362, %r17361;
	shr.u32 	%r7902, %r7884, 6;
	// begin inline asm
	lop3.b32 %r7905, %r7902, 50529027, 0, 234;

	// end inline asm
	or.b32  	%r17363, %r7905, -2139062144;
	and.b32  	%r17364, %r7905, -2139062144;
	add.s32 	%r17365, %r17363, -33686018;
	xor.b32  	%r17366, %r17364, %r17365;
	xor.b32  	%r17367, %r17366, -2139062144;
	xor.b32  	%r17368, %r7905, 33686018;
	xor.b32  	%r17369, %r17367, %r7905;
	and.b32  	%r7903, %r17369, %r17368;
	// begin inline asm
	prmt.b32 %r7903, %r7903, 0, 0xba98;
	// end inline asm
	// begin inline asm
	prmt.b32 %r7905, %r7905, 0, 0xba98;
	// end inline asm
	xor.b32  	%r17370, %r7905, 2139062143;
	not.b32 	%r17371, %r7903;
	and.b32  	%r17372, %r17367, %r17371;
	and.b32  	%r17373, %r17370, %r7903;
	or.b32  	%r7921, %r17373, %r17372;
	// begin inline asm
	dp4a.s32.s32 %r7907, %r7908, %r7909, %r7879;
	// end inline asm
	// begin inline asm
	dp4a.s32.s32 %r7911, %r7912, %r7913, %r7907;
	// end inline asm
	// begin inline asm
	dp4a.s32.s32 %r7915, %r7916, %r7917, %r7911;
	// end inline asm
	// begin inline asm
	dp4a.s32.s32 %r7919, %r7920, %r7921, %r7915;
	// end inline asm
	ld.global.nc.v4.u32 	{%r7948, %r7952, %r7956, %r7960}, [%rd9+25344];
	ld.global.nc.u32 	%r7924, [%rd11+101376];
	// begin inline asm
	lop3.b32 %r7927, %r7924, 50529027, 0, 234;

	// end inline asm
	or.b32  	%r17374, %r7927, -2139062144;
	and.b32  	%r17375, %r7927, -2139062144;
	add.s32 	%r17376, %r17374, -33686018;
	xor.b32  	%r17377, %r17375, %r17376;
	xor.b32  	%r17378, %r17377, -2139062144;
	xor.b32  	%r17379, %r7927, 33686018;
	xor.b32  	%r17380, %r17378, %r7927;
	and.b32  	%r7925, %r17380, %r17379;
	// begin inline asm
	prmt.b32 %r7925, %r7925, 0, 0xba98;
	// end inline asm
	// begin inline asm
	prmt.b32 %r7927, %r7927, 0, 0xba98;
	// end inline asm
	xor.b32  	%r17381, %r7927, 2139062143;
	not.b32 	%r17382, %r7925;
	and.b32  	%r17383, %r17378, %r17382;
	and.b32  	%r17384, %r17381, %r7925;
	or.b32  	%r7949, %r17384, %r17383;
	shr.u32 	%r7930, %r7924, 2;
	// begin inline asm
	lop3.b32 %r7933, %r7930, 50529027, 0, 234;

	// end inline asm
	or.b32  	%r17385, %r7933, -2139062144;
	and.b32  	%r17386, %r7933, -2139062144;
	add.s32 	%r17387, %r17385, -33686018;
	xor.b32  	%r17388, %r17386, %r17387;
	xor.b32  	%r17389, %r17388, -2139062144;
	xor.b32  	%r17390, %r7933, 33686018;
	xor.b32  	%r17391, %r17389, %r7933;
	and.b32  	%r7931, %r17391, %r17390;
	// begin inline asm
	prmt.b32 %r7931, %r7931, 0, 0xba98;
	// end inline asm
	// begin inline asm
	prmt.b32 %r7933, %r7933, 0, 0xba98;
	// end inline asm
	xor.b32  	%r17392, %r7933, 2139062143;
	not.b32 	%r17393, %r7931;
	and.b32  	%r17394, %r17389, %r17393;
	and.b32  	%r17395, %r17392, %r7931;
	or.b32  	%r7953, %r17395, %r17394;
	shr.u32 	%r7936, %r7924, 4;
	// begin inline asm
	lop3.b32 %r7939, %r7936, 50529027, 0, 234;

	// end inline asm
	or.b32  	%r17396, %r7939, -2139062144;
	and.b32  	%r17397, %r7939, -2139062144;
	add.s32 	%r17398, %r17396, -33686018;
	xor.b32  	%r17399, %r17397, %r17398;
	xor.b32  	%r17400, %r17399, -2139062144;
	xor.b32  	%r17401, %r7939, 33686018;
	xor.b32  	%r17402, %r17400, %r7939;
	and.b32  	%r7937, %r17402, %r17401;
	// begin inline asm
	prmt.b32 %r7937, %r7937, 0, 0xba98;
	// end inline asm
	// begin inline asm
	prmt.b32 %r7939, %r7939, 0, 0xba98;
	// end inline asm
	xor.b32  	%r17403, %r7939, 2139062143;
	not.b32 	%r17404, %r7937;
	and.b32  	%r17405, %r17400, %r17404;
	and.b32  	%r17406, %r17403, %r7937;
	or.b32  	%r7957, %r17406, %r17405;
	shr.u32 	%r7942, %r7924, 6;
	// begin inline asm
	lop3.b32 %r7945, %r7942, 50529027, 0, 234;

	// end inline asm
	or.b32  	%r17407, %r7945, -2139062144;
	and.b32  	%r17408, %r7945, -2139062144;
	add.s32 	%r17409, %r17407, -33686018;
	xor.b32  	%r17410, %r17408, %r17409;
	xor.b32  	%r17411, %r17410, -2139062144;
	xor.b32  	%r17412, %r7945, 33686018;
	xor.b32  	%r17413, %r17411, %r7945;
	and.b32  	%r7943, %r17413, %r17412;
	// begin inline asm
	prmt.b32 %r7943, %r7943, 0, 0xba98;
	// end inline asm
	// begin inline asm
	prmt.b32 %r7945, %r7945, 0, 0xba98;
	// end inline asm
	xor.b32  	%r17414, %r7945, 2139062143;
	not.b32 	%r17415, %r7943;
	and.b32  	%r17416, %r17411, %r17415;
	and.b32  	%r17417, %r17414, %r7943;
	or.b32  	%r7961, %r17417, %r17416;
	// begin inline asm
	dp4a.s32.s32 %r7947, %r7948, %r7949, %r7919;
	// end inline asm
	// begin inline asm
	dp4a.s32.s32 %r7951, %r7952, %r7953, %r7947;
	// end inline asm
	// begin inline asm
	dp4a.s32.s32 %r7955, %r7956, %r7957, %r7951;
	// end inline asm
	// begin inline asm
	dp4a.s32.s32 %r7959, %r7960, %r7961, %r7955;
	// end inline asm
	ld.global.nc.v4.u32 	{%r7988, %r7992, %r7996, %r8000}, [%rd9+25472];
	ld.global.nc.u32 	%r7964, [%rd11+101888];
	// begin inline asm
	lop3.b32 %r7967, %r7964, 50529027, 0, 234;

	// end inline asm
	or.b32  	%r17418, %r7967, -2139062144;
	and.b32  	%r17419, %r7967, -2139062144;
	add.s32 	%r17420, %r17418, -33686018;
	xor.b32  	%r17421, %r17419, %r17420;
	xor.b32  	%r17422, %r17421, -2139062144;
	xor.b32  	%r17423, %r7967, 33686018;
	xor.b32  	%r17424, %r17422, %r7967;
	and.b32  	%r7965, %r17424, %r17423;
	// begin inline asm
	prmt.b32 %r7965, %r7965, 0, 0xba98;
	// end inline asm
	// begin inline asm
	prmt.b32 %r7967, %r7967, 0, 0xba98;
	// end inline asm
	xor.b32  	%r17425, %r7967, 2139062143;
	not.b32 	%r17426, %r7965;
	and.b32  	%r17427, %r17422, %r17426;
	and.b32  	%r17428, %r17425, %r7965;
	or.b32  	%r7989, %r17428, %r17427;
	shr.u32 	%r7970, %r7964, 2;
	// begin inline asm
	lop3.b32 %r7973, %r7970, 50529027, 0, 234;

	// end inline asm
	or.b32  	%r17429, %r7973, -2139062144;
	and.b32  	%r17430, %r7973, -2139062144;
	add.s32 	%r17431, %r17429, -33686018;
	xor.b32  	%r17432, %r17430, %r17431;
	xor.b32  	%r17433, %r17432, -2139062144;
	xor.b32  	%r17434, %r7973, 33686018;
	xor.b32  	%r17435, %r17433, %r7973;
	and.b32  	%r7971, %r17435, %r17434;
	// begin inline asm
	prmt.b32 %r7971, %r7971, 0, 0xba98;
	// end inline asm
	// begin inline asm
	prmt.b32 %r7973, %r7973, 0, 0xba98;
	// end inline asm
	xor.b32  	%r17436, %r7973, 2139062143;
	not.b32 	%r17437, %r7971;
	and.b32  	%r17438, %r17433, %r17437;
	and.b32  	%r17439, %r17436, %r7971;
	or.b32  	%r7993, %r17439, %r17438;
	shr.u32 	%r7976, %r7964, 4;
	// begin inline asm
	lop3.b32 %r7979, %r7976, 50529027, 0, 234;

	// end inline asm
	or.b32  	%r17440, %r7979, -2139062144;
	and.b32  	%r17441, %r7979, -2139062144;
	add.s32 	%r17442, %r17440, -33686018;
	xor.b32  	%r17443, %r17441, %r17442;
	xor.b32  	%r17444, %r17443, -2139062144;
	xor.b32  	%r17445, %r7979, 33686018;
	xor.b32  	%r17446, %r17444, %r7979;
	and.b32  	%r7977, %r17446, %r17445;
	// begin inline asm
	prmt.b32 %r7977, %r7977, 0, 0xba98;
	// end inline asm
	// begin inline asm
	prmt.b32 %r7979, %r7979, 0, 0xba98;
	// end inline asm
	xor.b32  	%r17447, %r7979, 2139062143;
	not.b32 	%r17448, %r7977;
	and.b32  	%r17449, %r17444, %r17448;
	and.b32  	%r17450, %r17447, %r7977;
	or.b32  	%r7997, %r17450, %r17449;
	shr.u32 	%r7982, %r7964, 6;
	// begin inline asm
	lop3.b32 %r7985, %r7982, 50529027, 0, 234;

	// end inline asm
	or.b32  	%r17451, %r7985, -2139062144;
	and.b32  	%r17452, %r7985, -2139062144;
	add.s32 	%r17453, %r17451, -33686018;
	xor.b32  	%r17454, %r17452, %r17453;
	xor.b32  	%r17455, %r17454, -2139062144;
	xor.b32  	%r17456, %r7985, 33686018;
	xor.b32  	%r17457, %r17455, %r7985;
	and.b32  	%r7983, %r17457, %r17456;
	// begin inline asm
	prmt.b32 %r7983, %r7983, 0, 0xba98;
	// end inline asm
	// begin inline asm
	prmt.b32 %r7985, %r7985, 0, 0xba98;
	// end inline asm
	xor.b32  	%r17458, %r7985, 2139062143;
	not.b32 	%r17459, %r7983;
	and.b32  	%r17460, %r17455, %r17459;
	and.b32  	%r17461, %r17458, %r7983;
	or.b32  	%r8001, %r17461, %r17460;
	// begin inline asm
	dp4a.s32.s32 %r7987, %r7988, %r7989, %r7959;
	// end inline asm
	// begin inline asm
	dp4a.s32.s32 %r7991, %r7992, %r7993, %r7987;
	// end inline asm
	// begin inline asm
	dp4a.s32.s32 %r7995, %r7996, %r7997, %r7991;
	// end inline asm
	// begin inline asm
	dp4a.s32.s32 %r7999, %r8000, %r8001, %r7995;
	// end inline asm
	ld.global.nc.v4.u32 	{%r8028, %r8032, %r8036, %r8040}, [%rd9+25600];
	ld.global.nc.u32 	%r8004, [%rd11+102400];
	// begin inline asm
	lop3.b32 %r8007, %r8004, 50529027, 0, 234;

	// end inline asm
	or.b32  	%r17462, %r8007, -2139062144;
	and.b32  	%r17463, %r8007, -2139062144;
	add.s32 	%r17464, %r17462, -33686018;
	xor.b32  	%r17465, %r17463, %r17464;
	xor.b32  	%r17466, %r17465, -2139062144;
	xor.b32  	%r17467, %r8007, 33686018;
	xor.b32  	%r17468, %r17466, %r8007;
	and.b32  	%r8005, %r17468, %r17467;
	// begin inline asm
	prmt.b32 %r8005, %r8005, 0, 0xba98;
	// end inline asm
	// begin inline asm
	prmt.b32 %r8007, %r8007, 0, 0xba98;
	// end inline asm
	xor.b32  	%r17469, %r8007, 2139062143;
	not.b32 	%r17470, %r8005;
	and.b32  	%r17471, %r17466, %r17470;
	and.b32  	%r17472, %r17469, %r8005;
	or.b32  	%r8029, %r17472, %r17471;
	shr.u32 	%r8010, %r8004, 2;
	// begin inline asm
	lop3.b32 %r8013, %r8010, 50529027, 0, 234;

	// end inline asm
	or.b32  	%r17473, %r8013, -2139062144;
	and.b32  	%r17474, %r8013, -2139062144;
	add.s32 	%r17475, %r17473, -33686018;
	xor.b32  	%r17476, %r17474, %r17475;
	xor.b32  	%r17477, %r17476, -2139062144;
	xor.b32  	%r17478, %r8013, 33686018;
	xor.b32  	%r17479, %r17477, %r8013;
	and.b32  	%r8011, %r17479, %r17478;
	// begin inline asm
	prmt.b32 %r8011, %r8011, 0, 0xba98;
	// end inline asm
	// begin inline asm
	prmt.b32 %r8013, %r8013, 0, 0xba98;
	// end inline asm
	xor.b32  	%r17480, %r8013, 2139062143;
	not.b32 	%r17481, %r8011;
	and.b32  	%r17482, %r17477, %r17481;
	and.b32  	%r17483, %r17480, %r8011;
	or.b32  	%r8033, %r17483, %r17482;
	shr.u32 	%r8016, %r8004, 4;
	// begin inline asm
	lop3.b32 %r8019, %r8016, 50529027, 0, 234;

	// end inline asm
	or.b32  	%r17484, %r8019, -2139062144;
	and.b32  	%r17485, %r8019, -2139062144;
	add.s32 	%r17486, %r17484, -33686018;
	xor.b32  	%r17487, %r17485, %r17486;
	xor.b32  	%r17488, %r17487, -2139062144;
	xor.b32  	%r17489, %r8019, 33686018;
	xor.b32  	%r17490, %r17488, %r8019;
	and.b32  	%r8017, %r17490, %r17489;
	// begin inline asm
	prmt.b32 %r8017, %r8017, 0, 0xba98;
	// end inline asm
	// begin inline asm
	prmt.b32 %r8019, %r8019, 0, 0xba98;
	// end inline asm
	xor.b32  	%r17491, %r8019, 2139062143;
	not.b32 	%r17492, %r8017;
	and.b32  	%r17493, %r17488, %r17492;
	and.b32  	%r17494, %r17491, %r8017;
	or.b32  	%r8037, %r17494, %r17493;
	shr.u32 	%r8022, %r8004, 6;
	// begin inline asm
	lop3.b32 %r8025, %r8022, 50529027, 0, 234;

	// end inline asm
	or.b32  	%r17495, %r8025, -2139062144;
	and.b32  	%r17496, %r8025, -2139062144;
	add.s32 	%r17497, %r17495, -33686018;
	xor.b32  	%r17498, %r17496, %r17497;
	xor.b32  	%r17499, %r17498, -2139062144;
	xor.b32  	%r17500, %r8025, 33686018;
	xor.b32  	%r17501, %r17499, %r8025;
	and.b32  	%r8023, %r17501, %r17500;
	// begin inline asm
	prmt.b32 %r8023, %r8023, 0, 0xba98;
	// end inline asm
	// begin inline asm
	prmt.b32 %r8025, %r8025, 0, 0xba98;
	// end inline asm
	xor.b32  	%r17502, %r8025, 2139062143;
	not.b32 	%r17503, %r8023;
	and.b32  	%r17504, %r17499, %r17503;
	and.b32  	%r17505, %r17502, %r8023;
	or.b32  	%r8041, %r17505, %r17504;
	// begin inline asm
	dp4a.s32.s32 %r8027, %r8028, %r8029, %r7999;
	// end inline asm
	// begin inline asm
	dp4a.s32.s32 %r8031, %r8032, %r8033, %r8027;
	// end inline asm
	// begin inline asm
	dp4a.s32.s32 %r8035, %r8036, %r8037, %r8031;
	// end inline asm
	// begin inline asm
	dp4a.s32.s32 %r8039, %r8040, %r8041, %r8035;
	// end inline asm
	ld.global.nc.v4.u32 	{%r8068, %r8072, %r8076, %r8080}, [%rd9+25728];
	ld.global.nc.u32 	%r8044, [%rd11+102912];
	// begin inline asm
	lop3.b32 %r8047, %r8044, 50529027, 0, 234;

	// end inline asm
	or.b32  	%r17506, %r8047, -2139062144;
	and.b32  	%r17507, %r8047, -2139062144;
	add.s32 	%r17508, %r17506, -33686018;
	xor.b32  	%r17509, %r17507, %r17508;
	xor.b32  	%r17510, %r17509, -2139062144;
	xor.b32  	%r17511, %r8047, 33686018;
	xor.b32  	%r17512, %r17510, %r8047;
	and.b32  	%r8045, %r17512, %r17511;
	// begin inline asm
	prmt.b32 %r8045, %r8045, 0, 0xba98;
	// end inline asm
	// begin inline asm
	prmt.b32 %r8047, %r8047, 0, 0xba98;
	// end inline asm
	xor.b32  	%r17513, %r8047, 2139062143;
	not.b32 	%r17514, %r8045;
	and.b32  	%r17515, %r17510, %r17514;
	and.b32  	%r17516, %r17513, %r8045;
	or.b32  	%r8069, %r17516, %r17515;
	shr.u32 	%r8050, %r8044, 2;
	// begin inline asm
	lop3.b32 %r8053, %r8050, 50529027, 0, 234;

	// end inline asm
	or.b32  	%r17517, %r8053, -2139062144;
	and.b32  	%r17518, %r8053, -2139062144;
	add.s32 	%r17519, %r17517, -33686018;
	xor.b32  	%r17520, %r17518, %r17519;
	xor.b32  	%r17521, %r17520, -2139062144;
	xor.b32  	%r17522, %r8053, 33686018;
	xor.b32  	%r17523, %r17521, %r8053;
	and.b32  	%r8051, %r17523, %r17522;
	// begin inline asm
	prmt.b32 %r8051, %r8051, 0, 0xba98;
	// end inline asm
	// begin inline asm
	prmt.b32 %r8053, %r8053, 0, 0xba98;
	// end inline asm
	xor.b32  	%r17524, %r8053, 2139062143;
	not.b32 	%r17525, %r8051;
	and.b32  	%r17526, %r17521, %r17525;
	and.b32  	%r17527, %r17524, %r8051;
	or.b32  	%r8073, %r17527, %r17526;
	shr.u32 	%r8056, %r8044, 4;
	// begin inline asm
	lop3.b32 %r8059, %r8056, 50529027, 0, 234;

	// end inline asm
	or.b32  	%r17528, %r8059, -2139062144;
	and.b32  	%r17529, %r8059, -2139062144;
	add.s32 	%r17530, %r17528, -33686018;
	xor.b32  	%r17531, %r17529, %r17530;
	xor.b32  	%r17532, %r17531, -2139062144;
	xor.b32  	%r17533, %r8059, 33686018;
	xor.b32  	%r17534, %r17532, %r8059;
	and.b32  	%r8057, %r17534, %r17533;
	// begin inline asm
	prmt.b32 %r8057, %r8057, 0, 0xba98;
	// end inline asm
	// begin inline asm
	prmt.b32 %r8059, %r8059, 0, 0xba98;
	// end inline asm
	xor.b32  	%r17535, %r8059, 2139062143;
	not.b32 	%r17536, %r8057;
	and.b32  	%r17537, %r17532, %r17536;
	and.b32  	%r17538, %r17535, %r8057;
	or.b32  	%r8077, %r17538, %r17537;
	shr.u32 	%r8062, %r8044, 6;
	// begin inline asm
	lop3.b32 %r8065, %r8062, 50529027, 0, 234;

	// end inline asm
	or.b32  	%r17539, %r8065, -2139062144;
	and.b32  	%r17540, %r8065, -2139062144;
	add.s32 	%r17541, %r17539, -33686018;
	xor.b32  	%r17542, %r17540, %r17541;
	xor.b32  	%r17543, %r17542, -2139062144;
	xor.b32  	%r17544, %r8065, 33686018;
	xor.b32  	%r17545, %r17543, %r8065;
	and.b32  	%r8063, %r17545, %r17544;
	// begin inline asm
	prmt.b32 %r8063, %r8063, 0, 0xba98;
	// end inline asm
	// begin inline asm
	prmt.b32 %r8065, %r8065, 0, 0xba98;
	// end inline asm
	xor.b32  	%r17546, %r8065, 2139062143;
	not.b32 	%r17547, %r8063;
	and.b32  	%r17548, %r17543, %r17547;
	and.b32  	%r17549, %r17546, %r8063;
	or.b32  	%r8081, %r17549, %r17548;
	// begin inline asm
	dp4a.s32.s32 %r8067, %r8068, %r8069, %r8039;
	// end inline asm
	// begin inline asm
	dp4a.s32.s32 %r8071, %r8072, %r8073, %r8067;
	// end inline asm
	// begin inline asm
	dp4a.s32.s32 %r8075, %r8076, %r8077, %r8071;
	// end inline asm
	// begin inline asm
	dp4a.s32.s32 %r8079, %r8080, %r8081, %r8075;
	// end inline asm
	ld.global.nc.v4.u32 	{%r8108, %r8112, %r8116, %r8120}, [%rd9+25856];
	ld.global.nc.u32 	%r8084, [%rd11+103424];
	// begin inline asm
	lop3.b32 %r8087, %r8084, 50529027, 0, 234;

	// end inline asm
	or.b32  	%r17550, %r8087, -2139062144;
	and.b32  	%r17551, %r8087, -2139062144;
	add.s32 	%r17552, %r17550, -33686018;
	xor.b32  	%r17553, %r17551, %r17552;
	xor.b32  	%r17554, %r17553, -2139062144;
	xor.b32  	%r17555, %r8087, 33686018;
	xor.b32  	%r17556, %r17554, %r8087;
	and.b32  	%r8085, %r17556, %r17555;
	// begin inline asm
	prmt.b32 %r8085, %r8085, 0, 0xba98;
	// end inline asm
	// begin inline asm
	prmt.b32 %r8087, %r8087, 0, 0xba98;
	// end inline asm
	xor.b32  	%r17557, %r8087, 2139062143;
	not.b32 	%r17558, %r8085;
	and.b32  	%r17559, %r17554, %r17558;
	and.b32  	%r17560, %r17557, %r8085;
	or.b32  	%r8109, %r17560, %r17559;
	shr.u32 	%r8090, %r8084, 2;
	// begin inline asm
	lop3.b32 %r8093, %r8090, 50529027, 0, 234;

	// end inline asm
	or.b32  	%r17561, %r8093, -2139062144;
	and.b32  	%r17562, %r8093, -2139062144;
	add.s32 	%r17563, %r17561, -33686018;
	xor.b32  	%r17564, %r17562, %r17563;
	xor.b32  	%r17565, %r17564, -2139062144;
	xor.b32  	%r17566, %r8093, 33686018;
	xor.b32  	%r17567, %r17565, %r8093;
	and.b32  	%r8091, %r17567, %r17566;
	// begin inline asm
	prmt.b32 %r8091, %r8091, 0, 0xba98;
	// end inline asm
	// begin inline asm
	prmt.b32 %r8093, %r8093, 0, 0xba98;
	// end inline asm
	xor.b32  	%r17568, %r8093, 2139062143;
	not.b32 	%r17569, %r8091;
	and.b32  	%r17570, %r17565, %r17569;
	and.b32  	%r17571, %r17568, %r8091;
	or.b32  	%r8113, %r17571, %r17570;
	shr.u32 	%r8096, %r8084, 4;
	// begin inline asm
	lop3.b32 %r8099, %r8096, 50529027, 0, 234;

	// end inline asm
	or.b32  	%r17572, %r8099, -2139062144;
	and.b32  	%r17573, %r8099, -2139062144;
	add.s32 	%r17574, %r17572, -33686018;
	xor.b32  	%r17575, %r17573, %r17574;
	xor.b32  	%r17576, %r17575, -2139062144;
	xor.b32  	%r17577, %r8099, 33686018;
	xor.b32  	%r17578, %r17576, %r8099;
	and.b32  	%r8097, %r17578, %r17577;
	// begin inline asm
	prmt.b32 %r8097, %r8097, 0, 0xba98;
	// end inline asm
	// begin inline asm
	prmt.b32 %r8099, %r8099, 0, 0xba98;
	// end inline asm
	xor.b32  	%r17579, %r8099, 2139062143;
	not.b32 	%r17580, %r8097;
	and.b32  	%r17581, %r17576, %r17580;
	and.b32  	%r17582, %r17579, %r8097;
	or.b32  	%r8117, %r17582, %r17581;
	shr.u32 	%r8102, %r8084, 6;
	// begin inline asm
	lop3.b32 %r8105, %r8102, 50529027, 0, 234;

	// end inline asm
	or.b32  	%r17583, %r8105, -2139062144;
	and.b32  	%r17584, %r8105, -2139062144;
	add.s32 	%r17585, %r17583, -33686018;
	xor.b32  	%r17586, %r17584, %r17585;
	xor.b32  	%r17587, %r17586, -2139062144;
	xor.b32  	%r17588, %r8105, 33686018;
	xor.b32  	%r17589, %r17587, %r8105;
	and.b32  	%r8103, %r17589, %r17588;
	// begin inline asm
	prmt.b32 %r8103, %r8103, 0, 0xba98;
	// end inline asm
	// begin inline asm
	prmt.b32 %r8105, %r8105, 0, 0xba98;
	// end inline asm
	xor.b32  	%r17590, %r8105, 2139062143;
	not.b32 	%r17591, %r8103;
	and.b32  	%r17592, %r17587, %r17591;
	and.b32  	%r17593, %r17590, %r8103;
	or.b32  	%r8121, %r17593, %r17592;
	// begin inline asm
	dp4a.s32.s32 %r8107, %r8108, %r8109, %r8079;
	// end inline asm
	// begin inline asm
	dp4a.s32.s32 %r8111, %r8112, %r8113, %r8107;
	// end inline asm
	// begin inline asm
	dp4a.s32.s32 %r8115, %r8116, %r8117, %r8111;
	// end inline asm
	// begin inline asm
	dp4a.s32.s32 %r8119, %r8120, %r8121, %r8115;
	// end inline asm
	ld.global.nc.v4.u32 	{%r8148, %r8152, %r8156, %r8160}, [%rd9+25984];
	ld.global.nc.u32 	%r8124, [%rd11+103936];
	// begin inline asm
	lop3.b32 %r8127, %r8124, 50529027, 0, 234;

	// end inline asm
	or.b32  	%r17594, %r8127, -2139062144;
	and.b32  	%r17595, %r8127, -2139062144;
	add.s32 	%r17596, %r17594, -33686018;
	xor.b32  	%r17597, %r17595, %r17596;
	xor.b32  	%r17598, %r17597, -2139062144;
	xor.b32  	%r17599, %r8127, 33686018;
	xor.b32  	%r17600, %r17598, %r8127;
	and.b32  	%r8125, %r17600, %r17599;
	// begin inline asm
	prmt.b32 %r8125, %r8125, 0, 0xba98;
	// end inline asm
	// begin inline asm
	prmt.b32 %r8127, %r8127, 0, 0xba98;
	// end inline asm
	xor.b32  	%r17601, %r8127, 2139062143;
	not.b32 	%r17602, %r8125;
	and.b32  	%r17603, %r17598, %r17602;
	and.b32  	%r17604, %r17601, %r8125;
	or.b32  	%r8149, %r17604, %r17603;
	shr.u32 	%r8130, %r8124, 2;
	// begin inline asm
	lop3.b32 %r8133, %r8130, 50529027, 0, 234;

	// end inline asm
	or.b32  	%r17605, %r8133, -2139062144;
	and.b32  	%r17606, %r8133, -2139062144;
	add.s32 	%r17607, %r17605, -33686018;
	xor.b32  	%r17608, %r17606, %r17607;
	xor.b32  	%r17609, %r17608, -2139062144;
	xor.b32  	%r17610, %r8133, 33686018;
	xor.b32  	%r17611, %r17609, %r8133;
	and.b32  	%r8131, %r17611, %r17610;
	// begin inline asm
	prmt.b32 %r8131, %r8131, 0, 0xba98;
	// end inline asm
	// begin inline asm
	prmt.b32 %r8133, %r8133, 0, 0xba98;
	// end inline asm
	xor.b32  	%r17612, %r8133, 2139062143;
	not.b32 	%r17613, %r8131;
	and.b32  	%r17614, %r17609, %r17613;
	and.b32  	%r17615, %r17612, %r8131;
	or.b32  	%r8153, %r17615, %r17614;
	shr.u32 	%r8136, %r8124, 4;
	// begin inline asm
	lop3.b32 %r8139, %r8136, 50529027, 0, 234;

	// end inline asm
	or.b32  	%r17616, %r8139, -2139062144;
	and.b32  	%r17617, %r8139, -2139062144;
	add.s32 	%r17618, %r17616, -33686018;
	xor.b32  	%r17619, %r17617, %r17618;
	xor.b32  	%r17620, %r17619, -2139062144;
	xor.b32  	%r17621, %r8139, 33686018;
	xor.b32  	%r17622, %r17620, %r8139;
	and.b32  	%r8137, %r17622, %r17621;
	// begin inline asm
	prmt.b32 %r8137, %r8137, 0, 0xba98;
	// end inline asm
	// begin inline asm
	prmt.b32 %r8139, %r8139, 0, 0xba98;
	// end inline asm
	xor.b32  	%r17623, %r8139, 2139062143;
	not.b32 	%r17624, %r8137;
	and.b32  	%r17625, %r17620, %r17624;
	and.b32  	%r17626, %r17623, %r8137;
	or.b32  	%r8157, %r17626, %r17625;
	shr.u32 	%r8142, %r8124, 6;
	// begin inline asm
	lop3.b32 %r8145, %r8142, 50529027, 0, 234;

	// end inline asm
	or.b32  	%r17627, %r8145, -2139062144;
	and.b32  	%r17628, %r8145, -2139062144;
	add.s32 	%r17629, %r17627, -33686018;
	xor.b32  	%r17630, %r17628, %r17629;
	xor.b32  	%r17631, %r17630, -2139062144;
	xor.b32  	%r17632, %r8145, 33686018;
	xor.b32  	%r17633, %r17631, %r8145;
	and.b32  	%r8143, %r17633, %r17632;
	// begin inline asm
	prmt.b32 %r8143, %r8143, 0, 0xba98;
	// end inline asm
	// begin inline asm
	prmt.b32 %r8145, %r8145, 0, 0xba98;
	// end inline asm
	xor.b32  	%r17634, %r8145, 2139062143;
	not.b32 	%r17635, %r8143;
	and.b32  	%r17636, %r17631, %r17635;
	and.b32  	%r17637, %r17634, %r8143;
	or.b32  	%r8161, %r17637, %r17636;
	// begin inline asm
	dp4a.s32.s32 %r8147, %r8148, %r8149, %r8119;
	// end inline asm
	// begin inline asm
	dp4a.s32.s32 %r8151, %r8152, %r8153, %r8147;
	// end inline asm
	// begin inline asm
	dp4a.s32.s32 %r8155, %r8156, %r8157, %r8151;
	// end inline asm
	// begin inline asm
	dp4a.s32.s32 %r8159, %r8160, %r8161, %r8155;
	// end inline asm
	ld.global.nc.v4.u32 	{%r8188, %r8192, %r8196, %r8200}, [%rd9+26112];
	ld.global.nc.u32 	%r8164, [%rd11+104448];
	// begin inline asm
	lop3.b32 %r8167, %r8164, 50529027, 0, 234;

	// end inline asm
	or.b32  	%r17638, %r8167, -2139062144;
	and.b32  	%r17639, %r8167, -2139062144;
	add.s32 	%r17640, %r17638, -33686018;
	xor.b32  	%r17641, %r17639, %r17640;
	xor.b32  	%r17642, %r17641, -2139062144;
	xor.b32  	%r17643, %r8167, 33686018;
	xor.b32  	%r17644, %r17642, %r8167;
	and.b32  	%r8165, %r17644, %r17643;
	// begin inline asm
	prmt.b32 %r8165, %r8165, 0, 0xba98;
	// end inline asm
	// begin inline asm
	prmt.b32 %r8167, %r8167, 0, 0xba98;
	// end inline asm
	xor.b32  	%r17645, %r8167, 2139062143;
	not.b32 	%r17646, %r8165;
	and.b32  	%r17647, %r17642, %r17646;
	and.b32  	%r17648, %r17645, %r8165;
	or.b32  	%r8189, %r17648, %r17647;
	shr.u32 	%r8170, %r8164, 2;
	// begin inline asm
	lop3.b32 %r8173, %r8170, 50529027, 0, 234;

	// end inline asm
	or.b32  	%r17649, %r8173, -2139062144;
	and.b32  	%r17650, %r8173, -2139062144;
	add.s32 	%r17651, %r17649, -33686018;
	xor.b32  	%r17652, %r17650, %r17651;
	xor.b32  	%r17653, %r17652, -2139062144;
	xor.b32  	%r17654, %r8173, 33686018;
	xor.b32  	%r17655, %r17653, %r8173;
	and.b32  	%r8171, %r17655, %r17654;
	// begin inline asm
	prmt.b32 %r8171, %r8171, 0, 0xba98;
	// end inline asm
	// begin inline asm
	prmt.b32 %r8173, %r8173, 0, 0xba98;
	// end inline asm
	xor.b32  	%r17656, %r8173, 2139062143;
	not.b32 	%r17657, %r8171;
	and.b32  	%r17658, %r17653, %r17657;
	and.b32  	%r17659, %r17656, %r8171;
	or.b32  	%r8193, %r17659, %r17658;
	shr.u32 	%r8176, %r8164, 4;
	// begin inline asm
	lop3.b32 %r8179, %r8176, 50529027, 0, 234;

	// end inline asm
	or.b32  	%r17660, %r8179, -2139062144;
	and.b32  	%r17661, %r8179, -2139062144;
	add.s32 	%r17662, %r17660, -33686018;
	xor.b32  	%r17663, %r17661, %r17662;
	xor.b32  	%r17664, %r17663, -2139062144;
	xor.b32  	%r17665, %r8179, 33686018;
	xor.b32  	%r17666, %r17664, %r8179;
	and.b32  	%r8177, %r17666, %r17665;
	// begin inline asm
	prmt.b32 %r8177, %r8177, 0, 0xba98;
	// end inline asm
	// begin inline asm
	prmt.b32 %r8179, %r8179, 0, 0xba98;
	// end inline asm
	xor.b32  	%r17667, %r8179, 2139062143;
	not.b32 	%r17668, %r8177;
	and.b32  	%r17669, %r17664, %r17668;
	and.b32  	%r17670, %r17667, %r8177;
	or.b32  	%r8197, %r17670, %r17669;
	shr.u32 	%r8182, %r8164, 6;
	// begin inline asm
	lop3.b32 %r8185, %r8182, 50529027, 0, 234;

	// end inline asm
	or.b32  	%r17671, %r8185, -2139062144;
	and.b32  	%r17672, %r8185, -2139062144;
	add.s32 	%r17673, %r17671, -33686018;
	xor.b32  	%r17674, %r17672, %r17673;
	xor.b32  	%r17675, %r17674, -2139062144;
	xor.b32  	%r17676, %r8185, 33686018;
	xor.b32  	%r17677, %r17675, %r8185;
	and.b32  	%r8183, %r17677, %r17676;
	// begin inline asm
	prmt.b32 %r8183, %r8183, 0, 0xba98;
	// end inline asm
	// begin inline asm
	prmt.b32 %r8185, %r8185, 0, 0xba98;
	// end inline asm
	xor.b32  	%r17678, %r8185, 2139062143;
	not.b32 	%r17679, %r8183;
	and.b32  	%r17680, %r17675, %r17679;
	and.b32  	%r17681, %r17678, %r8183;
	or.b32  	%r8201, %r17681, %r17680;
	// begin inline asm
	dp4a.s32.s32 %r8187, %r8188, %r8189, %r8159;
	// end inline asm
	// begin inline asm
	dp4a.s32.s32 %r8191, %r8192, %r8193, %r8187;
	// end inline asm
	// begin inline asm
	dp4a.s32.s32 %r8195, %r8196, %r8197, %r8191;
	// end inline asm
	// begin inline asm
	dp4a.s32.s32 %r8199, %r8200, %r8201, %r8195;
	// end inline asm
	ld.global.nc.v4.u32 	{%r8228, %r8232, %r8236, %r8240}, [%rd9+26240];
	ld.global.nc.u32 	%r8204, [%rd11+104960];
	// begin inline asm
	lop3.b32 %r8207, %r8204, 50529027, 0, 234;

	// end inline asm
	or.b32  	%r17682, %r8207, -2139062144;
	and.b32  	%r17683, %r8207, -2139062144;
	add.s32 	%r17684, %r17682, -33686018;
	xor.b32  	%r17685, %r17683, %r17684;
	xor.b32  	%r17686, %r17685, -2139062144;
	xor.b32  	%r17687, %r8207, 33686018;
	xor.b32  	%r17688, %r17686, %r8207;
	and.b32  	%r8205, %r17688, %r17687;
	// begin inline asm
	prmt.b32 %r8205, %r8205, 0, 0xba98;
	// end inline asm
	// begin inline asm
	prmt.b32 %r8207, %r8207, 0, 0xba98;
	// end inline asm
	xor.b32  	%r17689, %r8207, 2139062143;
	not.b32 	%r17690, %r8205;
	and.b32  	%r17691, %r17686, %r17690;
	and.b32  	%r17692, %r17689, %r8205;
	or.b32  	%r8229, %r17692, %r17691;
	shr.u32 	%r8210, %r8204, 2;
	// begin inline asm
	lop3.b32 %r8213, %r8210, 50529027, 0, 234;

	// end inline asm
	or.b32  	%r17693, %r8213, -2139062144;
	and.b32  	%r17694, %r8213, -2139062144;
	add.s32 	%r17695, %r17693, -33686018;
	xor.b32  	%r17696, %r17694, %r17695;
	xor.b32  	%r17697, %r17696, -2139062144;
	xor.b32  	%r17698, %r8213, 33686018;
	xor.b32  	%r17699, %r17697, %r8213;
	and.b32  	%r8211, %r17699, %r17698;
	// begin inline asm
	prmt.b32 %r8211, %r8211, 0, 0xba98;
	// end inline asm
	// begin inline asm
	prmt.b32 %r8213, %r8213, 0, 0xba98;
	// end inline asm
	xor.b32  	%r17700, %r8213, 2139062143;
	not.b32 	%r17701, %r8211;
	and.b32  	%r17702, %r17697, %r17701;
	and.b32  	%r17703, %r17700, %r8211;
	or.b32  	%r8233, %r17703, %r17702;
	shr.u32 	%r8216, %r8204, 4;
	// begin inline asm
	lop3.b32 %r8219, %r8216, 50529027, 0, 234;

	// end inline asm
	or.b32  	%r17704, %r8219, -2139062144;
	and.b32  	%r17705, %r8219, -2139062144;
	add.s32 	%r17706, %r17704, -33686018;
	xor.b32  	%r17707, %r17705, %r17706;
	xor.b32  	%r17708, %r17707, -2139062144;
	xor.b32  	%r17709, %r8219, 33686018;
	xor.b32  	%r17710, %r17708, %r8219;
	and.b32  	%r8217, %r17710, %r17709;
	// begin inline asm
	prmt.b32 %r8217, %r8217, 0, 0xba98;
	// end inline asm
	// begin inline asm
	prmt.b32 %r8219, %r8219, 0, 0xba98;
	// end inline asm
	xor.b32  	%r17711, %r8219, 2139062143;
	not.b32 	%r17712, %r8217;
	and.b32  	%r17713, %r17708, %r17712;
	and.b32  	%r17714, %r17711, %r8217;
	or.b32  	%r8237, %r17714, %r17713;
	shr.u32 	%r8222, %r8204, 6;
	// begin inline asm
	lop3.b32 %r8225, %r8222, 50529027, 0, 234;

	// end inline asm
	or.b32  	%r17715, %r8225, -2139062144;
	and.b32  	%r17716, %r8225, -2139062144;
	add.s32 	%r17717, %r17715, -33686018;
	xor.b32  	%r17718, %r17716, %r17717;
	xor.b32  	%r17719, %r17718, -2139062144;
	xor.b32  	%r17720, %r8225, 33686018;
	xor.b32  	%r17721, %r17719, %r8225;
	and.b32  	%r8223, %r17721, %r17720;
	// begin inline asm
	prmt.b32 %r8223, %r8223, 0, 0xba98;
	// end inline asm
	// begin inline asm
	prmt.b32 %r8225, %r8225, 0, 0xba98;
	// end inline asm
	xor.b32  	%r17722, %r8225, 2139062143;
	not.b32 	%r17723, %r8223;
	and.b32  	%r17724, %r17719, %r17723;
	and.b32  	%r17725, %r17722, %r8223;
	or.b32  	%r8241, %r17725, %r17724;
	// begin inline asm
	dp4a.s32.s32 %r8227, %r8228, %r8229, %r8199;
	// end inline asm
	// begin inline asm
	dp4a.s32.s32 %r8231, %r8232, %r8233, %r8227;
	// end inline asm
	// begin inline asm
	dp4a.s32.s32 %r8235, %r8236, %r8237, %r8231;
	// end inline asm
	// begin inline asm
	dp4a.s32.s32 %r8239, %r8240, %r8241, %r8235;
	// end inline asm
	ld.global.nc.v4.u32 	{%r8268, %r8272, %r8276, %r8280}, [%rd9+26368];
	ld.global.nc.u32 	%r8244, [%rd11+105472];
	// begin inline asm
	lop3.b32 %r8247, %r8244, 50529027, 0, 234;

	// end inline asm
	or.b32  	%r17726, %r8247, -2139062144;
	and.b32  	%r17727, %r8247, -2139062144;
	add.s32 	%r17728, %r17726, -33686018;
	xor.b32  	%r17729, %r17727, %r17728;
	xor.b32  	%r17730, %r17729, -2139062144;
	xor.b32  	%r17731, %r8247, 33686018;
	xor.b32  	%r17732, %r17730, %r8247;
	and.b32  	%r8245, %r17732, %r17731;
	// begin inline asm
	prmt.b32 %r8245, %r8245, 0, 0xba98;
	// end inline asm
	// begin inline asm
	prmt.b32 %r8247, %r8247, 0, 0xba98;
	// end inline asm
	xor.b32  	%r17733, %r8247, 2139062143;
	not.b32 	%r17734, %r8245;
	and.b32  	%r17735, %r17730, %r17734;
	and.b32  	%r17736, %r17733, %r8245;
	or.b32  	%r8269, %r17736, %r17735;
	shr.u32 	%r8250, %r8244, 2;
	// begin inline asm
	lop3.b32 %r8253, %r8250, 50529027, 0, 234;

	// end inline asm
	or.b32  	%r17737, %r8253, -2139062144;
	and.b32  	%r17738, %r8253, -2139062144;
	add.s32 	%r17739, %r17737, -33686018;
	xor.b32  	%r17740, %r17738, %r17739;
	xor.b32  	%r17741, %r17740, -2139062144;
	xor.b32  	%r17742, %r8253, 33686018;
	xor.b32  	%r17743, %r17741, %r8253;
	and.b32  	%r8251, %r17743, %r17742;
	// begin inline asm
	prmt.b32 %r8251, %r8251, 0, 0xba98;
	// end inline asm
	// begin inline asm
	prmt.b32 %r8253, %r8253, 0, 0xba98;
	// end inline asm
	xor.b32  	%r17744, %r8253, 2139062143;
	not.b32 	%r17745, %r8251;
	and.b32  	%r17746, %r17741, %r17745;
	and.b32  	%r17747, %r17744, %r8251;
	or.b32  	%r8273, %r17747, %r17746;
	shr.u32 	%r8256, %r8244, 4;
	// begin inline asm
	lop3.b32 %r8259, %r8256, 50529027, 0, 234;

	// end inline asm
	or.b32  	%r17748, %r8259, -2139062144;
	and.b32  	%r17749, %r8259, -2139062144;
	add.s32 	%r17750, %r17748, -33686018;
	xor.b32  	%r17751, %r17749, %r17750;
	xor.b32  	%r17752, %r17751, -2139062144;
	xor.b32  	%r17753, %r8259, 33686018;
	xor.b32  	%r17754, %r17752, %r8259;
	and.b32  	%r8257, %r17754, %r17753;
	// begin inline asm
	prmt.b32 %r8257, %r8257, 0, 0xba98;
	// end inline asm
	// begin inline asm
	prmt.b32 %r8259, %r8259, 0, 0xba98;
	// end inline asm
	xor.b32  	%r17755, %r8259, 2139062143;
	not.b32 	%r17756, %r8257;
	and.b32  	%r17757, %r17752, %r17756;
	and.b32  	%r17758, %r17755, %r8257;
	or.b32  	%r8277, %r17758, %r17757;
	shr.u32 	%r8262, %r8244, 6;
	// begin inline asm
	lop3.b32 %r8265, %r8262, 50529027, 0, 234;

	// end inline asm
	or.b32  	%r17759, %r8265, -2139062144;
	and.b32  	%r17760, %r8265, -2139062144;
	add.s32 	%r17761, %r17759, -33686018;
	xor.b32  	%r17762, %r17760, %r17761;
	xor.b32  	%r17763, %r17762, -2139062144;
	xor.b32  	%r17764, %r8265, 33686018;
	xor.b32  	%r17765, %r17763, %r8265;
	and.b32  	%r8263, %r17765, %r17764;
	// begin inline asm
	prmt.b32 %r8263, %r8263, 0, 0xba98;
	// end inline asm
	// begin inline asm
	prmt.b32 %r8265, %r8265, 0, 0xba98;
	// end inline asm
	xor.b32  	%r17766, %r8265, 2139062143;
	not.b32 	%r17767, %r8263;
	and.b32  	%r17768, %r17763, %r17767;
	and.b32  	%r17769, %r17766, %r8263;
	or.b32  	%r8281, %r17769, %r17768;
	// begin inline asm
	dp4a.s32.s32 %r8267, %r8268, %r8269, %r8239;
	// end inline asm
	// begin inline asm
	dp4a.s32.s32 %r8271, %r8272, %r8273, %r8267;
	// end inline asm
	// begin inline asm
	dp4a.s32.s32 %r8275, %r8276, %r8277, %r8271;
	// end inline asm
	// begin inline asm
	dp4a.s32.s32 %r8279, %r8280, %r8281, %r8275;
	// end inline asm
	ld.global.nc.v4.u32 	{%r8308, %r8312, %r8316, %r8320}, [%rd9+26496];
	ld.global.nc.u32 	%r8284, [%rd11+105984];
	// begin inline asm
	lop3.b32 %r8287, %r8284, 50529027, 0, 234;

	// end inline asm
	or.b32  	%r17770, %r8287, -2139062144;
	and.b32  	%r17771, %r8287, -2139062144;
	add.s32 	%r17772, %r17770, -33686018;
	xor.b32  	%r17773, %r17771, %r17772;
	xor.b32  	%r17774, %r17773, -2139062144;
	xor.b32  	%r17775, %r8287, 33686018;
	xor.b32  	%r17776, %r17774, %r8287;
	and.b32  	%r8285, %r17776, %r17775;
	// begin inline asm
	prmt.b32 %r8285, %r8285, 0, 0xba98;
	// end inline asm
	// begin inline asm
	prmt.b32 %r8287, %r8287, 0, 0xba98;
	// end inline asm
	xor.b32  	%r17777, %r8287, 2139062143;
	not.b32 	%r17778, %r8285;
	and.b32  	%r17779, %r17774, %r17778;
	and.b32  	%r17780, %r17777, %r8285;
	or.b32  	%r8309, %r17780, %r17779;
	shr.u32 	%r8290, %r8284, 2;
	// begin inline asm
	lop3.b32 %r8293, %r8290, 50529027, 0, 234;

	// end inline asm
	or.b32  	%r17781, %r8293, -2139062144;
	and.b32  	%r17782, %r8293, -2139062144;
	add.s32 	%r17783, %r17781, -33686018;
	xor.b32  	%r17784, %r17782, %r17783;
	xor.b32  	%r17785, %r17784, -2139062144;
	xor.b32  	%r17786, %r8293, 33686018;
	xor.b32  	%r17787, %r17785, %r8293;
	and.b32  	%r8291, %r17787, %r17786;
	// begin inline asm
	prmt.b32 %r8291, %r8291, 0, 0xba98;
	// end inline asm
	// begin inline asm
	prmt.b32 %r8293, %r8293, 0, 0xba98;
	// end inline asm
	xor.b32  	%r17788, %r8293, 2139062143;
	not.b32 	%r17789, %r8291;
	and.b32  	%r17790, %r17785, %r17789;
	and.b32  	%r17791, %r17788, %r8291;
	or.b32  	%r8313, %r17791, %r17790;
	shr.u32 	%r8296, %r8284, 4;
	// begin inline asm
	lop3.b32 %r8299, %r8296, 50529027, 0, 234;

	// end inline asm
	or.b32  	%r17792, %r8299, -2139062144;
	and.b32  	%r17793, %r8299, -2139062144;
	add.s32 	%r17794, %r17792, -33686018;
	xor.b32  	%r17795, %r17793, %r17794;
	xor.b32  	%r17796, %r17795, -2139062144;
	xor.b32  	%r17797, %r8299, 33686018;
	xor.b32  	%r17798, %r17796, %r8299;
	and.b32  	%r8297, %r17798, %r17797;
	// begin inline asm
	prmt.b32 %r8297, %r8297, 0, 0xba98;
	// end inline asm
	// begin inline asm
	prmt.b32 %r8299, %r8299, 0, 0xba98;
	// end inline asm
	xor.b32  	%r17799, %r8299, 2139062143;
	not.b32 	%r17800, %r8297;
	and.b32  	%r17801, %r17796, %r17800;
	and.b32  	%r17802, %r17799, %r8297;
	or.b32  	%r8317, %r17802, %r17801;
	shr.u32 	%r8302, %r8284, 6;
	// begin inline asm
	lop3.b32 %r8305, %r8302, 50529027, 0, 234;

	// end inline asm
	or.b32  	%r17803, %r8305, -2139062144;
	and.b32  	%r17804, %r8305, -2139062144;
	add.s32 	%r17805, %r17803, -33686018;
	xor.b32  	%r17806, %r17804, %r17805;
	xor.b32  	%r17807, %r17806, -2139062144;
	xor.b32  	%r17808, %r8305, 33686018;
	xor.b32  	%r17809, %r17807, %r8305;
	and.b32  	%r8303, %r17809, %r17808;
	// begin inline asm
	prmt.b32 %r8303, %r8303, 0, 0xba98;
	// end inline asm
	// begin inline asm
	prmt.b32 %r8305, %r8305, 0, 0xba98;
	// end inline asm
	xor.b32  	%r17810, %r8305, 2139062143;
	not.b32 	%r17811, %r8303;
	and.b32  	%r17812, %r17807, %r17811;
	and.b32  	%r17813, %r17810, %r8303;
	or.b32  	%r8321, %r17813, %r17812;
	// begin inline asm
	dp4a.s32.s32 %r8307, %r8308, %r8309, %r8279;
	// end inline asm
	// begin inline asm
	dp4a.s32.s32 %r8311, %r8312, %r8313, %r8307;
	// end inline asm
	// begin inline asm
	dp4a.s32.s32 %r8315, %r8316, %r8317, %r8311;
	// end inline asm
	// begin inline asm
	dp4a.s32.s32 %r8319, %r8320, %r8321, %r8315;
	// end inline asm
	ld.global.nc.v4.u32 	{%r8348, %r8352, %r8356, %r8360}, [%rd9+26624];
	ld.global.nc.u32 	%r8324, [%rd11+106496];
	// begin inline asm
	lop3.b32 %r8327, %r8324, 50529027, 0, 234;

	// end inline asm
	or.b32  	%r17814, %r8327, -2139062144;
	and.b32  	%r17815, %r8327, -2139062144;
	add.s32 	%r17816, %r17814, -33686018;
	xor.b32  	%r17817, %r17815, %r17816;
	xor.b32  	%r17818, %r17817, -2139062144;
	xor.b32  	%r17819, %r8327, 33686018;
	xor.b32  	%r17820, %r17818, %r8327;
	and.b32  	%r8325, %r17820, %r17819;
	// begin inline asm
	prmt.b32 %r8325, %r8325, 0, 0xba98;
	// end inline asm
	// begin inline asm
	prmt.b32 %r8327, %r8327, 0, 0xba98;
	// end inline asm
	xor.b32  	%r17821, %r8327, 2139062143;
	not.b32 	%r17822, %r8325;
	and.b32  	%r17823, %r17818, %r17822;
	and.b32  	%r17824, %r17821, %r8325;
	or.b32  	%r8349, %r17824, %r17823;
	shr.u32 	%r8330, %r8324, 2;
	// begin inline asm
	lop3.b32 %r8333, %r8330, 50529027, 0, 234;

	// end inline asm
	or.b32  	%r17825, %r8333, -2139062144;
	and.b32  	%r17826, %r8333, -2139062144;
	add.s32 	%r17827, %r17825, -33686018;
	xor.b32  	%r17828, %r17826, %r17827;
	xor.b32  	%r17829, %r17828, -2139062144;
	xor.b32  	%r17830, %r8333, 33686018;
	xor.b32  	%r17831, %r17829, %r8333;
	and.b32  	%r8331, %r17831, %r17830;
	// begin inline asm
	prmt.b32 %r8331, %r8331, 0, 0xba98;
	// end inline asm
	// begin inline asm
	prmt.b32 %r8333, %r8333, 0, 0xba98;
	// end inline asm
	xor.b32  	%r17832, %r8333, 2139062143;
	not.b32 	%r17833, %r8331;
	and.b32  	%r17834, %r17829, %r17833;
	and.b32  	%r17835, %r17832, %r8331;
	or.b32  	%r8353, %r17835, %r17834;
	shr.u32 	%r8336, %r8324, 4;
	// begin inline asm
	lop3.b32 %r8339, %r8336, 50529027, 0, 234;

	// end inline asm
	or.b32  	%r17836, %r8339, -2139062144;
	and.b32  	%r17837, %r8339, -2139062144;
	add.s32 	%r17838, %r17836, -33686018;
	xor.b32  	%r17839, %r17837, %r17838;
	xor.b32  	%r17840, %r17839, -2139062144;
	xor.b32  	%r17841, %r8339, 33686018;
	xor.b32  	%r17842, %r17840, %r8339;
	and.b32  	%r8337, %r17842, %r17841;
	// begin inline asm
	prmt.b32 %r8337, %r8337, 0, 0xba98;
	// end inline asm
	// begin inline asm
	prmt.b32 %r8339, %r8339, 0, 0xba98;
	// end inline asm
	xor.b32  	%r17843, %r8339, 2139062143;
	not.b32 	%r17844, %r8337;
	and.b32  	%r17845, %r17840, %r17844;
	and.b32  	%r17846, %r17843, %r8337;
	or.b32  	%r8357, %r17846, %r17845;
	shr.u32 	%r8342, %r8324, 6;
	// begin inline asm
	lop3.b32 %r8345, %r8342, 50529027, 0, 234;

	// end inline asm
	or.b32  	%r17847, %r8345, -2139062144;
	and.b32  	%r17848, %r8345, -2139062144;
	add.s32 	%r17849, %r17847, -33686018;
	xor.b32  	%r17850, %r17848, %r17849;
	xor.b32  	%r17851, %r17850, -2139062144;
	xor.b32  	%r17852, %r8345, 33686018;
	xor.b32  	%r17853, %r17851, %r8345;
	and.b32  	%r8343, %r17853, %r17852;
	// begin inline asm
	prmt.b32 %r8343, %r8343, 0, 0xba98;
	// end inline asm
	// begin inline asm
	prmt.b32 %r8345, %r8345, 0, 0xba98;
	// end inline asm
	xor.b32  	%r17854, %r8345, 2139062143;
	not.b32 	%r17855, %r8343;
	and.b32  	%r17856, %r17851, %r17855;
	and.b32  	%r17857, %r17854, %r8343;
	or.b32  	%r8361, %r17857, %r17856;
	// begin inline asm
	dp4a.s32.s32 %r8347, %r8348, %r8349, %r8319;
	// end inline asm
	// begin inline asm
	dp4a.s32.s32 %r8351, %r8352, %r8353, %r8347;
	// end inline asm
	// begin inline asm
	dp4a.s32.s32 %r8355, %r8356, %r8357, %r8351;
	// end inline asm
	// begin inline asm
	dp4a.s32.s32 %r8359, %r8360, %r8361, %r8355;
	// end inline asm
	ld.global.nc.v4.u32 	{%r8388, %r8392, %r8396, %r8400}, [%rd9+26752];
	ld.global.nc.u32 	%r8364, [%rd11+107008];
	// begin inline asm
	lop3.b32 %r8367, %r8364, 50529027, 0, 234;

	// end inline asm
	or.b32  	%r17858, %r8367, -2139062144;
	and.b32  	%r17859, %r8367, -2139062144;
	add.s32 	%r17860, %r17858, -33686018;
	xor.b32  	%r17861, %r17859, %r17860;
	xor.b32  	%r17862, %r17861, -2139062144;
	xor.b32  	%r17863, %r8367, 33686018;
	xor.b32  	%r17864, %r17862, %r8367;
	and.b32  	%r8365, %r17864, %r17863;
	// begin inline asm
	prmt.b32 %r8365, %r8365, 0, 0xba98;
	// end inline asm
	// begin inline asm
	prmt.b32 %r8367, %r8367, 0, 0xba98;
	// end inline asm
	xor.b32  	%r17865, %r8367, 2139062143;
	not.b32 	%r17866, %r8365;
	and.b32  	%r17867, %r17862, %r17866;
	and.b32  	%r17868, %r17865, %r8365;
	or.b32  	%r8389, %r17868, %r17867;
	shr.u32 	%r8370, %r8364, 2;
	// begin inline asm
	lop3.b32 %r8373, %r8370, 50529027, 0, 234;

	// end inline asm
	or.b32  	%r17869, %r8373, -2139062144;
	and.b32  	%r17870, %r8373, -2139062144;
	add.s32 	%r17871, %r17869, -33686018;
	xor.b32  	%r17872, %r17870, %r17871;
	xor.b32  	%r17873, %r17872, -2139062144;
	xor.b32  	%r17874, %r8373, 33686018;
	xor.b32  	%r17875, %r17873, %r8373;
	and.b32  	%r8371, %r17875, %r17874;
	// begin inline asm
	prmt.b32 %r8371, %r8371, 0, 0xba98;
	// end inline asm
	// begin inline asm
	prmt.b32 %r8373, %r8373, 0, 0xba98;
	// end inline asm
	xor.b32  	%r17876, %r8373, 2139062143;
	not.b32 	%r17877, %r8371;
	and.b32  	%r17878, %r17873, %r17877;
	and.b32  	%r17879, %r17876, %r8371;
	or.b32  	%r8393, %r17879, %r17878;
	shr.u32 	%r8376, %r8364, 4;
	// begin inline asm
	lop3.b32 %r8379, %r8376, 50529027, 0, 234;

	// end inline asm
	or.b32  	%r17880, %r8379, -2139062144;
	and.b32  	%r17881, %r8379, -2139062144;
	add.s32 	%r17882, %r17880, -33686018;
	xor.b32  	%r17883, %r17881, %r17882;
	xor.b32  	%r17884, %r17883, -2139062144;
	xor.b32  	%r17885, %r8379, 33686018;
	xor.b32  	%r17886, %r17884, %r8379;
	and.b32  	%r8377, %r17886, %r17885;
	// begin inline asm
	prmt.b32 %r8377, %r8377, 0, 0xba98;
	// end inline asm
	// begin inline asm
	prmt.b32 %r8379, %r8379, 0, 0xba98;
	// end inline asm
	xor.b32  	%r17887, %r8379, 2139062143;
	not.b32 	%r17888, %r8377;
	and.b32  	%r17889, %r17884, %r17888;
	and.b32  	%r17890, %r17887, %r8377;
	or.b32  	%r8397, %r17890, %r17889;
	shr.u32 	%r8382, %r8364, 6;
	// begin inline asm
	lop3.b32 %r8385, %r8382, 50529027, 0, 234;

	// end inline asm
	or.b32  	%r17891, %r8385, -2139062144;
	and.b32  	%r17892, %r8385, -2139062144;
	add.s32 	%r17893, %r17891, -33686018;
	xor.b32  	%r17894, %r17892, %r17893;
	xor.b32  	%r17895, %r17894, -2139062144;
	xor.b32  	%r17896, %r8385, 33686018;
	xor.b32  	%r17897, %r17895, %r8385;
	and.b32  	%r8383, %r17897, %r17896;
	// begin inline asm
	prmt.b32 %r8383, %r8383, 0, 0xba98;
	// end inline asm
	// begin inline asm
	prmt.b32 %r8385, %r8385, 0, 0xba98;
	// end inline asm
	xor.b32  	%r17898, %r8385, 2139062143;
	not.b32 	%r17899, %r8383;
	and.b32  	%r17900, %r17895, %r17899;
	and.b32  	%r17901, %r17898, %r8383;
	or.b32  	%r8401, %r17901, %r17900;
	// begin inline asm
	dp4a.s32.s32 %r8387, %r8388, %r8389, %r8359;
	// end inline asm
	// begin inline asm
	dp4a.s32.s32 %r8391, %r8392, %r8393, %r8387;
	// end inline asm
	// begin inline asm
	dp4a.s32.s32 %r8395, %r8396, %r8397, %r8391;
	// end inline asm
	// begin inline asm
	dp4a.s32.s32 %r8399, %r8400, %r8401, %r8395;
	// end inline asm
	ld.global.nc.v4.u32 	{%r8428, %r8432, %r8436, %r8440}, [%rd9+26880];
	ld.global.nc.u32 	%r8404, [%rd11+107520];
	// begin inline asm
	lop3.b32 %r8407, %r8404, 50529027, 0, 234;

	// end inline asm
	or.b32  	%r17902, %r8407, -2139062144;
	and.b32  	%r17903, %r8407, -2139062144;
	add.s32 	%r17904, %r17902, -33686018;
	xor.b32  	%r17905, %r17903, %r17904;
	xor.b32  	%r17906, %r17905, -2139062144;
	xor.b32  	%r17907, %r8407, 33686018;
	xor.b32  	%r17908, %r17906, %r8407;
	and.b32  	%r8405, %r17908, %r17907;
	// begin inline asm
	prmt.b32 %r8405, %r8405, 0, 0xba98;
	// end inline asm
	// begin inline asm
	prmt.b32 %r8407, %r8407, 0, 0xba98;
	// end inline asm
	xor.b32  	%r17909, %r8407, 2139062143;
	not.b32 	%r17910, %r8405;
	and.b32  	%r17911, %r17906, %r17910;
	and.b32  	%r17912, %r17909, %r8405;
	or.b32  	%r8429, %r17912, %r17911;
	shr.u32 	%r8410, %r8404, 2;
	// begin inline asm
	lop3.b32 %r8413, %r8410, 50529027, 0, 234;

	// end inline asm
	or.b32  	%r17913, %r8413, -2139062144;
	and.b32  	%r17914, %r8413, -2139062144;
	add.s32 	%r17915, %r17913, -33686018;
	xor.b32  	%r17916, %r17914, %r17915;
	xor.b32  	%r17917, %r17916, -2139062144;
	xor.b32  	%r17918, %r8413, 33686018;
	xor.b32  	%r17919, %r17917, %r8413;
	and.b32  	%r8411, %r17919, %r17918;
	// begin inline asm
	prmt.b32 %r8411, %r8411, 0, 0xba98;
	// end inline asm
	// begin inline asm
	prmt.b32 %r8413, %r8413, 0, 0xba98;
	// end inline asm
	xor.b32  	%r17920, %r8413, 2139062143;
	not.b32 	%r17921, %r8411;
	and.b32  	%r17922, %r17917, %r17921;
	and.b32  	%r17923, %r17920, %r8411;
	or.b32  	%r8433, %r17923, %r17922;
	shr.u32 	%r8416, %r8404, 4;
	// begin inline asm
	lop3.b32 %r8419, %r8416, 50529027, 0, 234;

	// end inline asm
	or.b32  	%r17924, %r8419, -2139062144;
	and.b32  	%r17925, %r8419, -2139062144;
	add.s32 	%r17926, %r17924, -33686018;
	xor.b32  	%r17927, %r17925, %r17926;
	xor.b32  	%r17928, %r17927, -2139062144;
	xor.b32  	%r17929, %r8419, 33686018;
	xor.b32  	%r17930, %r17928, %r8419;
	and.b32  	%r8417, %r17930, %r17929;
	// begin inline asm
	prmt.b32 %r8417, %r8417, 0, 0xba98;
	// end inline asm
	// begin inline asm
	prmt.b32 %r8419, %r8419, 0, 0xba98;
	// end inline asm
	xor.b32  	%r17931, %r8419, 2139062143;
	not.b32 	%r17932, %r8417;
	and.b32  	%r17933, %r17928, %r17932;
	and.b32  	%r17934, %r17931, %r8417;
	or.b32  	%r8437, %r17934, %r17933;
	shr.u32 	%r8422, %r8404, 6;
	// begin inline asm
	lop3.b32 %r8425, %r8422, 50529027, 0, 234;

	// end inline asm
	or.b32  	%r17935, %r8425, -2139062144;
	and.b32  	%r17936, %r8425, -2139062144;
	add.s32 	%r17937, %r17935, -33686018;
	xor.b32  	%r17938, %r17936, %r17937;
	xor.b32  	%r17939, %r17938, -2139062144;
	xor.b32  	%r17940, %r8425, 33686018;
	xor.b32  	%r17941, %r17939, %r8425;
	and.b32  	%r8423, %r17941, %r17940;
	// begin inline asm
	prmt.b32 %r8423, %r8423, 0, 0xba98;
	// end inline asm
	// begin inline asm
	prmt.b32 %r8425, %r8425, 0, 0xba98;
	// end inline asm
	xor.b32  	%r17942, %r8425, 2139062143;
	not.b32 	%r17943, %r8423;
	and.b32  	%r17944, %r17939, %r17943;
	and.b32  	%r17945, %r17942, %r8423;
	or.b32  	%r8441, %r17945, %r17944;
	// begin inline asm
	dp4a.s32.s32 %r8427, %r8428, %r8429, %r8399;
	// end inline asm
	// begin inline asm
	dp4a.s32.s32 %r8431, %r8432, %r8433, %r8427;
	// end inline asm
	// begin inline asm
	dp4a.s32.s32 %r8435, %r8436, %r8437, %r8431;
	// end inline asm
	// begin inline asm
	dp4a.s32.s32 %r8439, %r8440, %r8441, %r8435;
	// end inline asm
	ld.global.nc.v4.u32 	{%r8468, %r8472, %r8476, %r8480}, [%rd9+27008];
	ld.global.nc.u32 	%r8444, [%rd11+108032];
	// begin inline asm
	lop3.b32 %r8447, %r8444, 50529027, 0, 234;

	// end inline asm
	or.b32  	%r17946, %r8447, -2139062144;
	and.b32  	%r17947, %r8447, -2139062144;
	add.s32 	%r17948, %r17946, -33686018;
	xor.b32  	%r17949, %r17947, %r17948;
	xor.b32  	%r17950, %r17949, -2139062144;
	xor.b32  	%r17951, %r8447, 33686018;
	xor.b32  	%r17952, %r17950, %r8447;
	and.b32  	%r8445, %r17952, %r17951;
	// begin inline asm
	prmt.b32 %r8445, %r8445, 0, 0xba98;
	// end inline asm
	// begin inline asm
	prmt.b32 %r8447, %r8447, 0, 0xba98;
	// end inline asm
	xor.b32  	%r17953, %r8447, 2139062143;
	not.b32 	%r17954, %r8445;
	and.b32  	%r17955, %r17950, %r17954;
	and.b32  	%r17956, %r17953, %r8445;
	or.b32  	%r8469, %r17956, %r17955;
	shr.u32 	%r8450, %r8444, 2;
	// begin inline asm
	lop3.b32 %r8453, %r8450, 50529027, 0, 234;

	// end inline asm
	or.b32  	%r17957, %r8453, -2139062144;
	and.b32  	%r17958, %r8453, -2139062144;
	add.s32 	%r17959, %r17957, -33686018;
	xor.b32  	%r17960, %r17958, %r17959;
	xor.b32  	%r17961, %r17960, -2139062144;
	xor.b32  	%r17962, %r8453, 33686018;
	xor.b32  	%r17963, %r17961, %r8453;
	and.b32  	%r8451, %r17963, %r17962;
	// begin inline asm
	prmt.b32 %r8451, %r8451, 0, 0xba98;
	// end inline asm
	// begin inline asm
	prmt.b32 %r8453, %r8453, 0, 0xba98;
	// end inline asm
	xor.b32  	%r17964, %r8453, 2139062143;
	not.b32 	%r17965, %r8451;
	and.b32  	%r17966, %r17961, %r17965;
	and.b32  	%r17967, %r17964, %r8451;
	or.b32  	%r8473, %r17967, %r17966;
	shr.u32 	%r8456, %r8444, 4;
	// begin inline asm
	lop3.b32 %r8459, %r8456, 50529027, 0, 234;

	// end inline asm
	or.b32  	%r17968, %r8459, -2139062144;
	and.b32  	%r17969, %r8459, -2139062144;
	add.s32 	%r17970, %r17968, -33686018;
	xor.b32  	%r17971, %r17969, %r17970;
	xor.b32  	%r17972, %r17971, -2139062144;
	xor.b32  	%r17973, %r8459, 33686018;
	xor.b32  	%r17974, %r17972, %r8459;
	and.b32  	%r8457, %r17974, %r17973;
	// begin inline asm
	prmt.b32 %r8457, %r8457, 0, 0xba98;
	// end inline asm
	// begin inline asm
	prmt.b32 %r8459, %r8459, 0, 0xba98;
	// end inline asm
	xor.b32  	%r17975, %r8459, 2139062143;
	not.b32 	%r17976, %r8457;
	and.b32  	%r17977, %r17972, %r17976;
	and.b32  	%r17978, %r17975, %r8457;
	or.b32  	%r8477, %r17978, %r17977;
	shr.u32 	%r8462, %r8444, 6;
	// begin inline asm
	lop3.b32 %r8465, %r8462, 50529027, 0, 234;

	// end inline asm
	or.b32  	%r17979, %r8465, -2139062144;
	and.b32  	%r17980, %r8465, -2139062144;
	add.s32 	%r17981, %r17979, -33686018;
	xor.b32  	%r17982, %r17980, %r17981;
	xor.b32  	%r17983, %r17982, -2139062144;
	xor.b32  	%r17984, %r8465, 33686018;
	xor.b32  	%r17985, %r17983, %r8465;
	and.b32  	%r8463, %r17985, %r17984;
	// begin inline asm
	prmt.b32 %r8463, %r8463, 0, 0xba98;
	// end inline asm
	// begin inline asm
	prmt.b32 %r8465, %r8465, 0, 0xba98;
	// end inline asm
	xor.b32  	%r17986, %r8465, 2139062143;
	not.b32 	%r17987, %r8463;
	and.b32  	%r17988, %r17983, %r17987;
	and.b32  	%r17989, %r17986, %r8463;
	or.b32  	%r8481, %r17989, %r17988;
	// begin inline asm
	dp4a.s32.s32 %r8467, %r8468, %r8469, %r8439;
	// end inline asm
	// begin inline asm
	dp4a.s32.s32 %r8471, %r8472, %r8473, %r8467;
	// end inline asm
	// begin inline asm
	dp4a.s32.s32 %r8475, %r8476, %r8477, %r8471;
	// end inline asm
	// begin inline asm
	dp4a.s32.s32 %r8479, %r8480, %r8481, %r8475;
	// end inline asm
	ld.global.nc.v4.u32 	{%r8508, %r8512, %r8516, %r8520}, [%rd9+27136];
	ld.global.nc.u32 	%r8484, [%rd11+108544];
	// begin inline asm
	lop3.b32 %r8487, %r8484, 50529027, 0, 234;

	// end inline asm
	or.b32  	%r17990, %r8487, -2139062144;
	and.b32  	%r17991, %r8487, -2139062144;
	add.s32 	%r17992, %r17990, -33686018;
	xor.b32  	%r17993, %r17991, %r17992;
	xor.b32  	%r17994, %r17993, -2139062144;
	xor.b32  	%r17995, %r8487, 33686018;
	xor.b32  	%r17996, %r17994, %r8487;
	and.b32  	%r8485, %r17996, %r17995;
	// begin inline asm
	prmt.b32 %r8485, %r8485, 0, 0xba98;
	// end inline asm
	// begin inline asm
	prmt.b32 %r8487, %r8487, 0, 0xba98;
	// end inline asm
	xor.b32  	%r17997, %r8487, 2139062143;
	not.b32 	%r17998, %r8485;
	and.b32  	%r17999, %r17994, %r17998;
	and.b32  	%r18000, %r17997, %r8485;
	or.b32  	%r8509, %r18000, %r17999;
	shr.u32 	%r8490, %r8484, 2;
	// begin inline asm
	lop3.b32 %r8493, %r8490, 50529027, 0, 234;

	// end inline asm
	or.b32  	%r18001, %r8493, -2139062144;
	and.b32  	%r18002, %r8493, -2139062144;
	add.s32 	%r18003, %r18001, -33686018;
	xor.b32  	%r18004, %r18002, %r18003;
	xor.b32  	%r18005, %r18004, -2139062144;
	xor.b32  	%r18006, %r8493, 33686018;
	xor.b32  	%r18007, %r18005, %r8493;
	and.b32  	%r8491, %r18007, %r18006;
	// begin inline asm
	prmt.b32 %r8491, %r8491, 0, 0xba98;
	// end inline asm
	// begin inline asm
	prmt.b32 %r8493, %r8493, 0, 0xba98;
	// end inline asm
	xor.b32  	%r18008, %r8493, 2139062143;
	not.b32 	%r18009, %r8491;
	and.b32  	%r18010, %r18005, %r18009;
	and.b32  	%r18011, %r18008, %r8491;
	or.b32  	%r8513, %r18011, %r18010;
	shr.u32 	%r8496, %r8484, 4;
	// begin inline asm
	lop3.b32 %r8499, %r8496, 50529027, 0, 234;

	// end inline asm
	or.b32  	%r18012, %r8499, -2139062144;
	and.b32  	%r18013, %r8499, -2139062144;
	add.s32 	%r18014, %r18012, -33686018;
	xor.b32  	%r18015, %r18013, %r18014;
	xor.b32  	%r18016, %r18015, -2139062144;
	xor.b32  	%r18017, %r8499, 33686018;
	xor.b32  	%r18018, %r18016, %r8499;
	and.b32  	%r8497, %r18018, %r18017;
	// begin inline asm
	prmt.b32 %r8497, %r8497, 0, 0xba98;
	// end inline asm
	// begin inline asm
	prmt.b32 %r8499, %r8499, 0, 0xba98;
	// end inline asm
	xor.b32  	%r18019, %r8499, 2139062143;
	not.b32 	%r18020, %r8497;
	and.b32  	%r18021, %r18016, %r18020;
	and.b32  	%r18022, %r18019, %r8497;
	or.b32  	%r8517, %r18022, %r18021;
	shr.u32 	%r8502, %r8484, 6;
	// begin inline asm
	lop3.b32 %r8505, %r8502, 50529027, 0, 234;

	// end inline asm
	or.b32  	%r18023, %r8505, -2139062144;
	and.b32  	%r18024, %r8505, -2139062144;
	add.s32 	%r18025, %r18023, -33686018;
	xor.b32  	%r18026, %r18024, %r18025;
	xor.b32  	%r18027, %r18026, -2139062144;
	xor.b32  	%r18028, %r8505, 33686018;
	xor.b32  	%r18029, %r18027, %r8505;
	and.b32  	%r8503, %r18029, %r18028;
	// begin inline asm
	prmt.b32 %r8503, %r8503, 0, 0xba98;
	// end inline asm
	// begin inline asm
	prmt.b32 %r8505, %r8505, 0, 0xba98;
	// end inline asm
	xor.b32  	%r18030, %r8505, 2139062143;
	not.b32 	%r18031, %r8503;
	and.b32  	%r18032, %r18027, %r18031;
	and.b32  	%r18033, %r18030, %r8503;
	or.b32  	%r8521, %r18033, %r18032;
	// begin inline asm
	dp4a.s32.s32 %r8507, %r8508, %r8509, %r8479;
	// end inline asm
	// begin inline asm
	dp4a.s32.s32 %r8511, %r8512, %r8513, %r8507;
	// end inline asm
	// begin inline asm
	dp4a.s32.s32 %r8515, %r8516, %r8517, %r8511;
	// end inline asm
	// begin inline asm
	dp4a.s32.s32 %r8519, %r8520, %r8521, %r8515;
	// end inline asm
	ld.global.nc.v4.u32 	{%r8548, %r8552, %r8556, %r8560}, [%rd9+27264];
	ld.global.nc.u32 	%r8524, [%rd11+109056];
	// begin inline asm
	lop3.b32 %r8527, %r8524, 50529027, 0, 234;

	// end inline asm
	or.b32  	%r18034, %r8527, -2139062144;
	and.b32  	%r18035, %r8527, -2139062144;
	add.s32 	%r18036, %r18034, -33686018;
	xor.b32  	%r18037, %r18035, %r18036;
	xor.b32  	%r18038, %r18037, -2139062144;
	xor.b32  	%r18039, %r8527, 33686018;
	xor.b32  	%r18040, %r18038, %r8527;
	and.b32  	%r8525, %r18040, %r18039;
	// begin inline asm
	prmt.b32 %r8525, %r8525, 0, 0xba98;
	// end inline asm
	// begin inline asm
	prmt.b32 %r8527, %r8527, 0, 0xba98;
	// end inline asm
	xor.b32  	%r18041, %r8527, 2139062143;
	not.b32 	%r18042, %r8525;
	and.b32  	%r18043, %r18038, %r18042;
	and.b32  	%r18044, %r18041, %r8525;
	or.b32  	%r8549, %r18044, %r18043;
	shr.u32 	%r8530, %r8524, 2;
	// begin inline asm
	lop3.b32 %r8533, %r8530, 50529027, 0, 234;

	// end inline asm
	or.b32  	%r18045, %r8533, -2139062144;
	and.b32  	%r18046, %r8533, -2139062144;
	add.s32 	%r18047, %r18045, -33686018;
	xor.b32  	%r18048, %r18046, %r18047;
	xor.b32  	%r18049, %r18048, -2139062144;
	xor.b32  	%r18050, %r8533, 33686018;
	xor.b32  	%r18051, %r18049, %r8533;
	and.b32  	%r8531, %r18051, %r18050;
	// begin inline asm
	prmt.b32 %r8531, %r8531, 0, 0xba98;
	// end inline asm
	// begin inline asm
	prmt.b32 %r8533, %r8533, 0, 0xba98;
	// end inline asm
	xor.b32  	%r18052, %r8533, 2139062143;
	not.b32 	%r18053, %r8531;
	and.b32  	%r18054, %r18049, %r18053;
	and.b32  	%r18055, %r18052, %r8531;
	or.b32  	%r8553, %r18055, %r18054;
	shr.u32 	%r8536, %r8524, 4;
	// begin inline asm
	lop3.b32 %r8539, %r8536, 50529027, 0, 234;

	// end inline asm
	or.b32  	%r18056, %r8539, -2139062144;
	and.b32  	%r18057, %r8539, -2139062144;
	add.s32 	%r18058, %r18056, -33686018;
	xor.b32  	%r18059, %r18057, %r18058;
	xor.b32  	%r18060, %r18059, -2139062144;
	xor.b32  	%r18061, %r8539, 33686018;
	xor.b32  	%r18062, %r18060, %r8539;
	and.b32  	%r8537, %r18062, %r18061;
	// begin inline asm
	prmt.b32 %r8537, %r8537, 0, 0xba98;
	// end inline asm
	// begin inline asm
	prmt.b32 %r8539, %r8539, 0, 0xba98;
	// end inline asm
	xor.b32  	%r18063, %r8539, 2139062143;
	not.b32 	%r18064, %r8537;
	and.b32  	%r18065, %r18060, %r18064;
	and.b32  	%r18066, %r18063, %r8537;
	or.b32  	%r8557, %r18066, %r18065;
	shr.u32 	%r8542, %r8524, 6;
	// begin inline asm
	lop3.b32 %r8545, %r8542, 50529027, 0, 234;

	// end inline asm
	or.b32  	%r18067, %r8545, -2139062144;
	and.b32  	%r18068, %r8545, -2139062144;
	add.s32 	%r18069, %r18067, -33686018;
	xor.b32  	%r18070, %r18068, %r18069;
	xor.b32  	%r18071, %r18070, -2139062144;
	xor.b32  	%r18072, %r8545, 33686018;
	xor.b32  	%r18073, %r18071, %r8545;
	and.b32  	%r8543, %r18073, %r18072;
	// begin inline asm
	prmt.b32 %r8543, %r8543, 0, 0xba98;
	// end inline asm
	// begin inline asm
	prmt.b32 %r8545, %r8545, 0, 0xba98;
	// end inline asm
	xor.b32  	%r18074, %r8545, 2139062143;
	not.b32 	%r18075, %r8543;
	and.b32  	%r18076, %r18071, %r18075;
	and.b32  	%r18077, %r18074, %r8543;
	or.b32  	%r8561, %r18077, %r18076;
	// begin inline asm
	dp4a.s32.s32 %r8547, %r8548, %r8549, %r8519;
	// end inline asm
	// begin inline asm
	dp4a.s32.s32 %r8551, %r8552, %r8553, %r8547;
	// end inline asm
	// begin inline asm
	dp4a.s32.s32 %r8555, %r8556, %r8557, %r8551;
	// end inline asm
	// begin inline asm
	dp4a.s32.s32 %r8559, %r8560, %r8561, %r8555;
	// end inline asm
	ld.global.nc.v4.u32 	{%r8588, %r8592, %r8596, %r8600}, [%rd9+27392];
	ld.global.nc.u32 	%r8564, [%rd11+109568];
	// begin inline asm
	lop3.b32 %r8567, %r8564, 50529027, 0, 234;

	// end inline asm
	or.b32  	%r18078, %r8567, -2139062144;
	and.b32  	%r18079, %r8567, -2139062144;
	add.s32 	%r18080, %r18078, -33686018;
	xor.b32  	%r18081, %r18079, %r18080;
	xor.b32  	%r18082, %r18081, -2139062144;
	xor.b32  	%r18083, %r8567, 33686018;
	xor.b32  	%r18084, %r18082, %r8567;
	and.b32  	%r8565, %r18084, %r18083;
	// begin inline asm
	prmt.b32 %r8565, %r8565, 0, 0xba98;
	// end inline asm
	// begin inline asm
	prmt.b32 %r8567, %r8567, 0, 0xba98;
	// end inline asm
	xor.b32  	%r18085, %r8567, 2139062143;
	not.b32 	%r18086, %r8565;
	and.b32  	%r18087, %r18082, %r18086;
	and.b32  	%r18088, %r18085, %r8565;
	or.b32  	%r8589, %r18088, %r18087;
	shr.u32 	%r8570, %r8564, 2;
	// begin inline asm
	lop3.b32 %r8573, %r8570, 50529027, 0, 234;

	// end inline asm
	or.b32  	%r18089, %r8573, -2139062144;
	and.b32  	%r18090, %r8573, -2139062144;
	add.s32 	%r18091, %r18089, -33686018;
	xor.b32  	%r18092, %r18090, %r18091;
	xor.b32  	%r18093, %r18092, -2139062144;
	xor.b32  	%r18094, %r8573, 33686018;
	xor.b32  	%r18095, %r18093, %r8573;
	and.b32  	%r8571, %r18095, %r18094;
	// begin inline asm
	prmt.b32 %r8571, %r8571, 0, 0xba98;
	// end inline asm
	// begin inline asm
	prmt.b32 %r8573, %r8573, 0, 0xba98;
	// end inline asm
	xor.b32  	%r18096, %r8573, 2139062143;
	not.b32 	%r18097, %r8571;
	and.b32  	%r18098, %r18093, %r18097;
	and.b32  	%r18099, %r18096, %r8571;
	or.b32  	%r8593, %r18099, %r18098;
	shr.u32 	%r8576, %r8564, 4;
	// begin inline asm
	lop3.b32 %r8579, %r8576, 50529027, 0, 234;

	// end inline asm
	or.b32  	%r18100, %r8579, -2139062144;
	and.b32  	%r18101, %r8579, -2139062144;
	add.s32 	%r18102, %r18100, -33686018;
	xor.b32  	%r18103, %r18101, %r18102;
	xor.b32  	%r18104, %r18103, -2139062144;
	xor.b32  	%r18105, %r8579, 33686018;
	xor.b32  	%r18106, %r18104, %r8579;
	and.b32  	%r8577, %r18106, %r18105;
	// begin inline asm
	prmt.b32 %r8577, %r8577, 0, 0xba98;
	// end inline asm
	// begin inline asm
	prmt.b32 %r8579, %r8579, 0, 0xba98;
	// end inline asm
	xor.b32  	%r18107, %r8579, 2139062143;
	not.b32 	%r18108, %r8577;
	and.b32  	%r18109, %r18104, %r18108;
	and.b32  	%r18110, %r18107, %r8577;
	or.b32  	%r8597, %r18110, %r18109;
	shr.u32 	%r8582, %r8564, 6;
	// begin inline asm
	lop3.b32 %r8585, %r8582, 50529027, 0, 234;

	// end inline asm
	or.b32  	%r18111, %r8585, -2139062144;
	and.b32  	%r18112, %r8585, -2139062144;
	add.s32 	%r18113, %r18111, -33686018;
	xor.b32  	%r18114, %r18112, %r18113;
	xor.b32  	%r18115, %r18114, -2139062144;
	xor.b32  	%r18116, %r8585, 33686018;
	xor.b32  	%r18117, %r18115, %r8585;
	and.b32  	%r8583, %r18117, %r18116;
	// begin inline asm
	prmt.b32 %r8583, %r8583, 0, 0xba98;
	// end inline asm
	// begin inline asm
	prmt.b32 %r8585, %r8585, 0, 0xba98;
	// end inline asm
	xor.b32  	%r18118, %r8585, 2139062143;
	not.b32 	%r18119, %r8583;
	and.b32  	%r18120, %r18115, %r18119;
	and.b32  	%r18121, %r18118, %r8583;
	or.b32  	%r8601, %r18121, %r18120;
	// begin inline asm
	dp4a.s32.s32 %r8587, %r8588, %r8589, %r8559;
	// end inline asm
	// begin inline asm
	dp4a.s32.s32 %r8591, %r8592, %r8593, %r8587;
	// end inline asm
	// begin inline asm
	dp4a.s32.s32 %r8595, %r8596, %r8597, %r8591;
	// end inline asm
	// begin inline asm
	dp4a.s32.s32 %r8599, %r8600, %r8601, %r8595;
	// end inline asm
	ld.global.nc.v4.u32 	{%r8628, %r8632, %r8636, %r8640}, [%rd9+27520];
	ld.global.nc.u32 	%r8604, [%rd11+110080];
	// begin inline asm
	lop3.b32 %r8607, %r8604, 50529027, 0, 234;

	// end inline asm
	or.b32  	%r18122, %r8607, -2139062144;
	and.b32  	%r18123, %r8607, -2139062144;
	add.s32 	%r18124, %r18122, -33686018;
	xor.b32  	%r18125, %r18123, %r18124;
	xor.b32  	%r18126, %r18125, -2139062144;
	xor.b32  	%r18127, %r8607, 33686018;
	xor.b32  	%r18128, %r18126, %r8607;
	and.b32  	%r8605, %r18128, %r18127;
	// begin inline asm
	prmt.b32 %r8605, %r8605, 0, 0xba98;
	// end inline asm
	// begin inline asm
	prmt.b32 %r8607, %r8607, 0, 0xba98;
	// end inline asm
	xor.b32  	%r18129, %r8607, 2139062143;
	not.b32 	%r18130, %r8605;
	and.b32  	%r18131, %r18126, %r18130;
	and.b32  	%r18132, %r18129, %r8605;
	or.b32  	%r8629, %r18132, %r18131;
	shr.u32 	%r8610, %r8604, 2;
	// begin inline asm
	lop3.b32 %r8613, %r8610, 50529027, 0, 234;

	// end inline asm
	or.b32  	%r18133, %r8613, -2139062144;
	and.b32  	%r18134, %r8613, -2139062144;
	add.s32 	%r18135, %r18133, -33686018;
	xor.b32  	%r18136, %r18134, %r18135;
	xor.b32  	%r18137, %r18136, -2139062144;
	xor.b32  	%r18138, %r8613, 33686018;
	xor.b32  	%r18139, %r18137, %r8613;
	and.b32  	%r8611, %r18139, %r18138;
	// begin inline asm
	prmt.b32 %r8611, %r8611, 0, 0xba98;
	// end inline asm
	// begin inline asm
	prmt.b32 %r8613, %r8613, 0, 0xba98;
	// end inline asm
	xor.b32  	%r18140, %r8613, 2139062143;
	not.b32 	%r18141, %r8611;
	and.b32  	%r18142, %r18137, %r18141;
	and.b32  	%r18143, %r18140, %r8611;
	or.b32  	%r8633, %r18143, %r18142;
	shr.u32 	%r8616, %r8604, 4;
	// begin inline asm
	lop3.b32 %r8619, %r8616, 50529027, 0, 234;

	// end inline asm
	or.b32  	%r18144, %r8619, -2139062144;
	and.b32  	%r18145, %r8619, -2139062144;
	add.s32 	%r18146, %r18144, -33686018;
	xor.b32  	%r18147, %r18145, %r18146;
	xor.b32  	%r18148, %r18147, -2139062144;
	xor.b32  	%r18149, %r8619, 33686018;
	xor.b32  	%r18150, %r18148, %r8619;
	and.b32  	%r8617, %r18150, %r18149;
	// begin inline asm
	prmt.b32 %r8617, %r8617, 0, 0xba98;
	// end inline asm
	// begin inline asm
	prmt.b32 %r8619, %r8619, 0, 0xba98;
	// end inline asm
	xor.b32  	%r18151, %r8619, 2139062143;
	not.b32 	%r18152, %r8617;
	and.b32  	%r18153, %r18148, %r18152;
	and.b32  	%r18154, %r18151, %r8617;
	or.b32  	%r8637, %r18154, %r18153;
	shr.u32 	%r8622, %r8604, 6;
	// begin inline asm
	lop3.b32 %r8625, %r8622, 50529027, 0, 234;

	// end inline asm
	or.b32  	%r18155, %r8625, -2139062144;
	and.b32  	%r18156, %r8625, -2139062144;
	add.s32 	%r18157, %r18155, -33686018;
	xor.b32  	%r18158, %r18156, %r18157;
	xor.b32  	%r18159, %r18158, -2139062144;
	xor.b32  	%r18160, %r8625, 33686018;
	xor.b32  	%r18161, %r18159, %r8625;
	and.b32  	%r8623, %r18161, %r18160;
	// begin inline asm
	prmt.b32 %r8623, %r8623, 0, 0xba98;
	// end inline asm
	// begin inline asm
	prmt.b32 %r8625, %r8625, 0, 0xba98;
	// end inline asm
	xor.b32  	%r18162, %r8625, 2139062143;
	not.b32 	%r18163, %r8623;
	and.b32  	%r18164, %r18159, %r18163;
	and.b32  	%r18165, %r18162, %r8623;
	or.b32  	%r8641, %r18165, %r18164;
	// begin inline asm
	dp4a.s32.s32 %r8627, %r8628, %r8629, %r8599;
	// end inline asm
	// begin inline asm
	dp4a.s32.s32 %r8631, %r8632, %r8633, %r8627;
	// end inline asm
	// begin inline asm
	dp4a.s32.s32 %r8635, %r8636, %r8637, %r8631;
	// end inline asm
	// begin inline asm
	dp4a.s32.s32 %r8639, %r8640, %r8641, %r8635;
	// end inline asm
	// begin inline asm
	activemask.b32 %r8643;
	// end inline asm
	shfl.sync.down.b32	%r18166|%p1, %r8639, 4, 6175, %r8643;
	add.s32 	%r18167, %r18166, %r8639;
	// begin inline asm
	activemask.b32 %r8644;
	// end inline asm
	shfl.sync.down.b32	%r18168|%p2, %r18167, 2, 6175, %r8644;
	add.s32 	%r18169, %r18168, %r18167;
	// begin inline asm
	activemask.b32 %r8645;
	// end inline asm
	shfl.sync.down.b32	%r18170|%p3, %r18169, 1, 6175, %r8645;
	add.s32 	%r1, %r18170, %r18169;
	shl.b32 	%r18171, %r8648, 4;
	add.s32 	%r2, %r18171, %r8651;
	setp.ne.s32 	%p4, %r8646, 0;
	@%p4 bra 	$L__BB8_2;
	cvta.to.global.u64 	%rd12, %rd2;
	cvta.to.global.u64 	%rd13, %rd3;
	cvta.to.global.u64 	%rd14, %rd1;
	mul.hi.u32 	%r18172, %r2, 1717986919;
	shr.u32 	%r18173, %r18172, 11;
	cvt.rn.f32.s32 	%f4, %r1;
	ld.global.nc.u16 	%rs1, [%rd12];
	// begin inline asm
	{ cvt.f32.bf16 %f1, %rs1;}

	// end inline asm
	div.rn.f32 	%f5, %f4, %f1;
	mul.wide.u32 	%rd15, %r18173, 2;
	add.s64 	%rd16, %rd13, %rd15;
	ld.global.nc.u16 	%rs2, [%rd16];
	// begin inline asm
	{ cvt.f32.bf16 %f2, %rs2;}

	// end inline asm
	mul.f32 	%f3, %f5, %f2;
	// begin inline asm
	{  cvt.rn.bf16.f32 %rs3, %f3;}

	// end inline asm
	mul.wide.u32 	%rd17, %r2, 2;
	add.s64 	%rd18, %rd14, %rd17;
	st.global.u16 	[%rd18], %rs3;
$L__BB8_2:
	ret;

}
	// .globl	_Z23ladder_int8xint2_kernelILi1ELi55296ELi5120ELi1ELi8ELi16EEvPaS0_P13__nv_bfloat16S2_S2_
.visible .entry _Z23ladder_int8xint2_kernelILi1ELi55296ELi5120ELi1ELi8ELi16EEvPaS0_P13__nv_bfloat16S2_S2_(
	.param .u64 .ptr .align 1 _Z23ladder_int8xint2_kernelILi1ELi55296ELi5120ELi1ELi8ELi16EEvPaS0_P13__nv_bfloat16S2_S2__param_0,
	.param .u64 .ptr .align 1 _Z23ladder_int8xint2_kernelILi1ELi55296ELi5120ELi1ELi8ELi16EEvPaS0_P13__nv_bfloat16S2_S2__param_1,
	.param .u64 .ptr .align 1 _Z23ladder_int8xint2_kernelILi1ELi55296ELi5120ELi1ELi8ELi16EEvPaS0_P13__nv_bfloat16S2_S2__param_2,
	.param .u64 .ptr .align 1 _Z23ladder_int8xint2_kernelILi1ELi55296ELi5120ELi1ELi8ELi16EEvPaS0_P13__nv_bfloat16S2_S2__param_3,
	.param .u64 .ptr .align 1 _Z23ladder_int8xint2_kernelILi1ELi55296ELi5120ELi1ELi8ELi16EEvPaS0_P13__nv_bfloat16S2_S2__param_4
)
.maxntid 128
{
	.reg .pred 	%p<5>;
	.reg .b16 	%rs<4>;
	.reg .b32 	%r<3390>;
	.reg .b32 	%f<6>;
	.reg .b64 	%rd<19>;

	ld.param.u64 	%rd4, [_Z23ladder_int8xint2_kernelILi1ELi55296ELi5120ELi1ELi8ELi16EEvPaS0_P13__nv_bfloat16S2_S2__param_0];
	ld.param.u64 	%rd5, [_Z23ladder_int8xint2_kernelILi1ELi55296ELi5120ELi1ELi8ELi16EEvPaS0_P13__nv_bfloat16S2_S2__param_1];
	ld.param.u64 	%rd1, [_Z23ladder_int8xint2_kernelILi1ELi55296ELi5120ELi1ELi8ELi16EEvPaS0_P13__nv_bfloat16S2_S2__param_2];
	ld.param.u64 	%rd2, [_Z23ladder_int8xint2_kernelILi1ELi55296ELi5120ELi1ELi8ELi16EEvPaS0_P13__nv_bfloat16S2_S2__param_3];
	ld.param.u64 	%rd3, [_Z23ladder_int8xint2_kernelILi1ELi55296ELi5120ELi1ELi8ELi16EEvPaS0_P13__nv_bfloat16S2_S2__param_4];
	cvta.to.global.u64 	%rd6, %rd5;
	cvta.to.global.u64 	%rd7, %rd4;
	mov.u32 	%r1606, %tid.x;
	shl.b32 	%r1607, %r1606, 4;
	mov.u32 	%r1608, %ctaid.x;
	shl.b32 	%r1609, %r1606, 6;
	and.b32  	%r1610, %r1609, 8064;
	mov.u32 	%r1611, %tid.y;
	shl.b32 	%r1612, %r1611, 3;
	and.b32  	%r1613, %r1612, 960;
	shl.b32 	%r1614, %r1606, 5;
	and.b32  	%r1615, %r1614, 32;
	shl.b32 	%r1616, %r1611, 2;
	and.b32  	%r1617, %r1616, 28;
	add.s32 	%r1618, %r1613, %r1610;
	or.b32  	%r1619, %r1618, %r1615;
	or.b32  	%r1620, %r1619, %r1617;
	cvt.u64.u32 	%rd8, %r1607;
	add.s64 	%rd9, %rd7, %rd8;
	ld.global.nc.v4.u32 	{%r28, %r32, %r36, %r40}, [%rd9];
	mad.lo.s32 	%r1621, %r1608, 20480, %r1620;
	cvt.u64.u32 	%rd10, %r1621;
	add.s64 	%rd11, %rd6, %rd10;
	ld.global.nc.u32 	%r4, [%rd11];
	// begin inline asm
	lop3.b32 %r7, %r4, 50529027, 0, 234;

	// end inline asm
	or.b32  	%r1622, %r7, -2139062144;
	and.b32  	%r1623, %r7, -2139062144;
	add.s32 	%r1624, %r1622, -33686018;
	xor.b32  	%r1625, %r1623, %r1624;
	xor.b32  	%r1626, %r1625, -2139062144;
	xor.b32  	%r1627, %r7, 33686018;
	xor.b32  	%r1628, %r1626, %r7;
	and.b32  	%r5, %r1628, %r1627;
	// begin inline asm
	prmt.b32 %r5, %r5, 0, 0xba98;
	// end inline asm
	// begin inline asm
	prmt.b32 %r7, %r7, 0, 0xba98;
	// end inline asm
	xor.b32  	%r1629, %r7, 2139062143;
	not.b32 	%r1630, %r5;
	and.b32  	%r1631, %r1626, %r1630;
	and.b32  	%r1632, %r1629, %r5;
	or.b32  	%r29, %r1632, %r1631;
	shr.u32 	%r10, %r4, 2;
	// begin inline asm
	lop3.b32 %r13, %r10, 50529027, 0, 234;

	// end inline asm
	or.b32  	%r1633, %r13, -2139062144;
	and.b32  	%r1634, %r13, -2139062144;
	add.s32 	%r1635, %r1633, -33686018;
	xor.b32  	%r1636, %r1634, %r1635;
	xor.b32  	%r1637, %r1636, -2139062144;
	xor.b32  	%r1638, %r13, 33686018;
	xor.b32  	%r1639, %r1637, %r13;
	and.b32  	%r11, %r1639, %r1638;
	// begin inline asm
	prmt.b32 %r11, %r11, 0, 0xba98;
	// end inline asm
	// begin inline asm
	prmt.b32 %r13, %r13, 0, 0xba98;
	// end inline asm
	xor.b32  	%r1640, %r13, 2139062143;
	not.b32 	%r1641, %r11;
	and.b32  	%r1642, %r1637, %r1641;
	and.b32  	%r1643, %r1640, %r11;
	or.b32  	%r33, %r1643, %r1642;
	shr.u32 	%r16, %r4, 4;
	// begin inline asm
	lop3.b32 %r19, %r16, 50529027, 0, 234;

	// end inline asm
	or.b32  	%r1644, %r19, -2139062144;
	and.b32  	%r1645, %r19, -2139062144;
	add.s32 	%r1646, %r1644, -33686018;
	xor.b32  	%r1647, %r1645, %r1646;
	xor.b32  	%r1648, %r1647, -2139062144;
	xor.b32  	%r1649, %r19, 33686018;
	xor.b32  	%r1650, %r1648, %r19;
	and.b32  	%r17, %r1650, %r1649;
	// begin inline asm
	prmt.b32 %r17, %r17, 0, 0xba98;
	// end inline asm
	// begin inline asm
	prmt.b32 %r19, %r19, 0, 0xba98;
	// end inline asm
	xor.b32  	%r1651, %r19, 2139062143;
	not.b32 	%r1652, %r17;
	and.b32  	%r1653, %r1648, %r1652;
	and.b32  	%r1654, %r1651, %r17;
	or.b32  	%r37, %r1654, %r1653;
	shr.u32 	%r22, %r4, 6;
	// begin inline asm
	lop3.b32 %r25, %r22, 50529027, 0, 234;

	// end inline asm
	or.b32  	%r1655, %r25, -2139062144;
	and.b32  	%r1656, %r25, -2139062144;
	add.s32 	%r1657, %r1655, -33686018;
	xor.b32  	%r1658, %r1656, %r1657;
	xor.b32  	%r1659, %r1658, -2139062144;
	xor.b32  	%r1660, %r25, 33686018;
	xor.b32  	%r1661, %r1659, %r25;
	and.b32  	%r23, %r1661, %r1660;
	// begin inline asm
	prmt.b32 %r23, %r23, 0, 0xba98;
	// end inline asm
	// begin inline asm
	prmt.b32 %r25, %r25, 0, 0xba98;
	// end inline asm
	xor.b32  	%r1662, %r25, 2139062143;
	not.b32 	%r1663, %r23;
	and.b32  	%r1664, %r1659, %r1663;
	and.b32  	%r1665, %r1662, %r23;
	or.b32  	%r41, %r1665, %r1664;
	mov.b32 	%r30, 0;
	// begin inline asm
	dp4a.s32.s32 %r27, %r28, %r29, %r30;
	// end inline asm
	// begin inline asm
	dp4a.s32.s32 %r31, %r32, %r33, %r27;
	// end inline asm
	// begin inline asm
	dp4a.s32.s32 %r35, %r36, %r37, %r31;
	// end inline asm
	// begin inline asm
	dp4a.s32.s32 %r39, %r40, %r41, %r35;
	// end inline asm
	ld.global.nc.v4.u32 	{%r68, %r72, %r76, %r80}, [%rd9+128];
	ld.global.nc.u32 	%r44, [%rd11+512];
	// begin inline asm
	lop3.b32 %r47, %r44, 50529027, 0, 234;

	// end inline asm
	or.b32  	%r1666, %r47, -2139062144;
	and.b32  	%r1667, %r47, -2139062144;
	add.s32 	%r1668, %r1666, -33686018;
	xor.b32  	%r1669, %r1667, %r1668;
	xor.b32  	%r1670, %r1669, -2139062144;
	xor.b32  	%r1671, %r47, 33686018;
	xor.b32  	%r1672, %r1670, %r47;
	and.b32  	%r45, %r1672, %r1671;
	// begin inline asm
	prmt.b32 %r45, %r45, 0, 0xba98;
	// end inline asm
	// begin inline asm
	prmt.b32 %r47, %r47, 0, 0xba98;
	// end inline asm
	xor.b32  	%r1673, %r47, 2139062143;
	not.b32 	%r1674, %r45;
	and.b32  	%r1675, %r1670, %r1674;
	and.b32  	%r1676, %r1673, %r45;
	or.b32  	%r69, %r1676, %r1675;
	shr.u32 	%r50, %r44, 2;
	// begin inline asm
	lop3.b32 %r53, %r50, 50529027, 0, 234;

	// end inline asm
	or.b32  	%r1677, %r53, -2139062144;
	and.b32  	%r1678, %r53, -2139062144;
	add.s32 	%r1679, %r1677, -33686018;
	xor.b32  	%r1680, %r1678, %r1679;
	xor.b32  	%r1681, %r1680, -2139062144;
	xor.b32  	%r1682, %r53, 33686018;
	xor.b32  	%r1683, %r1681, %r53;
	and.b32  	%r51, %r1683, %r1682;
	// begin inline asm
	prmt.b32 %r51, %r51, 0, 0xba98;
	// end inline asm
	// begin inline asm
	prmt.b32 %r53, %r53, 0, 0xba98;
	// end inline asm
	xor.b32  	%r1684, %r53, 2139062143;
	not.b32 	%r1685, %r51;
	and.b32  	%r1686, %r1681, %r1685;
	and.b32  	%r1687, %r1684, %r51;
	or.b32  	%r73, %r1687, %r1686;
	shr.u32 	%r56, %r44, 4;
	// begin inline asm
	lop3.b32 %r59, %r56, 50529027, 0, 234;

	// end inline asm
	or.b32  	%r1688, %r59, -2139062144;
	and.b32  	%r1689, %r59, -2139062144;
	add.s32 	%r1690, %r1688, -33686018;
	xor.b32  	%r1691, %r1689, %r1690;
	xor.b32  	%r1692, %r1691, -2139062144;
	xor.b32  	%r1693, %r59, 33686018;
	xor.b32  	%r1694, %r1692, %r59;
	and.b32  	%r57, %r1694, %r1693;
	// begin inline asm
	prmt.b32 %r57, %r57, 0, 0xba98;
	// end inline asm
	// begin inline asm
	prmt.b32 %r59, %r59, 0, 0xba98;
	// end inline asm
	xor.b32  	%r1695, %r59, 2139062143;
	not.b32 	%r1696, %r57;
	and.b32  	%r1697, %r1692, %r1696;
	and.b32  	%r1698, %r1695, %r57;
	or.b32  	%r77, %r1698, %r1697;
	shr.u32 	%r62, %r44, 6;
	// begin inline asm
	lop3.b32 %r65, %r62, 50529027, 0, 234;

	// end inline asm
	or.b32  	%r1699, %r65, -2139062144;
	and.b32  	%r1700, %r65, -2139062144;
	add.s32 	%r1701, %r1699, -33686018;
	xor.b32  	%r1702, %r1700, %r1701;
	xor.b32  	%r1703, %r1702, -2139062144;
	xor.b32  	%r1704, %r65, 33686018;
	xor.b32  	%r1705, %r1703, %r65;
	and.b32  	%r63, %r1705, %r1704;
	// begin inline asm
	prmt.b32 %r63, %r63, 0, 0xba98;
	// end inline asm
	// begin inline asm
	prmt.b32 %r65, %r65, 0, 0xba98;
	// end inline asm
	xor.b32  	%r1706, %r65, 2139062143;
	not.b32 	%r1707, %r63;
	and.b32  	%r1708, %r1703, %r1707;
	and.b32  	%r1709, %r1706, %r63;
	or.b32  	%r81, %r1709, %r1708;
	// begin inline asm
	dp4a.s32.s32 %r67, %r68, %r69, %r39;
	// end inline asm
	// begin inline asm
	dp4a.s32.s32 %r71, %r72, %r73, %r67;
	// end inline asm
	// begin inline asm
	dp4a.s32.s32 %r75, %r76, %r77, %r71;
	// end inline asm
	// begin inline asm
	dp4a.s32.s32 %r79, %r80, %r81, %r75;
	// end inline asm
	ld.global.nc.v4.u32 	{%r108, %r112, %r116, %r120}, [%rd9+256];
	ld.global.nc.u32 	%r84, [%rd11+1024];
	// begin inline asm
	lop3.b32 %r87, %r84, 50529027, 0, 234;

	// end inline asm
	or.b32  	%r1710, %r87, -2139062144;
	and.b32  	%r1711, %r87, -2139062144;
	add.s32 	%r1712, %r1710, -33686018;
	xor.b32  	%r1713, %r1711, %r1712;
	xor.b32  	%r1714, %r1713, -2139062144;
	xor.b32  	%r1715, %r87, 33686018;
	xor.b32  	%r1716, %r1714, %r87;
	and.b32  	%r85, %r1716, %r1715;
	// begin inline asm
	prmt.b32 %r85, %r85, 0, 0xba98;
	// end inline asm
	// begin inline asm
	prmt.b32 %r87, %r87, 0, 0xba98;
	// end inline asm
	xor.b32  	%r1717, %r87, 2139062143;
	not.b32 	%r1718, %r85;
	and.b32  	%r1719, %r1714, %r1718;
	and.b32  	%r1720, %r1717, %r85;
	or.b32  	%r109, %r1720, %r1719;
	shr.u32 	%r90, %r84, 2;
	// begin inline asm
	lop3.b32 %r93, %r90, 50529027, 0, 234;

	// end inline asm
	or.b32  	%r1721, %r93, -2139062144;
	and.b32  	%r1722, %r93, -2139062144;
	add.s32 	%r1723, %r1721, -33686018;
	xor.b32  	%r1724, %r1722, %r1723;
	xor.b32  	%r1725, %r1724, -2139062144;
	xor.b32  	%r1726, %r93, 33686018;
	xor.b32  	%r1727, %r1725, %r93;
	and.b32  	%r91, %r1727, %r1726;
	// begin inline asm
	prmt.b32 %r91, %r91, 0, 0xba98;
	// end inline asm
	// begin inline asm
	prmt.b32 %r93, %r93, 0, 0xba98;
	// end inline asm
	xor.b32  	%r1728, %r93, 2139062143;
	not.b32 	%r1729, %r91;
	and.b32  	%r1730, %r1725, %r1729;
	and.b32  	%r1731, %r1728, %r91;
	or.b32  	%r113, %r1731, %r1730;
	shr.u32 	%r96, %r84, 4;
	// begin inline asm
	lop3.b32 %r99, %r96, 50529027, 0, 234;

	// end inline asm
	or.b32  	%r1732, %r99, -2139062144;
	and.b32  	%r1733, %r99, -2139062144;
	add.s32 	%r1734, %r1732, -33686018;
	xor.b32  	%r1735, %r1733, %r1734;
	xor.b32  	%r1736, %r1735, -2139062144;
	xor.b32  	%r1737, %r99, 33686018;
	xor.b32  	%r1738, %r1736, %r99;
	and.b32  	%r97, %r1738, %r1737;
	// begin inline asm
	prmt.b32 %r97, %r97, 0, 0xba98;
	// end inline asm
	// begin inline asm
	prmt.b32 %r99, %r99, 0, 0xba98;
	// end inline asm
	xor.b32  	%r1739, %r99, 2139062143;
	not.b32 	%r1740, %r97;
	and.b32  	%r1741, %r1736, %r1740;
	and.b32  	%r1742, %r1739, %r97;
	or.b32  	%r117, %r1742, %r1741;
	shr.u32 	%r102, %r84, 6;
	// begin inline asm
	lop3.b32 %r105, %r102, 50529027, 0, 234;

	// end inline asm
	or.b32  	%r1743, %r105, -2139062144;
	and.b32  	%r1744, %r105, -2139062144;
	add.s32 	%r1745, %r1743, -33686018;
	xor.b32  	%r1746, %r1744, %r1745;
	xor.b32  	%r1747, %r1746, -2139062144;
	xor.b32  	%r1748, %r105, 33686018;
	xor.b32  	%r1749, %r1747, %r105;
	and.b32  	%r103, %r1749, %r1748;
	// begin inline asm
	prmt.b32 %r103, %r103, 0, 0xba98;
	// end inline asm
	// begin inline asm
	prmt.b32 %r105, %r105, 0, 0xba98;
	// end inline asm
	xor.b32  	%r1750, %r105, 2139062143;
	not.b32 	%r1751, %r103;
	and.b32  	%r1752, %r1747, %r1751;
	and.b32  	%r1753, %r1750, %r103;
	or.b32  	%r121, %r1753, %r1752;
	// begin inline asm
	dp4a.s32.s32 %r107, %r108, %r109, %r79;
	// end inline asm
	// begin inline asm
	dp4a.s32.s32 %r111, %r112, %r113, %r107;
	// end inline asm
	// begin inline asm
	dp4a.s32.s32 %r115, %r116, %r117, %r111;
	// end inline asm
	// begin inline asm
	dp4a.s32.s32 %r119, %r120, %r121, %r115;
	// end inline asm
	ld.global.nc.v4.u32 	{%r148, %r152, %r156, %r160}, [%rd9+384];
	ld.global.nc.u32 	%r124, [%rd11+1536];
	// begin inline asm
	lop3.b32 %r127, %r124, 50529027, 0, 234;

	// end inline asm
	or.b32  	%r1754, %r127, -2139062144;
	and.b32  	%r1755, %r127, -2139062144;
	add.s32 	%r1756, %r1754, -33686018;
	xor.b32  	%r1757, %r1755, %r1756;
	xor.b32  	%r1758, %r1757, -2139062144;
	xor.b32  	%r1759, %r127, 33686018;
	xor.b32  	%r1760, %r1758, %r127;
	and.b32  	%r125, %r1760, %r1759;
	// begin inline asm
	prmt.b32 %r125, %r125, 0, 0xba98;
	// end inline asm
	// begin inline asm
	prmt.b32 %r127, %r127, 0, 0xba98;
	// end inline asm
	xor.b32  	%r1761, %r127, 2139062143;
	not.b32 	%r1762, %r125;
	and.b32  	%r1763, %r1758, %r1762;
	and.b32  	%r1764, %r1761, %r125;
	or.b32  	%r149, %r1764, %r1763;
	shr.u32 	%r130, %r124, 2;
	// begin inline asm
	lop3.b32 %r133, %r130, 50529027, 0, 234;

	// end inline asm
	or.b32  	%r1765, %r133, -2139062144;
	and.b32  	%r1766, %r133, -2139062144;
	add.s32 	%r1767, %r1765, -33686018;
	xor.b32  	%r1768, %r1766, %r1767;
	xor.b32  	%r1769, %r1768, -2139062144;
	xor.b32  	%r1770, %r133, 33686018;
	xor.b32  	%r1771, %r1769, %r133;
	and.b32  	%r131, %r1771, %r1770;
	// begin inline asm
	prmt.b32 %r131, %r131, 0, 0xba98;
	// end inline asm
	// begin inline asm
	prmt.b32 %r133, %r133, 0, 0xba98;
	// end inline asm
	xor.b32  	%r1772, %r133, 2139062143;
	not.b32 	%r1773, %r131;
	and.b32  	%r1774, %r1769, %r1773;
	and.b32  	%r1775, %r1772, %r131;
	or.b32  	%r153, %r1775, %r1774;
	shr.u32 	%r136, %r124, 4;
	// begin inline asm
	lop3.b32 %r139, %r136, 50529027, 0, 234;

	// end inline asm
	or.b32  	%r1776, %r139, -2139062144;
	and.b32  	%r1777, %r139, -2139062144;
	add.s32 	%r1778, %r1776, -33686018;
	xor.b32  	%r1779, %r1777, %r1778;
	xor.b32  	%r1780, %r1779, -2139062144;
	xor.b32  	%r1781, %r139, 33686018;
	xor.b32  	%r1782, %r1780, %r139;
	and.b32  	%r137, %r1782, %r1781;
	// begin inline asm
	prmt.b32 %r137, %r137, 0, 0xba98;
	// end inline asm
	// begin inline asm
	prmt.b32 %r139, %r139, 0, 0xba98;
	// end inline asm
	xor.b32  	%r1783, %r139, 2139062143;
	not.b32 	%r1784, %r137;
	and.b32  	%r1785, %r1780, %r1784;
	and.b32  	%r1786, %r1783, %r137;
	or.b32  	%r157, %r1786, %r1785;
	shr.u32 	%r142, %r124, 6;
	// begin inline asm
	lop3.b32 %r145, %r142, 50529027, 0, 234;

	// end inline asm
	or.b32  	%r1787, %r145, -2139062144;
	and.b32  	%r1788, %r145, -2139062144;
	add.s32 	%r1789, %r1787, -33686018;
	xor.b32  	%r1790, %r1788, %r1789;
	xor.b32  	%r1791, %r1790, -2139062144;
	xor.b32  	%r1792, %r145, 33686018;
	xor.b32  	%r1793, %r1791, %r145;
	and.b32  	%r143, %r1793, %r1792;
	// begin inline asm
	prmt.b32 %r143, %r143, 0, 0xba98;
	// end inline asm
	// begin inline asm
	prmt.b32 %r145, %r145, 0, 0xba98;
	// end inline asm
	xor.b32  	%r1794, %r145, 2139062143;
	not.b32 	%r1795, %r143;
	and.b32  	%r1796, %r1791, %r1795;
	and.b32  	%r1797, %r1794, %r143;
	or.b32  	%r161, %r1797, %r1796;
	// begin inline asm
	dp4a.s32.s32 %r147, %r148, %r149, %r119;
	// end inline asm
	// begin inline asm
	dp4a.s32.s32 %r151, %r152, %r153, %r147;
	// end inline asm
	// begin inline asm
	dp4a.s32.s32 %r155, %r156, %r157, %r151;
	// end inline asm
	// begin inline asm
	dp4a.s32.s32 %r159, %r160, %r161, %r155;
	// end inline asm
	ld.global.nc.v4.u32 	{%r188, %r192, %r196, %r200}, [%rd9+512];
	ld.global.nc.u32 	%r164, [%rd11+2048];
	// begin inline asm
	lop3.b32 %r167, %r164, 50529027, 0, 234;

	// end inline asm
	or.b32  	%r1798, %r167, -2139062144;
	and.b32  	%r1799, %r167, -2139062144;
	add.s32 	%r1800, %r1798, -33686018;
	xor.b32  	%r1801, %r1799, %r1800;
	xor.b32  	%r1802, %r1801, -2139062144;
	xor.b32  	%r1803, %r167, 33686018;
	xor.b32  	%r1804, %r1802, %r167;
	and.b32  	%r165, %r1804, %r1803;
	// begin inline asm
	prmt.b32 %r165, %r165, 0, 0xba98;
	// end inline asm
	// begin inline asm
	prmt.b32 %r167, %r167, 0, 0xba98;
	// end inline asm
	xor.b32  	%r1805, %r167, 2139062143;
	not.b32 	%r1806, %r165;
	and.b32  	%r1807, %r1802, %r1806;
	and.b32  	%r1808, %r1805, %r165;
	or.b32  	%r189, %r1808, %r1807;
	shr.u32 	%r170, %r164, 2;
	// begin inline asm
	lop3.b32 %r173, %r170, 50529027, 0, 234;

	// end inline asm
	or.b32  	%r1809, %r173, -2139062144;
	and.b32  	%r1810, %r173, -2139062144;
	add.s32 	%r1811, %r1809, -33686018;
	xor.b32  	%r1812, %r1810, %r1811;
	xor.b32  	%r1813, %r1812, -2139062144;
	xor.b32  	%r1814, %r173, 33686018;
	xor.b32  	%r1815, %r1813, %r173;
	and.b32  	%r171, %r1815, %r1814;
	// begin inline asm
	prmt.b32 %r171, %r171, 0, 0xba98;
	// end inline asm
	// begin inline asm
	prmt.b32 %r173, %r173, 0, 0xba98;
	// end inline asm
	xor.b32  	%r1816, %r173, 2139062143;
	not.b32 	%r1817, %r171;
	and.b32  	%r1818, %r1813, %r1817;
	and.b32  	%r1819, %r1816, %r171;
	or.b32  	%r193, %r1819, %r1818;
	shr.u32 	%r176, %r164, 4;
	// begin inline asm
	lop3.b32 %r179, %r176, 50529027, 0, 234;

	// end inline asm
	or.b32  	%r1820, %r179, -2139062144;
	and.b32  	%r1821, %r179, -2139062144;
	add.s32 	%r1822, %r1820, -33686018;
	xor.b32  	%r1823, %r1821, %r1822;
	xor.b32  	%r1824, %r1823, -2139062144;
	xor.b32  	%r1825, %r179, 33686018;
	xor.b32  	%r1826, %r1824, %r179;
	and.b32  	%r177, %r1826, %r1825;
	// begin inline asm
	prmt.b32 %r177, %r177, 0, 0xba98;
	// end inline asm
	// begin inline asm
	prmt.b32 %r179, %r179, 0, 0xba98;
	// end inline asm
	xor.b32  	%r1827, %r179, 2139062143;
	not.b32 	%r1828, %r177;
	and.b32  	%r1829, %r1824, %r1828;
	and.b32  	%r1830, %r1827, %r177;
	or.b32  	%r197, %r1830, %r1829;
	shr.u32 	%r182, %r164, 6;
	// begin inline asm
	lop3.b32 %r185, %r182, 50529027, 0, 234;

	// end inline asm
	or.b32  	%r1831, %r185, -2139062144;
	and.b32  	%r1832, %r185, -2139062144;
	add.s32 	%r1833, %r1831, -33686018;
	xor.b32  	%r1834, %r1832, %r1833;
	xor.b32  	%r1835, %r1834, -2139062144;
	xor.b32  	%r1836, %r185, 33686018;
	xor.b32  	%r1837, %r1835, %r185;
	and.b32  	%r183, %r1837, %r1836;
	// begin inline asm
	prmt.b32 %r183, %r183, 0, 0xba98;
	// end inline asm
	// begin inline asm
	prmt.b32 %r185, %r185, 0, 0xba98;
	// end inline asm
	xor.b32  	%r1838, %r185, 2139062143;
	not.b32 	%r1839, %r183;
	and.b32  	%r1840, %r1835, %r1839;
	and.b32  	%r1841, %r1838, %r183;
	or.b32  	%r201, %r1841, %r1840;
	// begin inline asm
	dp4a.s32.s32 %r187, %r188, %r189, %r159;
	// end inline asm
	// begin inline asm
	dp4a.s32.s32 %r191, %r192, %r193, %r187;
	// end inline asm
	// begin inline asm
	dp4a.s32.s32 %r195, %r196, %r197, %r191;
	// end inline asm
	// begin inline asm
	dp4a.s32.s32 %r199, %r200, %r201, %r195;
	// end inline asm
	ld.global.nc.v4.u32 	{%r228, %r232, %r236, %r240}, [%rd9+640];
	ld.global.nc.u32 	%r204, [%rd11+2560];
	// begin inline asm
	lop3.b32 %r207, %r204, 50529027, 0, 234;

	// end inline asm
	or.b32  	%r1842, %r207, -2139062144;
	and.b32  	%r1843, %r207, -2139062144;
	add.s32 	%r1844, %r1842, -33686018;
	xor.b32  	%r1845, %r1843, %r1844;
	xor.b32  	%r1846, %r1845, -2139062144;
	xor.b32  	%r1847, %r207, 33686018;
	xor.b32  	%r1848, %r1846, %r207;
	and.b32  	%r205, %r1848, %r1847;
	// begin inline asm
	prmt.b32 %r205, %r205, 0, 0xba98;
	// end inline asm
	// begin inline asm
	prmt.b32 %r207, %r207, 0, 0xba98;
	// end inline asm
	xor.b32  	%r1849, %r207, 2139062143;
	not.b32 	%r1850, %r205;
	and.b32  	%r1851, %r1846, %r1850;
	and.b32  	%r1852, %r1849, %r205;
	or.b32  	%r229, %r1852, %r1851;
	shr.u32 	%r210, %r204, 2;
	// begin inline asm
	lop3.b32 %r213, %r210, 50529027, 0, 234;

	// end inline asm
	or.b32  	%r1853, %r213, -2139062144;
	and.b32  	%r1854, %r213, -2139062144;
	add.s32 	%r1855, %r1853, -33686018;
	xor.b32  	%r1856, %r1854, %r1855;
	xor.b32  	%r1857, %r1856, -2139062144;
	xor.b32  	%r1858, %r213, 33686018;
	xor.b32  	%r1859, %r1857, %r213;
	and.b32  	%r211, %r1859, %r1858;
	// begin inline asm
	prmt.b32 %r211, %r211, 0, 0xba98;
	// end inline asm
	// begin inline asm
	prmt.b32 %r213, %r213, 0, 0xba98;
	// end inline asm
	xor.b32  	%r1860, %r213, 2139062143;
	not.b32 	%r1861, %r211;
	and.b32  	%r1862, %r1857, %r1861;
	and.b32  	%r1863, %r1860, %r211;
	or.b32  	%r233, %r1863, %r1862;
	shr.u32 	%r216, %r204, 4;
	// begin inline asm
	lop3.b32 %r219, %r216, 50529027, 0, 234;

	// end inline asm
	or.b32  	%r1864, %r219, -2139062144;
	and.b32  	%r1865, %r219, -2139062144;
	add.s32 	%r1866, %r1864, -33686018;
	xor.b32  	%r1867, %r1865, %r1866;
	xor.b32  	%r1868, %r1867, -2139062144;
	xor.b32  	%r1869, %r219, 33686018;
	xor.b32  	%r1870, %r1868, %r219;
	and.b32  	%r217, %r1870, %r1869;
	// begin inline asm
	prmt.b32 %r217, %r217, 0, 0xba98;
	// end inline asm
	// begin inline asm
	prmt.b32 %r219, %r219, 0, 0xba98;
	// end inline asm
	xor.b32  	%r1871, %r219, 2139062143;
	not.b32 	%r1872, %r217;
	and.b32  	%r1873, %r1868, %r1872;
	and.b32  	%r1874, %r1871, %r217;
	or.b32  	%r237, %r1874, %r1873;
	shr.u32 	%r222, %r204, 6;
	// begin inline asm
	lop3.b32 %r225, %r222, 50529027, 0, 234;

	// end inline asm
	or.b32  	%r1875, %r225, -2139062144;
	and.b32  	%r1876, %r225, -2139062144;
	add.s32 	%r1877, %r1875, -33686018;
	xor.b32  	%r1878, %r1876, %r1877;
	xor.b32  	%r1879, %r1878, -2139062144;
	xor.b32  	%r1880, %r225, 33686018;
	xor.b32  	%r1881, %r1879, %r225;
	and.b32  	%r223, %r1881, %r1880;
	// begin inline asm
	prmt.b32 %r223, %r223, 0, 0xba98;
	// end inline asm
	// begin inline asm
	prmt.b32 %r225, %r225, 0, 0xba98;
	// end inline asm
	xor.b32  	%r1882, %r225, 2139062143;
	not.b32 	%r1883, %r223;
	and.b32  	%r1884, %r1879, %r1883;
	and.b32  	%r1885, %r1882, %r223;
	or.b32  	%r241, %r1885, %r1884;
	// begin inline asm
	dp4a.s32.s32 %r227, %r228, %r229, %r199;
	// end inline asm
	// begin inline asm
	dp4a.s32.s32 %r231, %r232, %r233, %r227;
	// end inline asm
	// begin inline asm
	dp4a.s32.s32 %r235, %r236, %r237, %r231;
	// end inline asm
	// begin inline asm
	dp4a.s32.s32 %r239, %r240, %r241, %r235;
	// end inline asm
	ld.global.nc.v4.u32 	{%r268, %r272, %r276, %r280}, [%rd9+768];
	ld.global.nc.u32 	%r244, [%rd11+3072];
	// begin inline asm
	lop3.b32 %r247, %r244, 50529027, 0, 234;

	// end inline asm
	or.b32  	%r1886, %r247, -2139062144;
	and.b32  	%r1887, %r247, -2139062144;
	add.s32 	%r1888, %r1886, -33686018;
	xor.b32  	%r1889, %r1887, %r1888;
	xor.b32  	%r1890, %r1889, -2139062144;
	xor.b32  	%r1891, %r247, 33686018;
	xor.b32  	%r1892, %r1890, %r247;
	and.b32  	%r245, %r1892, %r1891;
	// begin inline asm
	prmt.b32 %r245, %r245, 0, 0xba98;
	// end inline asm
	// begin inline asm
	prmt.b32 %r247, %r247, 0, 0xba98;
	// end inline asm
	xor.b32  	%r1893, %r247, 2139062143;
	not.b32 	%r1894, %r245;
	and.b32  	%r1895, %r1890, %r1894;
	and.b32  	%r1896, %r1893, %r245;
	or.b32  	%r269, %r1896, %r1895;
	shr.u32 	%r250, %r244, 2;
	// begin inline asm
	lop3.b32 %r253, %r250, 50529027, 0, 234;

	// end inline asm
	or.b32  	%r1897, %r253, -2139062144;
	and.b32  	%r1898, %r253, -2139062144;
	add.s32 	%r1899, %r1897, -33686018;
	xor.b32  	%r1900, %r1898, %r1899;
	xor.b32  	%r1901, %r1900, -2139062144;
	xor.b32  	%r1902, %r253, 33686018;
	xor.b32  	%r1903, %r1901, %r253;
	and.b32  	%r251, %r1903, %r1902;
	// begin inline asm
	prmt.b32 %r251, %r251, 0, 0xba98;
	// end inline asm
	// begin inline asm
	prmt.b32 %r253, %r253, 0, 0xba98;
	// end inline asm
	xor.b32  	%r1904, %r253, 2139062143;
	not.b32 	%r1905, %r251;
	and.b32  	%r1906, %r1901, %r1905;
	and.b32  	%r1907, %r1904, %r251;
	or.b32  	%r273, %r1907, %r1906;
	shr.u32 	%r256, %r244, 4;
	// begin inline asm
	lop3.b32 %r259, %r256, 50529027, 0, 234;

	// end inline asm
	or.b32  	%r1908, %r259, -2139062144;
	and.b32  	%r1909, %r259, -2139062144;
	add.s32 	%r1910, %r1908, -33686018;
	xor.b32  	%r1911, %r1909, %r1910;
	xor.b32  	%r1912, %r1911, -2139062144;
	xor.b32  	%r1913, %r259, 33686018;
	xor.b32  	%r1914, %r1912, %r259;
	and.b32  	%r257, %r1914, %r1913;
	// begin inline asm
	prmt.b32 %r257, %r257, 0, 0xba98;
	// end inline asm
	// begin inline asm
	prmt.b32 %r259, %r259, 0, 0xba98;
	// end inline asm
	xor.b32  	%r1915, %r259, 2139062143;
	not.b32 	%r1916, %r257;
	and.b32  	%r1917, %r1912, %r1916;
	and.b32  	%r1918, %r1915, %r257;
	or.b32  	%r277, %r1918, %r1917;
	shr.u32 	%r262, %r244, 6;
	// begin inline asm
	lop3.b32 %r265, %r262, 50529027, 0, 234;

	// end inline asm
	or.b32  	%r1919, %r265, -2139062144;
	and.b32  	%r1920, %r265, -2139062144;
	add.s32 	%r1921, %r1919, -33686018;
	xor.b32  	%r1922, %r1920, %r1921;
	xor.b32  	%r1923, %r1922, -2139062144;
	xor.b32  	%r1924, %r265, 33686018;
	xor.b32  	%r1925, %r1923, %r265;
	and.b32  	%r263, %r1925, %r1924;
	// begin inline asm
	prmt.b32 %r263, %r263, 0, 0xba98;
	// end inline asm
	// begin inline asm
	prmt.b32 %r265, %r265, 0, 0xba98;
	// end inline asm
	xor.b32  	%r1926, %r265, 2139062143;
	not.b32 	%r1927, %r263;
	and.b32  	%r1928, %r1923, %r1927;
	and.b32  	%r1929, %r1926, %r263;
	or.b32  	%r281, %r1929, %r1928;
	// begin inline asm
	dp4a.s32.s32 %r267, %r268, %r269, %r239;
	// end inline asm
	// begin inline asm
	dp4a.s32.s32 %r271, %r272, %r273, %r267;
	// end inline asm
	// begin inline asm
	dp4a.s32.s32 %r275, %r276, %r277, %r271;
	// end inline asm
	// begin inline asm
	dp4a.s32.s32 %r279, %r280, %r281, %r275;
	// end inline asm
	ld.global.nc.v4.u32 	{%r308, %r312, %r316, %r320}, [%rd9+896];
	ld.global.nc.u32 	%r284, [%rd11+3584];
	// begin inline asm
	lop3.b32 %r287, %r284, 50529027, 0, 234;

	// end inline asm
	or.b32  	%r1930, %r287, -2139062144;
	and.b32  	%r1931, %r287, -2139062144;
	add.s32 	%r1932, %r1930, -33686018;
	xor.b32  	%r1933, %r1931, %r1932;
	xor.b32  	%r1934, %r1933, -2139062144;
	xor.b32  	%r1935, %r287, 33686018;
	xor.b32  	%r1936, %r1934, %r287;
	and.b32  	%r285, %r1936, %r1935;
	// begin inline asm
	prmt.b32 %r285, %r285, 0, 0xba98;
	// end inline asm
	// begin inline asm
	prmt.b32 %r287, %r287, 0, 0xba98;
	// end inline asm
	xor.b32  	%r1937, %r287, 2139062143;
	not.b32 	%r1938, %r285;
	and.b32  	%r1939, %r1934, %r1938;
	and.b32  	%r1940, %r1937, %r285;
	or.b32  	%r309, %r1940, %r1939;
	shr.u32 	%r290, %r284, 2;
	// begin inline asm
	lop3.b32 %r293, %r290, 50529027, 0, 234;

	// end inline asm
	or.b32  	%r1941, %r293, -2139062144;
	and.b32  	%r1942, %r293, -2139062144;
	add.s32 	%r1943, %r1941, -33686018;
	xor.b32  	%r1944, %r1942, %r1943;
	xor.b32  	%r1945, %r1944, -2139062144;
	xor.b32  	%r1946, %r293, 33686018;
	xor.b32  	%r1947, %r1945, %r293;
	and.b32  	%r291, %r1947, %r1946;
	// begin inline asm
	prmt.b32 %r291, %r291, 0, 0xba98;
	// end inline asm
	// begin inline asm
	prmt.b32 %r293, %r293, 0, 0xba98;
	// end inline asm
	xor.b32  	%r1948, %r293, 2139062143;
	not.b32 	%r1949, %r291;
	and.b32  	%r1950, %r1945, %r1949;
	and.b32  	%r1951, %r1948, %r291;
	or.b32  	%r313, %r1951, %r1950;
	shr.u32 	%r296, %r284, 4;
	// begin inline asm
	lop3.b32 %r299, %r296, 50529027, 0, 234;

	// end inline asm
	or.b32  	%r1952, %r299, -2139062144;
	and.b32  	%r1953, %r299, -2139062144;
	add.s32 	%r1954, %r1952, -33686018;
	xor.b32  	%r1955, %r1953, %r1954;
	xor.b32  	%r1956, %r1955, -2139062144;
	xor.b32  	%r1957, %r299, 33686018;
	xor.b32  	%r1958, %r1956, %r299;
	and.b32  	%r297, %r1958, %r1957;
	// begin inline asm
	prmt.b32 %r297, %r297, 0, 0xba98;
	// end inline asm
	// begin inline asm
	prmt.b32 %r299, %r299, 0, 0xba98;
	// end inline asm
	xor.b32  	%r1959, %r299, 2139062143;
	not.b32 	%r1960, %r297;
	and.b32  	%r1961, %r1956, %r1960;
	and.b32  	%r1962, %r1959, %r297;
	or.b32  	%r317, %r1962, %r1961;
	shr.u32 	%r302, %r284, 6;
	// begin inline asm
	lop3.b32 %r305, %r302, 50529027, 0, 234;

	// end inline asm
	or.b32  	%r1963, %r305, -2139062144;
	and.b32  	%r1964, %r305, -2139062144;
	add.s32 	%r1965, %r1963, -33686018;
	xor.b32  	%r1966, %r1964, %r1965;
	xor.b32  	%r1967, %r1966, -2139062144;
	xor.b32  	%r1968, %r305, 33686018;
	xor.b32  	%r1969, %r1967, %r305;
	and.b32  	%r303, %r1969, %r1968;
	// begin inline asm
	prmt.b32 %r303, %r303, 0, 0xba98;
	// end inline asm
	// begin inline asm
	prmt.b32 %r305, %r305, 0, 0xba98;
	// end inline asm
	xor.b32  	%r1970, %r305, 2139062143;
	not.b32 	%r1971, %r303;
	and.b32  	%r1972, %r1967, %r1971;
	and.b32  	%r1973, %r1970, %r303;
	or.b32  	%r321, %r1973, %r1972;
	// begin inline asm
	dp4a.s32.s32 %r307, %r308, %r309, %r279;
	// end inline asm
	// begin inline asm
	dp4a.s32.s32 %r311, %r312, %r313, %r307;
	// end inline asm
	// begin inline asm
	dp4a.s32.s32 %r315, %r316, %r317, %r311;
	// end inline asm
	// begin inline asm
	dp4a.s32.s32 %r319, %r320, %r321, %r315;
	// end inline asm
	ld.global.nc.v4.u32 	{%r348, %r352, %r356, %r360}, [%rd9+1024];
	ld.global.nc.u32 	%r324, [%rd11+4096];
	// begin inline asm
	lop3.b32 %r327, %r324, 50529027, 0, 234;

	// end inline asm
	or.b32  	%r1974, %r327, -2139062144;
	and.b32  	%r1975, %r327, -2139062144;
	add.s32 	%r1976, %r1974, -33686018;
	xor.b32  	%r1977, %r1975, %r1976;
	xor.b32  	%r1978, %r1977, -2139062144;
	xor.b32  	%r1979, %r327, 33686018;
	xor.b32  	%r1980, %r1978, %r327;
	and.b32  	%r325, %r1980, %r1979;
	// begin inline asm
	prmt.b32 %r325, %r325, 0, 0xba98;
	// end inline asm
	// begin inline asm
	prmt.b32 %r327, %r327, 0, 0xba98;
	// end inline asm
	xor.b32  	%r1981, %r327, 2139062143;
	not.b32 	%r1982, %r325;
	and.b32  	%r1983, %r1978, %r1982;
	and.b32  	%r1984, %r1981, %r325;
	or.b32  	%r349, %r1984, %r1983;
	shr.u32 	%r330, %r324, 2;
	// begin inline asm
	lop3.b32 %r333, %r330, 50529027, 0, 234;

	// end inline asm
	or.b32  	%r1985, %r333, -2139062144;
	and.b32  	%r1986, %r333, -2139062144;
	add.s32 	%r1987, %r1985, -33686018;
	xor.b32  	%r1988, %r1986, %r1987;
	xor.b32  	%r1989, %r1988, -2139062144;
	xor.b32  	%r1990, %r333, 33686018;
	xor.b32  	%r1991, %r1989, %r333;
	and.b32  	%r331, %r1991, %r1990;
	// begin inline asm
	prmt.b32 %r331, %r331, 0, 0xba98;
	// end inline asm
	// begin inline asm
	prmt.b32 %r333, %r333, 0, 0xba98;
	// end inline asm
	xor.b32  	%r1992, %r333, 2139062143;
	not.b32 	%r1993, %r331;
	and.b32  	%r1994, %r1989, %r1993;
	and.b32  	%r1995, %r1992, %r331;
	or.b32  	%r353, %r1995, %r1994;
	shr.u32 	%r336, %r324, 4;
	// begin inline asm
	lop3.b32 %r339, %r336, 50529027, 0, 234;

	// end inline asm
	or.b32  	%r1996, %r339, -2139062144;
	and.b32  	%r1997, %r339, -2139062144;
	add.s32 	%r1998, %r1996, -33686018;
	xor.b32  	%r1999, %r1997, %r1998;
	xor.b32  	%r2000, %r1999, -2139062144;
	xor.b32  	%r2001, %r339, 33686018;
	xor.b32  	%r2002, %r2000, %r339;
	and.b32  	%r337, %r2002, %r2001;
	// begin inline asm
	prmt.b32 %r337, %r337, 0, 0xba98;
	// end inline asm
	// begin inline asm
	prmt.b32 %r339, %r339, 0, 0xba98;
	// end inline asm
	xor.b32  	%r2003, %r339, 2139062143;
	not.b32 	%r2004, %r337;
	and.b32  	%r2005, %r2000, %r2004;
	and.b32  	%r2006, %r2003, %r337;
	or.b32  	%r357, %r2006, %r2005;
	shr.u32 	%r342, %r324, 6;
	// begin inline asm
	lop3.b32 %r345, %r342, 50529027, 0, 234;

	// end inline asm
	or.b32  	%r2007, %r345, -2139062144;
	and.b32  	%r2008, %r345, -2139062144;
	add.s32 	%r2009, %r2007, -33686018;
	xor.b32  	%r2010, %r2008, %r2009;
	xor.b32  	%r2011, %r2010, -2139062144;
	xor.b32  	%r2012, %r345, 33686018;
	xor.b32  	%r2013, %r2011, %r345;
	and.b32  	%r343, %r2013, %r2012;
	// begin inline asm
	prmt.b32 %r343, %r343, 0, 0xba98;
	// end inline asm
	// begin inline asm
	prmt.b32 %r345, %r345, 0, 0xba98;
	// end inline asm
	xor.b32  	%r2014, %r345, 2139062143;
	not.b32 	%r2015, %r343;
	and.b32  	%r2016, %r2011, %r2015;
	and.b32  	%r2017, %r2014, %r343;
	or.b32  	%r361, %r2017, %r2016;
	// begin inline asm
	dp4a.s32.s32 %r347, %r348, %r349, %r319;
	// end inline asm
	// begin inline asm
	dp4a.s32.s32 %r351, %r352, %r353, %r347;
	// end inline asm
	// begin inline asm
	dp4a.s32.s32 %r355, %r356, %r357, %r351;
	// end inline asm
	// begin inline asm
	dp4a.s32.s32 %r359, %r360, %r361, %r355;
	// end inline asm
	ld.global.nc.v4.u32 	{%r388, %r392, %r396, %r400}, [%rd9+1152];
	ld.global.nc.u32 	%r364, [%rd11+4608];
	// begin inline asm
	lop3.b32 %r367, %r364, 50529027, 0, 234;

	// end inline asm
	or.b32  	%r2018, %r367, -2139062144;
	and.b32  	%r2019, %r367, -2139062144;
	add.s32 	%r2020, %r2018, -33686018;
	xor.b32  	%r2021, %r2019, %r2020;
	xor.b32  	%r2022, %r2021, -2139062144;
	xor.b32  	%r2023, %r367, 33686018;
	xor.b32  	%r2024, %r2022, %r367;
	and.b32  	%r365, %r2024, %r2023;
	// begin inline asm
	prmt.b32 %r365, %r365, 0, 0xba98;
	// end inline asm
	// begin inline asm
	prmt.b32 %r367, %r367, 0, 0xba98;
	// end inline asm
	xor.b32  	%r2025, %r367, 2139062143;
	not.b32 	%r2026, %r365;
	and.b32  	%r2027, %r2022, %r2026;
	and.b32  	%r2028, %r2025, %r365;
	or.b32  	%r389, %r2028, %r2027;
	shr.u32 	%r370, %r364, 2;
	// begin inline asm
	lop3.b32 %r373, %r370, 50529027, 0, 234;

	// end inline asm
	or.b32  	%r2029, %r373, -2139062144;
	and.b32  	%r2030, %r373, -2139062144;
	add.s32 	%r2031, %r2029, -33686018;
	xor.b32  	%r2032, %r2030, %r2031;
	xor.b32  	%r2033, %r2032, -2139062144;
	xor.b32  	%r2034, %r373, 33686018;
	xor.b32  	%r2035, %r2033, %r373;
	and.b32  	%r371, %r2035, %r2034;
	// begin inline asm
	prmt.b32 %r371, %r371, 0, 0xba98;
	// end inline asm
	// begin inline asm
	prmt.b32 %r373, %r373, 0, 0xba98;
	// end inline asm
	xor.b32  	%r2036, %r373, 2139062143;
	not.b32 	%r2037, %r371;
	and.b32  	%r2038, %r2033, %r2037;
	and.b32  	%r2039, %r2036, %r371;
	or.b32  	%r393, %r2039, %r2038;
	shr.u32 	%r376, %r364, 4;
	// begin inline asm
	lop3.b32 %r379, %r376, 50529027, 0, 234;

	// end inline asm
	or.b32  	%r2040, %r379, -2139062144;
	and.b32  	%r2041, %r379, -2139062144;
	add.s32 	%r2042, %r2040, -33686018;
	xor.b32  	%r2043, %r2041, %r2042;
	xor.b32  	%r2044, %r2043, -2139062144;
	xor.b32  	%r2045, %r379, 33686018;
	xor.b32  	%r2046, %r2044, %r379;
	and.b32  	%r377, %r2046, %r2045;
	// begin inline asm
	prmt.b32 %r377, %r377, 0, 0xba98;
	// end inline asm
	// begin inline asm
	prmt.b32 %r379, %r379, 0, 0xba98;
	// end inline asm
	xor.b32  	%r2047, %r379, 2139062143;
	not.b32 	%r2048, %r377;
	and.b32  	%r2049, %r2044, %r2048;
	and.b32  	%r2050, %r2047, %r377;
	or.b32  	%r397, %r2050, %r2049;
	shr.u32 	%r382, %r364, 6;
	// begin inline asm
	lop3.b32 %r385, %r382, 50529027, 0, 234;

	// end inline asm
	or.b32  	%r2051, %r385, -2139062144;
	and.b32  	%r2052, %r385, -2139062144;
	add.s32 	%r2053, %r2051, -33686018;
	xor.b32  	%r2054, %r2052, %r2053;
	xor.b32  	%r2055, %r2054, -2139062144;
	xor.b32  	%r2056, %r385, 33686018;
	xor.b32  	%r2057, %r2055, %r385;
	and.b32  	%r383, %r2057, %r2056;
	// begin inline asm
	prmt.b32 %r383, %r383, 0, 0xba98;
	// end inline asm
	// begin inline asm
	prmt.b32 %r385, %r385, 0, 0xba98;
	// end inline asm
	xor.b32  	%r2058, %r385, 2139062143;
	not.b32 	%r2059, %r383;
	and.b32  	%r2060, %r2055, %r2059;
	and.b32  	%r2061, %r2058, %r383;
	or.b32  	%r401, %r2061, %r2060;
	// begin inline asm
	dp4a.s32.s32 %r387, %r388, %r389, %r359;
	// end inline asm
	// begin inline asm
	dp4a.s32.s32 %r391, %r392, %r393, %r387;
	// end inline asm
	// begin inline asm
	dp4a.s32.s32 %r395, %r396, %r397, %r391;
	// end inline asm
	// begin inline asm
	dp4a.s32.s32 %r399, %r400, %r401, %r395;
	// end inline asm
	ld.global.nc.v4.u32 	{%r428, %r432, %r436, %r440}, [%rd9+1280];
	ld.global.nc.u32 	%r404, [%rd11+5120];
	// begin inline asm
	lop3.b32 %r407, %r404, 50529027, 0, 234;

	// end inline asm
	or.b32  	%r2062, %r407, -2139062144;
	and.b32  	%r2063, %r407, -2139062144;
	add.s32 	%r2064, %r2062, -33686018;
	xor.b32  	%r2065, %r2063, %r2064;
	xor.b32  	%r2066, %r2065, -2139062144;
	xor.b32  	%r2067, %r407, 33686018;
	xor.b32  	%r2068, %r2066, %r407;
	and.b32  	%r405, %r2068, %r2067;
	// begin inline asm
	prmt.b32 %r405, %r405, 0, 0xba98;
	// end inline asm
	// begin inline asm
	prmt.b32 %r407, %r407, 0, 0xba98;
	// end inline asm
	xor.b32  	%r2069, %r407, 2139062143;
	not.b32 	%r2070, %r405;
	and.b32  	%r2071, %r2066, %r2070;
	and.b32  	%r2072, %r2069, %r405;
	or.b32  	%r429, %r2072, %r2071;
	shr.u32 	%r410, %r404, 2;
	// begin inline asm
	lop3.b32 %r413, %r410, 50529027, 0, 234;

	// end inline asm
	or.b32  	%r2073, %r413, -2139062144;
	and.b32  	%r2074, %r413, -2139062144;
	add.s32 	%r2075, %r2073, -33686018;
	xor.b32  	%r2076, %r2074, %r2075;
	xor.b32  	%r2077, %r2076, -2139062144;
	xor.b32  	%r2078, %r413, 33686018;
	xor.b32  	%r2079, %r2077, %r413;
	and.b32  	%r411, %r2079, %r2078;
	// begin inline asm
	prmt.b32 %r411, %r411, 0, 0xba98;
	// end inline asm
	// begin inline asm
	prmt.b32 %r413, %r413, 0, 0xba98;
	// end inline asm
	xor.b32  	%r2080, %r413, 2139062143;
	not.b32 	%r2081, %r411;
	and.b32  	%r2082, %r2077, %r2081;
	and.b32  	%r2083, %r2080, %r411;
	or.b32  	%r433, %r2083, %r2082;
	shr.u32 	%r416, %r404, 4;
	// begin inline asm
	lop3.b32 %r419, %r416, 50529027, 0, 234;

	// end inline asm
	or.b32  	%r2084, %r419, -2139062144;
	and.b32  	%r2085, %r419, -2139062144;
	add.s32 	%r2086, %r2084, -33686018;
	xor.b32  	%r2087, %r2085, %r2086;
	xor.b32  	%r2088, %r2087, -2139062144;
	xor.b32  	%r2089, %r419, 33686018;
	xor.b32  	%r2090, %r2088, %r419;
	and.b32  	%r417, %r2090, %r2089;
	// begin inline asm
	prmt.b32 %r417, %r417, 0, 0xba98;
	// end inline asm
	// begin inline asm
	prmt.b32 %r419, %r419, 0, 0xba98;
	// end inline asm
	xor.b32  	%r2091, %r419, 2139062143;
	not.b32 	%r2092, %r417;
	and.b32  	%r2093, %r2088, %r2092;
	and.b32  	%r2094, %r2091, %r417;
	or.b32  	%r437, %r2094, %r2093;
	shr.u32 	%r422, %r404, 6;
	// begin inline asm
	lop3.b32 %r425, %r422, 50529027, 0, 234;

	// end inline asm
	or.b32  	%r2095, %r425, -2139062144;
	and.b32  	%r2096, %r425, -2139062144;
	add.s32 	%r2097, %r2095, -33686018;
	xor.b32  	%r2098, %r2096, %r2097;
	xor.b32  	%r2099, %r2098, -2139062144;
	xor.b32  	%r2100, %r425, 33686018;
	xor.b32  	%r2101, %r2099, %r425;
	and.b32  	%r423, %r2101, %r2100;
	// begin inline asm
	prmt.b32 %r423, %r423, 0, 0xba98;
	// end inline asm
	// begin inline asm
	prmt.b32 %r425, %r425, 0, 0xba98;
	// end inline asm
	xor.b32  	%r2102, %r425, 2139062143;
	not.b32 	%r2103, %r423;
	and.b32  	%r2104, %r2099, %r2103;
	and.b32  	%r2105, %r2102, %r423;
	or.b32  	%r441, %r2105, %r2104;
	// begin inline asm
	dp4a.s32.s32 %r427, %r428, %r429, %r399;
	// end inline asm
	// begin inline asm
	dp4a.s32.s32 %r431, %r432, %r433, %r427;
	// end inline asm
	// begin inline asm
	dp4a.s32.s32 %r435, %r436, %r437, %r431;
	// end inline asm
	// begin inline asm
	dp4a.s32.s32 %r439, %r440, %r441, %r435;
	// end inline asm
	ld.global.nc.v4.u32 	{%r468, %r472, %r476, %r480}, [%rd9+1408];
	ld.global.nc.u32 	%r444, [%rd11+5632];
	// begin inline asm
	lop3.b32 %r447, %r444, 50529027, 0, 234;

	// end inline asm
	or.b32  	%r2106, %r447, -2139062144;
	and.b32  	%r2107, %r447, -2139062144;
	add.s32 	%r2108, %r2106, -33686018;
	xor.b32  	%r2109, %r2107, %r2108;
	xor.b32  	%r2110, %r2109, -2139062144;
	xor.b32  	%r2111, %r447, 33686018;
	xor.b32  	%r2112, %r2110, %r447;
	and.b32  	%r445, %r2112, %r2111;
	// begin inline asm
	prmt.b32 %r445, %r445, 0, 0xba98;
	// end inline asm
	// begin inline asm
	prmt.b32 %r447, %r447, 0, 0xba98;
	// end inline asm
	xor.b32  	%r2113, %r447, 2139062143;
	not.b32 	%r2114, %r445;
	and.b32  	%r2115, %r2110, %r2114;
	and.b32  	%r2116, %r2113, %r445;
	or.b32  	%r469, %r2116, %r2115;
	shr.u32 	%r450, %r444, 2;
	// begin inline asm
	lop3.b32 %r453, %r450, 50529027, 0, 234;

	// end inline asm
	or.b32  	%r2117, %r453, -2139062144;
	and.b32  	%r2118, %r453, -2139062144;
	add.s32 	%r2119, %r2117, -33686018;
	xor.b32  	%r2120, %r2118, %r2119;
	xor.b32  	%r2121, %r2120, -2139062144;
	xor.b32  	%r2122, %r453, 33686018;
	xor.b32  	%r2123, %r2121, %r453;
	and.b32  	%r451, %r2123, %r2122;
	// begin inline asm
	prmt.b32 %r451, %r451, 0, 0xba98;
	// end inline asm
	// begin inline asm
	prmt.b32 %r453, %r453, 0, 0xba98;
	// end inline asm
	xor.b32  	%r2124, %r453, 2139062143;
	not.b32 	%r2125, %r451;
	and.b32  	%r2126, %r2121, %r2125;
	and.b32  	%r2127, %r2124, %r451;
	or.b32  	%r473, %r2127, %r2126;
	shr.u32 	%r456, %r444, 4;
	// begin inline asm
	lop3.b32 %r459, %r456, 50529027, 0, 234;

	// end inline asm
	or.b32  	%r2128, %r459, -2139062144;
	and.b32  	%r2129, %r459, -2139062144;
	add.s32 	%r2130, %r2128, -33686018;
	xor.b32  	%r2131, %r2129, %r2130;
	xor.b32  	%r2132, %r2131, -2139062144;
	xor.b32  	%r2133, %r459, 33686018;
	xor.b32  	%r2134, %r2132, %r459;
	and.b32  	%r457, %r2134, %r2133;
	// begin inline asm
	prmt.b32 %r457, %r457, 0, 0xba98;
	// end inline asm
	// begin inline asm
	prmt.b32 %r459, %r459, 0, 0xba98;
	// end inline asm
	xor.b32  	%r2135, %r459, 2139062143;
	not.b32 	%r2136, %r457;
	and.b32  	%r2137, %r2132, %r2136;
	and.b32  	%r2138, %r2135, %r457;
	or.b32  	%r477, %r2138, %r2137;
	shr.u32 	%r462, %r444, 6;
	// begin inline asm
	lop3.b32 %r465, %r462, 50529027, 0, 234;

	// end inline asm
	or.b32  	%r2139, %r465, -2139062144;
	and.b32  	%r2140, %r465, -2139062144;
	add.s32 	%r2141, %r2139, -33686018;
	xor.b32  	%r2142, %r2140, %r2141;
	xor.b32  	%r2143, %r2142, -2139062144;
	xor.b32  	%r2144, %r465, 33686018;
	xor.b32  	%r2145, %r2143, %r465;
	and.b32  	%r463, %r2145, %r2144;
	// begin inline asm
	prmt.b32 %r463, %r463, 0, 0xba98;
	// end inline asm
	// begin inline asm
	prmt.b32 %r465, %r465, 0, 0xba98;
	// end inline asm
	xor.b32  	%r2146, %r465, 2139062143;
	not.b32 	%r2147, %r463;
	and.b32  	%r2148, %r2143, %r2147;
	and.b32  	%r2149, %r2146, %r463;
	or.b32  	%r481, %r2149, %r2148;
	// begin inline asm
	dp4a.s32.s32 %r467, %r468, %r469, %r439;
	// end inline asm
	// begin inline asm
	dp4a.s32.s32 %r471, %r472, %r473, %r467;
	// end inline asm
	// begin inline asm
	dp4a.s32.s32 %r475, %r476, %r477, %r471;
	// end inline asm
	// begin inline asm
	dp4a.s32.s32 %r479, %r480, %r481, %r475;
	// end inline asm
	ld.global.nc.v4.u32 	{%r508, %r512, %r516, %r520}, [%rd9+1536];
	ld.global.nc.u32 	%r484, [%rd11+6144];
	// begin inline asm
	lop3.b32 %r487, %r484, 50529027, 0, 234;

	// end inline asm
	or.b32  	%r2150, %r487, -2139062144;
	and.b32  	%r2151, %r487, -2139062144;
	add.s32 	%r2152, %r2150, -33686018;
	xor.b32  	%r2153, %r2151, %r2152;
	xor.b32  	%r2154, %r2153, -2139062144;
	xor.b32  	%r2155, %r487, 33686018;
	xor.b32  	%r2156, %r2154, %r487;
	and.b32  	%r485, %r2156, %r2155;
	// begin inline asm
	prmt.b32 %r485, %r485, 0, 0xba98;
	// end inline asm
	// begin inline asm
	prmt.b32 %r487, %r487, 0, 0xba98;
	// end inline asm
	xor.b32  	%r2157, %r487, 2139062143;
	not.b32 	%r2158, %r485;
	and.b32  	%r2159, %r2154, %r2158;
	and.b32  	%r2160, %r2157, %r485;
	or.b32  	%r509, %r2160, %r2159;
	shr.u32 	%r490, %r484, 2;
	// begin inline asm
	lop3.b32 %r493, %r490, 50529027, 0, 234;

	// end inline asm
	or.b32  	%r2161, %r493, -2139062144;
	and.b32  	%r2162, %r493, -2139062144;
	add.s32 	%r2163, %r2161, -33686018;
	xor.b32  	%r2164, %r2162, %r2163;
	xor.b32  	%r2165, %r2164, -2139062144;
	xor.b32  	%r2166, %r493, 33686018;
	xor.b32  	%r2167, %r2165, %r493;
	and.b32  	%r491, %r2167, %r2166;
	// begin inline asm
	prmt.b32 %r491, %r491, 0, 0xba98;
	// end inline asm
	// begin inline asm
	prmt.b32 %r493, %r493, 0, 0xba98;
	// end inline asm
	xor.b32  	%r2168, %r493, 2139062143;
	not.b32 	%r2169, %r491;
	and.b32  	%r2170, %r2165, %r2169;
	and.b32  	%r2171, %r2168, %r491;
	or.b32  	%r513, %r2171, %r2170;
	shr.u32 	%r496, %r484, 4;
	// begin inline asm
	lop3.b32 %r499, %r496, 50529027, 0, 234;

	// end inline asm
	or.b32  	%r2172, %r499, -2139062144;
	and.b32  	%r2173, %r499, -2139062144;
	add.s32 	%r2174, %r2172, -33686018;
	xor.b32  	%r2175, %r2173, %r2174;
	xor.b32  	%r2176, %r2175, -2139062144;
	xor.b32  	%r2177, %r499, 33686018;
	xor.b32  	%r2178, %r2176, %r499;
	and.b32  	%r497, %r2178, %r2177;
	// begin inline asm
	prmt.b32 %r497, %r497, 0, 0xba98;
	// end inline asm
	// begin inline asm
	prmt.b32 %r499, %r499, 0, 0xba98;
	// end inline asm
	xor.b32  	%r2179, %r499, 2139062143;
	not.b32 	%r2180, %r497;
	and.b32  	%r2181, %r2176, %r2180;
	and.b32  	%r2182, %r2179, %r497;
	or.b32  	%r517, %r2182, %r2181;
	shr.u32 	%r502, %r484, 6;
	// begin inline asm
	lop3.b32 %r505, %r502, 50529027, 0, 234;

	// end inline asm
	or.b32  	%r2183, %r505, -2139062144;
	and.b32  	%r2184, %r505, -2139062144;
	add.s32 	%r2185, %r2183, -33686018;
	xor.b32  	%r2186, %r2184, %r2185;
	xor.b32  	%r2187, %r2186, -2139062144;
	xor.b32  	%r2188, %r505, 33686018;
	xor.b32  	%r2189, %r2187, %r505;
	and.b32  	%r503, %r2189, %r2188;
	// begin inline asm
	prmt.b32 %r503, %r503, 0, 0xba98;
	// end inline asm
	// begin inline asm
	prmt.b32 %r505, %r505, 0, 0xba98;
	// end inline asm
	xor.b32  	%r2190, %r505, 2139062143;
	not.b32 	%r2191, %r503;
	and.b32  	%r2192, %r2187, %r2191;
	and.b32  	%r2193, %r2190, %r503;
	or.b32  	%r521, %r2193, %r2192;
	// begin inline asm
	dp4a.s32.s32 %r507, %r508, %r509, %r479;
	// end inline asm
	// begin inline asm
	dp4a.s32.s32 %r511, %r512, %r513, %r507;
	// end inline asm
	// begin inline asm
	dp4a.s32.s32 %r515, %r516, %r517, %r511;
	// end inline asm
	// begin inline asm
	dp4a.s32.s32 %r519, %r520, %r521, %r515;
	// end inline asm
	ld.global.nc.v4.u32 	{%r548, %r552, %r556, %r560}, [%rd9+1664];
	ld.global.nc.u32 	%r524, [%rd11+6656];
	// begin inline asm
	lop3.b32 %r527, %r524, 50529027, 0, 234;

	// end inline asm
	or.b32  	%r2194, %r527, -2139062144;
	and.b32  	%r2195, %r527, -2139062144;
	add.s32 	%r2196, %r2194, -33686018;
	xor.b32  	%r2197, %r2195, %r2196;
	xor.b32  	%r2198, %r2197, -2139062144;
	xor.b32  	%r2199, %r527, 33686018;
	xor.b32  	%r2200, %r2198, %r527;
	and.b32  	%r525, %r2200, %r2199;
	// begin inline asm
	prmt.b32 %r525, %r525, 0, 0xba98;
	// end inline asm
	// begin inline asm
	prmt.b32 %r527, %r527, 0, 0xba98;
	// end inline asm
	xor.b32  	%r2201, %r527, 2139062143;
	not.b32 	%r2202, %r525;
	and.b32  	%r2203, %r2198, %r2202;
	and.b32  	%r2204, %r2201, %r525;
	or.b32  	%r549, %r2204, %r2203;
	shr.u32 	%r530, %r524, 2;
	// begin inline asm
	lop3.b32 %r533, %r530, 50529027, 0, 234;

	// end inline asm
	or.b32  	%r2205, %r533, -2139062144;
	and.b32  	%r2206, %r533, -2139062144;
	add.s32 	%r2207, %r2205, -33686018;
	xor.b32  	%r2208, %r2206, %r2207;
	xor.b32  	%r2209, %r2208, -2139062144;
	xor.b32  	%r2210, %r533, 33686018;
	xor.b32  	%r2211, %r2209, %r533;
	and.b32  	%r531, %r2211, %r2210;
	// begin inline asm
	prmt.b32 %r531, %r531, 0, 0xba98;
	// end inline asm
	// begin inline asm
	prmt.b32 %r533, %r533, 0, 0xba98;
	// end inline asm
	xor.b32  	%r2212, %r533, 2139062143;
	not.b32 	%r2213, %r531;
	and.b32  	%r2214, %r2209, %r2213;
	and.b32  	%r2215, %r2212, %r531;
	or.b32  	%r553, %r2215, %r2214;
	shr.u32 	%r536, %r524, 4;
	// begin inline asm
	lop3.b32 %r539, %r536, 50529027, 0, 234;

	// end inline asm
	or.b32  	%r2216, %r539, -2139062144;
	and.b32  	%r2217, %r539, -2139062144;
	add.s32 	%r2218, %r2216, -33686018;
	xor.b32  	%r2219, %r2217, %r2218;
	xor.b32  	%r2220, %r2219, -2139062144;
	xor.b32  	%r2221, %r539, 33686018;
	xor.b32  	%r2222, %r2220, %r539;
	and.b32  	%r537, %r2222, %r2221;
	// begin inline asm
	prmt.b32 %r537, %r537, 0, 0xba98;
	// end inline asm
	// begin inline asm
	prmt.b32 %r539, %r539, 0, 0xba98;
	// end inline asm
	xor.b32  	%r2223, %r539, 2139062143;
	not.b32 	%r2224, %r537;
	and.b32  	%r2225, %r2220, %r2224;
	and.b32  	%r2226, %r2223, %r537;
	or.b32  	%r557, %r2226, %r2225;
	shr.u32 	%r542, %r524, 6;
	// begin inline asm
	lop3.b32 %r545, %r542, 50529027, 0, 234;

	// end inline asm
	or.b32  	%r2227, %r545, -2139062144;
	and.b32  	%r2228, %r545, -2139062144;
	add.s32 	%r2229, %r2227, -33686018;
	xor.b32  	%r2230, %r2228, %r2229;
	xor.b32  	%r2231, %r2230, -2139062144;
	xor.b32  	%r2232, %r545, 33686018;
	xor.b32  	%r2233, %r2231, %r545;
	and.b32  	%r543, %r2233, %r2232;
	// begin inline asm
	prmt.b32 %r543, %r543, 0, 0xba98;
	// end inline asm
	// begin inline asm
	prmt.b32 %r545, %r545, 0, 0xba98;
	// end inline asm
	xor.b32  	%r2234, %r545, 2139062143;
	not.b32 	%r2235, %r543;
	and.b32  	%r2236, %r2231, %r2235;
	and.b32  	%r2237, %r2234, %r543;
	or.b32  	%r561, %r2237, %r2236;
	// begin inline asm
	dp4a.s32.s32 %r547, %r548, %r549, %r519;
	// end inline asm
	// begin inline asm
	dp4a.s32.s32 %r551, %r552, %r553, %r547;
	// end inline asm
	// begin inline asm
	dp4a.s32.s32 %r555, %r556, %r557, %r551;
	// end inline asm
	// begin inline asm
	dp4a.s32.s32 %r559, %r560, %r561, %r555;
	// end inline asm
	ld.global.nc.v4.u32 	{%r588, %r592, %r596, %r600}, [%rd9+1792];
	ld.global.nc.u32 	%r564, [%rd11+7168];
	// begin inline asm
	lop3.b32 %r567, %r564, 50529027, 0, 234;

	// end inline asm
	or.b32  	%r2238, %r567, -2139062144;
	and.b32  	%r2239, %r567, -2139062144;
	add.s32 	%r2240, %r2238, -33686018;
	xor.b32  	%r2241, %r2239, %r2240;
	xor.b32  	%r2242, %r2241, -2139062144;
	xor.b32  	%r2243, %r567, 33686018;
	xor.b32  	%r2244, %r2242, %r567;
	and.b32  	%r565, %r2244, %r2243;
	// begin inline asm
	prmt.b32 %r565, %r565, 0, 0xba98;
	// end inline asm
	// begin inline asm
	prmt.b32 %r567, %r567, 0, 0xba98;
	// end inline asm
	xor.b32  	%r2245, %r567, 2139062143;
	not.b32 	%r2246, %r565;
	and.b32  	%r2247, %r2242, %r2246;
	and.b32  	%r2248, %r2245, %r565;
	or.b32  	%r589, %r2248, %r2247;
	shr.u32 	%r570, %r564, 2;
	// begin inline asm
	lop3.b32 %r573, %r570, 50529027, 0, 234;

	// end inline asm
	or.b32  	%r2249, %r573, -2139062144;
	and.b32  	%r2250, %r573, -2139062144;
	add.s32 	%r2251, %r2249, -33686018;
	xor.b32  	%r2252, %r2250, %r2251;
	xor.b32  	%r2253, %r2252, -2139062144;
	xor.b32  	%r2254, %r573, 33686018;
	xor.b32  	%r2255, %r2253, %r573;
	and.b32  	%r571, %r2255, %r2254;
	// begin inline asm
	prmt.b32 %r571, %r571, 0, 0xba98;
	// end inline asm
	// begin inline asm
	prmt.b32 %r573, %r573, 0, 0xba98;
	// end inline asm
	xor.b32  	%r2256, %r573, 2139062143;
	not.b32 	%r2257, %r571;
	and.b32  	%r2258, %r2253, %r2257;
	and.b32  	%r2259, %r2256, %r571;
	or.b32  	%r593, %r2259, %r2258;
	shr.u32 	%r576, %r564, 4;
	// begin inline asm
	lop3.b32 %r579, %r576, 50529027, 0, 234;

	// end inline asm
	or.b32  	%r2260, %r579, -2139062144;
	and.b32  	%r2261, %r579, -2139062144;
	add.s32 	%r2262, %r2260, -33686018;
	xor.b32  	%r2263, %r2261, %r2262;
	xor.b32  	%r2264, %r2263, -2139062144;
	xor.b32  	%r2265, %r579, 33686018;
	xor.b32  	%r2266, %r2264, %r579;
	and.b32  	%r577, %r2266, %r2265;
	// begin inline asm
	prmt.b32 %r577, %r577, 0, 0xba98;
	// end inline asm
	// begin inline asm
	prmt.b32 %r579, %r579, 0, 0xba98;
	// end inline asm
	xor.b32  	%r2267, %r579, 2139062143;
	not.b32 	%r2268, %r577;
	and.b32  	%r2269, %r2264, %r2268;
	and.b32  	%r2270, %r2267, %r577;
	or.b32  	%r597, %r2270, %r2269;
	shr.u32 	%r582, %r564, 6;
	// begin inline asm
	lop3.b32 %r585, %r582, 50529027, 0, 234;

	// end inline asm
	or.b32  	%r2271, %r585, -2139062144;
	and.b32  	%r2272, %r585, -2139062144;
	add.s32 	%r2273, %r2271, -33686018;
	xor.b32  	%r2274, %r2272, %r2273;
	xor.b32  	%r2275, %r2274, -2139062144;
	xor.b32  	%r2276, %r585, 33686018;
	xor.b32  	%r2277, %r2275, %r585;
	and.b32  	%r583, %r2277, %r2276;
	// begin inline asm
	prmt.b32 %r583, %r583, 0, 0xba98;
	// end inline asm
	// begin inline asm
	prmt.b32 %r585, %r585, 0, 0xba98;
	// end inline asm
	xor.b32  	%r2278, %r585, 2139062143;
	not.b32 	%r2279, %r583;
	and.b32  	%r2280, %r2275, %r2279;
	and.b32  	%r2281, %r2278, %r583;
	or.b32  	%r601, %r2281, %r2280;
	// begin inline asm
	dp4a.s32.s32 %r587, %r588, %r589, %r559;
	// end inline asm
	// begin inline asm
	dp4a.s32.s32 %r591, %r592, %r593, %r587;
	// end inline asm
	// begin inline asm
	dp4a.s32.s32 %r595, %r596, %r597, %r591;
	// end inline asm
	// begin inline asm
	dp4a.s32.s32 %r599, %r600, %r601, %r595;
	// end inline asm
	ld.global.nc.v4.u32 	{%r628, %r632, %r636, %r640}, [%rd9+1920];
	ld.global.nc.u32 	%r604, [%rd11+7680];
	// begin inline asm
	lop3.b32 %r607, %r604, 50529027, 0, 234;

	// end inline asm
	or.b32  	%r2282, %r607, -2139062144;
	and.b32  	%r2283, %r607, -2139062144;
	add.s32 	%r2284, %r2282, -33686018;
	xor.b32  	%r2285, %r2283, %r2284;
	xor.b32  	%r2286, %r2285, -2139062144;
	xor.b32  	%r2287, %r607, 33686018;
	xor.b32  	%r2288, %r2286, %r607;
	and.b32  	%r605, %r2288, %r2287;
	// begin inline asm
	prmt.b32 %r605, %r605, 0, 0xba98;
	// end inline asm
	// begin inline asm
	prmt.b32 %r607, %r607, 0, 0xba98;
	// end inline asm
	xor.b32  	%r2289, %r607, 2139062143;
	not.b32 	%r2290, %r605;
	and.b32  	%r2291, %r2286, %r2290;
	and.b32  	%r2292, %r2289, %r605;
	or.b32  	%r629, %r2292, %r2291;
	shr.u32 	%r610, %r604, 2;
	// begin inline asm
	lop3.b32 %r613, %r610, 50529027, 0, 234;

	// end inline asm
	or.b32  	%r2293, %r613, -2139062144;
	and.b32  	%r2294, %r613, -2139062144;
	add.s32 	%r2295, %r2293, -33686018;
	xor.b32  	%r2296, %r2294, %r2295;
	xor.b32  	%r2297, %r2296, -2139062144;
	xor.b32  	%r2298, %r613, 33686018;
	xor.b32  	%r2299, %r2297, %r613;
	and.b32  	%r611, %r2299, %r2298;
	// begin inline asm
	prmt.b32 %r611, %r611, 0, 0xba98;
	// end inline asm
	// begin inline asm
	prmt.b32 %r613, %r613, 0, 0xba98;
	// end inline asm
	xor.b32  	%r2300, %r613, 2139062143;
	not.b32 	%r2301, %r611;
	and.b32  	%r2302, %r2297, %r2301;
	and.b32  	%r2303, %r2300, %r611;
	or.b32  	%r633, %r2303, %r2302;
	shr.u32 	%r616, %r604, 4;
	// begin inline asm
	lop3.b32 %r619, %r616, 50529027, 0, 234;

	// end inline asm
	or.b32  	%r2304, %r619, -2139062144;
	and.b32  	%r2305, %r619, -2139062144;
	add.s32 	%r2306, %r2304, -33686018;
	xor.b32  	%r2307, %r2305, %r2306;
	xor.b32  	%r2308, %r2307, -2139062144;
	xor.b32  	%r2309, %r619, 33686018;
	xor.b32  	%r2310, %r2308, %r619;
	and.b32  	%r617, %r2310, %r2309;
	// begin inline asm
	prmt.b32 %r617, %r617, 0, 0xba98;
	// end inline asm
	// begin inline asm
	prmt.b32 %r619, %r619, 0, 0xba98;
	// end inline asm
	xor.b32  	%r2311, %r619, 2139062143;
	not.b32 	%r2312, %r617;
	and.b32  	%r2313, %r2308, %r2312;
	and.b32  	%r2314, %r2311, %r617;
	or.b32  	%r637, %r2314, %r2313;
	shr.u32 	%r622, %r604, 6;
	// begin inline asm
	lop3.b32 %r625, %r622, 50529027, 0, 234;

	// end inline asm
	or.b32  	%r2315, %r625, -2139062144;
	and.b32  	%r2316, %r625, -2139062144;
	add.s32 	%r2317, %r2315, -33686018;
	xor.b32  	%r2318, %r2316, %r2317;
	xor.b32  	%r2319, %r2318, -2139062144;
	xor.b32  	%r2320, %r625, 33686018;
	xor.b32  	%r2321, %r2319, %r625;
	and.b32  	%r623, %r2321, %r2320;
	// begin inline asm
	prmt.b32 %r623, %r623, 0, 0xba98;
	// end inline asm
	// begin inline asm
	prmt.b32 %r625, %r625, 0, 0xba98;
	// end inline asm
	xor.b32  	%r2322, %r625, 2139062143;
	not.b32 	%r2323, %r623;
	and.b32  	%r2324, %r2319, %r2323;
	and.b32  	%r2325, %r2322, %r623;
	or.b32  	%r641, %r2325, %r2324;
	// begin inline asm
	dp4a.s32.s32 %r627, %r628, %r629, %r599;
	// end inline asm
	// begin inline asm
	dp4a.s32.s32 %r631, %r632, %r633, %r627;
	// end inline asm
	// begin inline asm
	dp4a.s32.s32 %r635, %r636, %r637, %r631;
	// end inline asm
	// begin inline asm
	dp4a.s32.s32 %r639, %r640, %r641, %r635;
	// end inline asm
	ld.global.nc.v4.u32 	{%r668, %r672, %r676, %r680}, [%rd9+2048];
	ld.global.nc.u32 	%r644, [%rd11+8192];
	// begin inline asm
	lop3.b32 %r647, %r644, 50529027, 0, 234;

	// end inline asm
	or.b32  	%r2326, %r647, -2139062144;
	and.b32  	%r2327, %r647, -2139062144;
	add.s32 	%r2328, %r2326, -33686018;
	xor.b32  	%r2329, %r2327, %r2328;
	xor.b32  	%r2330, %r2329, -2139062144;
	xor.b32  	%r2331, %r647, 33686018;
	xor.b32  	%r2332, %r2330, %r647;
	and.b32  	%r645, %r2332, %r2331;
	// begin inline asm
	prmt.b32 %r645, %r645, 0, 0xba98;
	// end inline asm
	// begin inline asm
	prmt.b32 %r647, %r647, 0, 0xba98;
	// end inline asm
	xor.b32  	%r2333, %r647, 2139062143;
	not.b32 	%r2334, %r645;
	and.b32  	%r2335, %r2330, %r2334;
	and.b32  	%r2336, %r2333, %r645;
	or.b32  	%r669, %r2336, %r2335;
	shr.u32 	%r650, %r644, 2;
	// begin inline asm
	lop3.b32 %r653, %r650, 50529027, 0, 234;

	// end inline asm
	or.b32  	%r2337, %r653, -2139062144;
	and.b32  	%r2338, %r653, -2139062144;
	add.s32 	%r2339, %r2337, -33686018;
	xor.b32  	%r2340, %r2338, %r2339;
	xor.b32  	%r2341, %r2340, -2139062144;
	xor.b32  	%r2342, %r653, 33686018;
	xor.b32  	%r2343, %r2341, %r653;
	and.b32  	%r651, %r2343, %r2342;
	// begin inline asm
	prmt.b32 %r651, %r651, 0, 0xba98;
	// end inline asm
	// begin inline asm
	prmt.b32 %r653, %r653, 0, 0xba98;
	// end inline asm
	xor.b32  	%r2344, %r653, 2139062143;
	not.b32 	%r2345, %r651;
	and.b32  	%r2346, %r2341, %r2345;
	and.b32  	%r2347, %r2344, %r651;
	or.b32  	%r673, %r2347, %r2346;
	shr.u32 	%r656, %r644, 4;
	// begin inline asm
	lop3.b32 %r659, %r656, 50529027, 0, 234;

	// end inline asm
	or.b32  	%r2348, %r659, -2139062144;
	and.b32  	%r2349, %r659, -2139062144;
	add.s32 	%r2350, %r2348, -33686018;
	xor.b32  	%r2351, %r2349, %r2350;
	xor.b32  	%r2352, %r2351, -2139062144;
	xor.b32  	%r2353, %r659, 33686018;
	xor.b32  	%r2354, %r2352, %r659;
	and.b32  	%r657, %r2354, %r2353;
	// begin inline asm
	prmt.b32 %r657, %r657, 0, 0xba98;
	// end inline asm
	// begin inline asm
	prmt.b32 %r659, %r659, 0, 0xba98;
	// end inline asm
	xor.b32  	%r2355, %r659, 2139062143;
	not.b32 	%r2356, %r657;
	and.b32  	%r2357, %r2352, %r2356;
	and.b32  	%r2358, %r2355, %r657;
	or.b32  	%r677, %r2358, %r2357;
	shr.u32 	%r662, %r644, 6;
	// begin inline asm
	lop3.b32 %r665, %r662, 50529027, 0, 234;

	// end inline asm
	or.b32  	%r2359, %r665, -2139062144;
	and.b32  	%r2360, %r665, -2139062144;
	add.s32 	%r2361, %r2359, -33686018;
	xor.b32  	%r2362, %r2360, %r2361;
	xor.b32  	%r2363, %r2362, -2139062144;
	xor.b32  	%r2364, %r665, 33686018;
	xor.b32  	%r2365, %r2363, %r665;
	and.b32  	%r663, %r2365, %r2364;
	// begin inline asm
	prmt.b32 %r663, %r663, 0, 0xba98;
	// end inline asm
	// begin inline asm
	prmt.b32 %r665, %r665, 0, 0xba98;
	// end inline asm
	xor.b32  	%r2366, %r665, 2139062143;
	not.b32 	%r2367, %r663;
	and.b32  	%r2368, %r2363, %r2367;
	and.b32  	%r2369, %r2366, %r663;
	or.b32  	%r681, %r2369, %r2368;
	// begin inline asm
	dp4a.s32.s32 %r667, %r668, %r669, %r639;
	// end inline asm
	// begin inline asm
	dp4a.s32.s32 %r671, %r672, %r673, %r667;
	// end inline asm
	// begin inline asm
	dp4a.s32.s32 %r675, %r676, %r677, %r671;
	// end inline asm
	// begin inline asm
	dp4a.s32.s32 %r679, %r680, %r681, %r675;
	// end inline asm
	ld.global.nc.v4.u32 	{%r708, %r712, %r716, %r720}, [%rd9+2176];
	ld.global.nc.u32 	%r684, [%rd11+8704];
	// begin inline asm
	lop3.b32 %r687, %r684, 50529027, 0, 234;

	// end inline asm
	or.b32  	%r2370, %r687, -2139062144;
	and.b32  	%r2371, %r687, -2139062144;
	add.s32 	%r2372, %r2370, -33686018;
	xor.b32  	%r2373, %r2371, %r2372;
	xor.b32  	%r2374, %r2373, -2139062144;
	xor.b32  	%r2375, %r687, 33686018;
	xor.b32  	%r2376, %r2374, %r687;
	and.b32  	%r685, %r2376, %r2375;
	// begin inline asm
	prmt.b32 %r685, %r685, 0, 0xba98;
	// end inline asm
	// begin inline asm
	prmt.b32 %r687, %r687, 0, 0xba98;
	// end inline asm
	xor.b32  	%r2377, %r687, 2139062143;
	not.b32 	%r2378, %r685;
	and.b32  	%r2379, %r2374, %r2378;
	and.b32  	%r2380, %r2377, %r685;
	or.b32  	%r709, %r2380, %r2379;
	shr.u32 	%r690, %r684, 2;
	// begin inline asm
	lop3.b32 %r693, %r690, 50529027, 0, 234;

	// end inline asm
	or.b32  	%r2381, %r693, -2139062144;
	and.b32  	%r2382, %r693, -2139062144;
	add.s32 	%r2383, %r2381, -33686018;
	xor.b32  	%r2384, %r2382, %r2383;
	xor.b32  	%r2385, %r2384, -2139062144;
	xor.b32  	%r2386, %r693, 33686018;
	xor.b32  	%r2387, %r2385, %r693;
	and.b32  	%r691, %r2387, %r2386;
	// begin inline asm
	prmt.b32 %r691, %r691, 0, 0xba98;
	// end inline asm
	// begin inline asm
	prmt.b32 %r693, %r693, 0, 0xba98;
	// end inline asm
	xor.b32  	%r2388, %r693, 2139062143;
	not.b32 	%r2389, %r691;
	and.b32  	%r2390, %r2385, %r2389;
	and.b32  	%r2391, %r2388, %r691;
	or.b32  	%r713, %r2391, %r2390;
	shr.u32 	%r696, %r684, 4;
	// begin inline asm
	lop3.b32 %r699, %r696, 50529027, 0, 234;

	// end inline asm
	or.b32  	%r2392, %r699, -2139062144;
	and.b32  	%r2393, %r699, -2139062144;
	add.s32 	%r2394, %r2392, -33686018;
	xor.b32  	%r2395, %r2393, %r2394;
	xor.b32  	%r2396, %r2395, -2139062144;
	xor.b32  	%r2397, %r699, 33686018;
	xor.b32  	%r2398, %r2396, %r699;
	and.b32  	%r697, %r2398, %r2397;
	// begin inline asm
	prmt.b32 %r697, %r697, 0, 0xba98;
	// end inline asm
	// begin inline asm
	prmt.b32 %r699, %r699, 0, 0xba98;
	// end inline asm
	xor.b32  	%r2399, %r699, 2139062143;
	not.b32 	%r2400, %r697;
	and.b32  	%r2401, %r2396, %r2400;
	and.b32  	%r2402, %r2399, %r697;
	or.b32  	%r717, %r2402, %r2401;
	shr.u32 	%r702, %r684, 6;
	// begin inline asm
	lop3.b32 %r705, %r702, 50529027, 0, 234;

	// end inline asm
	or.b32  	%r2403, %r705, -2139062144;
	and.b32  	%r2404, %r705, -2139062144;
	add.s32 	%r2405, %r2403, -33686018;
	xor.b32  	%r2406, %r2404, %r2405;
	xor.b32  	%r2407, %r2406, -2139062144;
	xor.b32  	%r2408, %r705, 33686018;
	xor.b32  	%r2409, %r2407, %r705;
	and.b32  	%r703, %r2409, %r2408;
	// begin inline asm
	prmt.b32 %r703, %r703, 0, 0xba98;
	// end inline asm
	// begin inline asm
	prmt.b32 %r705, %r705, 0, 0xba98;
	// end inline asm
	xor.b32  	%r2410, %r705, 2139062143;
	not.b32 	%r2411, %r703;
	and.b32  	%r2412, %r2407, %r2411;
	and.b32  	%r2413, %r2410, %r703;
	or.b32  	%r721, %r2413, %r2412;
	// begin inline asm
	dp4a.s32.s32 %r707, %r708, %r709, %r679;
	// end inline asm
	// begin inline asm
	dp4a.s32.s32 %r711, %r712, %r713, %r707;
	// end inline asm
	// begin inline asm
	dp4a.s32.s32 %r715, %r716, %r717, %r711;
	// end inline asm
	// begin inline asm
	dp4a.s32.s32 %r719, %r720, %r721, %r715;
	// end inline asm
	ld.global.nc.v4.u32 	{%r748, %r752, %r756, %r760}, [%rd9+2304];
	ld.global.nc.u32 	%r724, [%rd11+9216];
	// begin inline asm
	lop3.b32 %r727, %r724, 50529027, 0, 234;

	// end inline asm
	or.b32  	%r2414, %r727, -2139062144;
	and.b32  	%r2415, %r727, -2139062144;
	add.s32 	%r2416, %r2414, -33686018;
	xor.b32  	%r2417, %r2415, %r2416;
	xor.b32  	%r2418, %r2417, -2139062144;
	xor.b32  	%r2419, %r727, 33686018;
	xor.b32  	%r2420, %r2418, %r727;
	and.b32  	%r725, %r2420, %r2419;
	// begin inline asm
	prmt.b32 %r725, %r725, 0, 0xba98;
	// end inline asm
	// begin inline asm
	prmt.b32 %r727, %r727, 0, 0xba98;
	// end inline asm
	xor.b32  	%r2421, %r727, 2139062143;
	not.b32 	%r2422, %r725;
	and.b32  	%r2423, %r2418, %r2422;
	and.b32  	%r2424, %r2421, %r725;
	or.b32  	%r749, %r2424, %r2423;
	shr.u32 	%r730, %r724, 2;
	// begin inline asm
	lop3.b32 %r733, %r730, 50529027, 0, 234;

	// end inline asm
	or.b32  	%r2425, %r733, -2139062144;
	and.b32  	%r2426, %r733, -2139062144;
	add.s32 	%r2427, %r2425, -33686018;
	xor.b32  	%r2428, %r2426, %r2427;
	xor.b32  	%r2429, %r2428, -2139062144;
	xor.b32  	%r2430, %r733, 33686018;
	xor.b32  	%r2431, %r2429, %r733;
	and.b32  	%r731, %r2431, %r2430;
	// begin inline asm
	prmt.b32 %r731, %r731, 0, 0xba98;
	// end inline asm
	// begin inline asm
	prmt.b32 %r733, %r733, 0, 0xba98;
	// end inline asm
	xor.b32  	%r2432, %r733, 2139062143;
	not.b32 	%r2433, %r731;
	and.b32  	%r2434, %r2429, %r2433;
	and.b32  	%r2435, %r2432, %r731;
	or.b32  	%r753, %r2435, %r2434;
	shr.u32 	%r736, %r724, 4;
	// begin inline asm
	lop3.b32 %r739, %r736, 50529027, 0, 234;

	// end inline asm
	or.b32  	%r2436, %r739, -2139062144;
	and.b32  	%r2437, %r739, -2139062144;
	add.s32 	%r2438, %r2436, -33686018;
	xor.b32  	%r2439, %r2437, %r2438;
	xor.b32  	%r2440, %r2439, -2139062144;
	xor.b32  	%r2441, %r739, 33686018;
	xor.b32  	%r2442, %r2440, %r739;
	and.b32  	%r737, %r2442, %r2441;
	// begin inline asm
	prmt.b32 %r737, %r737, 0, 0xba98;
	// end inline asm
	// begin inline asm
	prmt.b32 %r739, %r739, 0, 0xba98;
	// end inline asm
	xor.b32  	%r2443, %r739, 2139062143;
	not.b32 	%r2444, %r737;
	and.b32  	%r2445, %r2440, %r2444;
	and.b32  	%r2446, %r2443, %r737;
	or.b32  	%r757, %r2446, %r2445;
	shr.u32 	%r742, %r724, 6;
	// begin inline asm
	lop3.b32 %r745, %r742, 50529027, 0, 234;

	// end inline asm
	or.b32  	%r2447, %r745, -2139062144;
	and.b32  	%r2448, %r745, -2139062144;
	add.s32 	%r2449, %r2447, -33686018;
	xor.b32  	%r2450, %r2448, %r2449;
	xor.b32  	%r2451, %r2450, -2139062144;
	xor.b32  	%r2452, %r745, 33686018;
	xor.b32  	%r2453, %r2451, %r745;
	and.b32  	%r743, %r2453, %r2452;
	// begin inline asm
	prmt.b32 %r743, %r743, 0, 0xba98;
	// end inline asm
	// begin inline asm
	prmt.b32 %r745, %r745, 0, 0xba98;
	// end inline asm
	xor.b32  	%r2454, %r745, 2139062143;
	not.b32 	%r2455, %r743;
	and.b32  	%r2456, %r2451, %r2455;
	and.b32  	%r2457, %r2454, %r743;
	or.b32  	%r761, %r2457, %r2456;
	// begin inline asm
	dp4a.s32.s32 %r747, %r748, %r749, %r719;
	// end inline asm
	// begin inline asm
	dp4a.s32.s32 %r751, %r752, %r753, %r747;
	// end inline asm
	// begin inline asm
	dp4a.s32.s32 %r755, %r756, %r757, %r751;
	// end inline asm
	// begin inline asm
	dp4a.s32.s32 %r759, %r760, %r761, %r755;
	// end inline asm
	ld.global.nc.v4.u32 	{%r788, %r792, %r796, %r800}, [%rd9+2432];
	ld.global.nc.u32 	%r764, [%rd11+9728];
	// begin inline asm
	lop3.b32 %r767, %r764, 50529027, 0, 234;

	// end inline asm
	or.b32  	%r2458, %r767, -2139062144;
	and.b32  	%r2459, %r767, -2139062144;
	add.s32 	%r2460, %r2458, -33686018;
	xor.b32  	%r2461, %r2459, %r2460;
	xor.b32  	%r2462, %r2461, -2139062144;
	xor.b32  	%r2463, %r767, 33686018;
	xor.b32  	%r2464, %r2462, %r767;
	and.b32  	%r765, %r2464, %r2463;
	// begin inline asm
	prmt.b32 %r765, %r765, 0, 0xba98;
	// end inline asm
	// begin inline asm
	prmt.b32 %r767, %r767, 0, 0xba98;
	// end inline asm
	xor.b32  	%r2465, %r767, 2139062143;
	not.b32 	%r2466, %r765;
	and.b32  	%r2467, %r2462, %r2466;
	and.b32  	%r2468, %r2465, %r765;
	or.b32  	%r789, %r2468, %r2467;
	shr.u32 	%r770, %r764, 2;
	// begin inline asm
	lop3.b32 %r773, %r770, 50529027, 0, 234;

	// end inline asm
	or.b32  	%r2469, %r773, -2139062144;
	and.b32  	%r2470, %r773, -2139062144;
	add.s32 	%r2471, %r2469, -33686018;
	xor.b32  	%r2472, %r2470, %r2471;
	xor.b32  	%r2473, %r2472, -2139062144;
	xor.b32  	%r2474, %r773, 33686018;
	xor.b32  	%r2475, %r2473, %r773;
	and.b32  	%r771, %r2475, %r2474;
	// begin inline asm
	prmt.b32 %r771, %r771, 0, 0xba98;
	// end inline asm
	// begin inline asm
	prmt.b32 %r773, %r773, 0, 0xba98;
	// end inline asm
	xor.b32  	%r2476, %r773, 2139062143;
	not.b32 	%r2477, %r771;
	and.b32  	%r2478, %r2473, %r2477;
	and.b32  	%r2479, %r2476, %r771;
	or.b32  	%r793, %r2479, %r2478;
	shr.u32 	%r776, %r764, 4;
	// begin inline asm
	lop3.b32 %r779, %r776, 50529027, 0, 234;

	// end inline asm
	or.b32  	%r2480, %r779, -2139062144;
	and.b32  	%r2481, %r779, -2139062144;
	add.s32 	%r2482, %r2480, -33686018;
	xor.b32  	%r2483, %r2481, %r2482;
	xor.b32  	%r2484, %r2483, -2139062144;
	xor.b32  	%r2485, %r779, 33686018;
	xor.b32  	%r2486, %r2484, %r779;
	and.b32  	%r777, %r2486, %r2485;
	// begin inline asm
	prmt.b32 %r777, %r777, 0, 0xba98;
	// end inline asm
	// begin inline asm
	prmt.b32 %r779, %r779, 0, 0xba98;
	// end inline asm
	xor.b32  	%r2487, %r779, 2139062143;
	not.b32 	%r2488, %r777;
	and.b32  	%r2489, %r2484, %r2488;
	and.b32  	%r2490, %r2487, %r777;
	or.b32  	%r797, %r2490, %r2489;
	shr.u32 	%r782, %r764, 6;
	// begin inline asm
	lop3.b32 %r785, %r782, 50529027, 0, 234;

	// end inline asm
	or.b32  	%r2491, %r785, -2139062144;
	and.b32  	%r2492, %r785, -2139062144;
	add.s32 	%r2493, %r2491, -33686018;
	xor.b32  	%r2494, %r2492, %r2493;
	xor.b32  	%r2495, %r2494, -2139062144;
	xor.b32  	%r2496, %r785, 33686018;
	xor.b32  	%r2497, %r2495, %r785;
	and.b32  	%r783, %r2497, %r2496;
	// begin inline asm
	prmt.b32 %r783, %r783, 0, 0xba98;
	// end inline asm
	// begin inline asm
	prmt.b32 %r785, %r785, 0, 0xba98;
	// end inline asm
	xor.b32  	%r2498, %r785, 2139062143;
	not.b32 	%r2499, %r783;
	and.b32  	%r2500, %r2495, %r2499;
	and.b32  	%r2501, %r2498, %r783;
	or.b32  	%r801, %r2501, %r2500;
	// begin inline asm
	dp4a.s32.s32 %r787, %r788, %r789, %r759;
	// end inline asm
	// begin inline asm
	dp4a.s32.s32 %r791, %r792, %r793, %r787;
	// end inline asm
	// begin inline asm
	dp4a.s32.s32 %r795, %r796, %r797, %r791;
	// end inline asm
	// begin inline asm
	dp4a.s32.s32 %r799, %r800, %r801, %r795;
	// end inline asm
	ld.global.nc.v4.u32 	{%r828, %r832, %r836, %r840}, [%rd9+2560];
	ld.global.nc.u32 	%r804, [%rd11+10240];
	// begin inline asm
	lop3.b32 %r807, %r804, 50529027, 0, 234;

	// end inline asm
	or.b32  	%r2502, %r807, -2139062144;
	and.b32  	%r2503, %r807, -2139062144;
	add.s32 	%r2504, %r2502, -33686018;
	xor.b32  	%r2505, %r2503, %r2504;
	xor.b32  	%r2506, %r2505, -2139062144;
	xor.b32  	%r2507, %r807, 33686018;
	xor.b32  	%r2508, %r2506, %r807;
	and.b32  	%r805, %r2508, %r2507;
	// begin inline asm
	prmt.b32 %r805, %r805, 0, 0xba98;
	// end inline asm
	// begin inline asm
	prmt.b32 %r807, %r807, 0, 0xba98;
	// end inline asm
	xor.b32  	%r2509, %r807, 2139062143;
	not.b32 	%r2510, %r805;
	and.b32  	%r2511, %r2506, %r2510;
	and.b32  	%r2512, %r2509, %r805;
	or.b32  	%r829, %r2512, %r2511;
	shr.u32 	%r810, %r804, 2;
	// begin inline asm
	lop3.b32 %r813, %r810, 50529027, 0, 234;

	// end inline asm
	or.b32  	%r2513, %r813, -2139062144;
	and.b32  	%r2514, %r813, -2139062144;
	add.s32 	%r2515, %r2513, -33686018;
	xor.b32  	%r2516, %r2514, %r2515;
	xor.b32  	%r2517, %r2516, -2139062144;
	xor.b32  	%r2518, %r813, 33686018;
	xor.b32  	%r2519, %r2517, %r813;
	and.b32  	%r811, %r2519, %r2518;
	// begin inline asm
	prmt.b32 %r811, %r811, 0, 0xba98;
	// end inline asm
	// begin inline asm
	prmt.b32 %r813, %r813, 0, 0xba98;
	// end inline asm
	xor.b32  	%r2520, %r813, 2139062143;
	not.b32 	%r2521, %r811;
	and.b32  	%r2522, %r2517, %r2521;
	and.b32  	%r2523, %r2520, %r811;
	or.b32  	%r833, %r2523, %r2522;
	shr.u32 	%r816, %r804, 4;
	// begin inline asm
	lop3.b32 %r819, %r816, 50529027, 0, 234;

	// end inline asm
	or.b32  	%r2524, %r819, -2139062144;
	and.b32  	%r2525, %r819, -2139062144;
	add.s32 	%r2526, %r2524, -33686018;
	xor.b32  	%r2527, %r2525, %r2526;
	xor.b32  	%r2528, %r2527, -2139062144;
	xor.b32  	%r2529, %r819, 33686018;
	xor.b32  	%r2530, %r2528, %r819;
	and.b32  	%r817, %r2530, %r2529;
	// begin inline asm
	prmt.b32 %r817, %r817, 0, 0xba98;
	// end inline asm
	// begin inline asm
	prmt.b32 %r819, %r819, 0, 0xba98;
	// end inline asm
	xor.b32  	%r2531, %r819, 2139062143;
	not.b32 	%r2532, %r817;
	and.b32  	%r2533, %r2528, %r2532;
	and.b32  	%r2534, %r2531, %r817;
	or.b32  	%r837, %r2534, %r2533;
	shr.u32 	%r822, %r804, 6;
	// begin inline asm
	lop3.b32 %r825, %r822, 50529027, 0, 234;

	// end inline asm
	or.b32  	%r2535, %r825, -2139062144;
	and.b32  	%r2536, %r825, -2139062144;
	add.s32 	%r2537, %r2535, -33686018;
	xor.b32  	%r2538, %r2536, %r2537;
	xor.b32  	%r2539, %r2538, -2139062144;
	xor.b32  	%r2540, %r825, 33686018;
	xor.b32  	%r2541, %r2539, %r825;
	and.b32  	%r823, %r2541, %r2540;
	// begin inline asm
	prmt.b32 %r823, %r823, 0, 0xba98;
	// end inline asm
	// begin inline asm
	prmt.b32 %r825, %r825, 0, 0xba98;
	// end inline asm
	xor.b32  	%r2542, %r825, 2139062143;
	not.b32 	%r2543, %r823;
	and.b32  	%r2544, %r2539, %r2543;
	and.b32  	%r2545, %r2542, %r823;
	or.b32  	%r841, %r2545, %r2544;
	// begin inline asm
	dp4a.s32.s32 %r827, %r828, %r829, %r799;
	// end inline asm
	// begin inline asm
	dp4a.s32.s32 %r831, %r832, %r833, %r827;
	// end inline asm
	// begin inline asm
	dp4a.s32.s32 %r835, %r836, %r837, %r831;
	// end inline asm
	// begin inline asm
	dp4a.s32.s32 %r839, %r840, %r841, %r835;
	// end inline asm
	ld.global.nc.v4.u32 	{%r868, %r872, %r876, %r880}, [%rd9+2688];
	ld.global.nc.u32 	%r844, [%rd11+10752];
	// begin inline asm
	lop3.b32 %r847, %r844, 50529027, 0, 234;

	// end inline asm
	or.b32  	%r2546, %r847, -2139062144;
	and.b32  	%r2547, %r847, -2139062144;
	add.s32 	%r2548, %r2546, -33686018;
	xor.b32  	%r2549, %r2547, %r2548;
	xor.b32  	%r2550, %r2549, -2139062144;
	xor.b32  	%r2551, %r847, 33686018;
	xor.b32  	%r2552, %r2550, %r847;
	and.b32  	%r845, %r2552, %r2551;
	// begin inline asm
	prmt.b32 %r845, %r845, 0, 0xba98;
	// end inline asm
	// begin inline asm
	prmt.b32 %r847, %r847, 0, 0xba98;
	// end inline asm
	xor.b32  	%r2553, %r847, 2139062143;
	not.b32 	%r2554, %r845;
	and.b32  	%r2555, %r2550, %r2554;
	and.b32  	%r2556, %r2553, %r845;
	or.b32  	%r869, %r2556, %r2555;
	shr.u32 	%r850, %r844, 2;
	// begin inline asm
	lop3.b32 %r853, %r850, 50529027, 0, 234;

	// end inline asm
	or.b32  	%r2557, %r853, -2139062144;
	and.b32  	%r2558, %r853, -2139062144;
	add.s32 	%r2559, %r2557, -33686018;
	xor.b32  	%r2560, %r2558, %r2559;
	xor.b32  	%r2561, %r2560, -2139062144;
	xor.b32  	%r2562, %r853, 33686018;
	xor.b32  	%r2563, %r2561, %r853;
	and.b32  	%r851, %r2563, %r2562;
	// begin inline asm
	prmt.b32 %r851, %r851, 0, 0xba98;
	// end inline asm
	// begin inline asm
	prmt.b32 %r853, %r853, 0, 0xba98;
	// end inline asm
	xor.b32  	%r2564, %r853, 2139062143;
	not.b32 	%r2565, %r851;
	and.b32  	%r2566, %r2561, %r2565;
	and.b32  	%r2567, %r2564, %r851;
	or.b32  	%r873, %r2567, %r2566;
	shr.u32 	%r856, %r844, 4;
	// begin inline asm
	lop3.b32 %r859, %r856, 50529027, 0, 234;

	// end inline asm
	or.b32  	%r2568, %r859, -2139062144;
	and.b32  	%r2569, %r859, -2139062144;
	add.s32 	%r2570, %r2568, -33686018;
	xor.b32  	%r2571, %r2569, %r2570;
	xor.b32  	%r2572, %r2571, -2139062144;
	xor.b32  	%r2573, %r859, 33686018;
	xor.b32  	%r2574, %r2572, %r859;
	and.b32  	%r857, %r2574, %r2573;
	// begin inline asm
	prmt.b32 %r857, %r857, 0, 0xba98;
	// end inline asm
	// begin inline asm
	prmt.b32 %r859, %r859, 0, 0xba98;
	// end inline asm
	xor.b32  	%r2575, %r859, 2139062143;
	not.b32 	%r2576, %r857;
	and.b32  	%r2577, %r2572, %r2576;
	and.b32  	%r2578, %r2575, %r857;
	or.b32  	%r877, %r2578, %r2577;
	shr.u32 	%r862, %r844, 6;
	// begin inline asm
	lop3.b32 %r865, %r862, 50529027, 0, 234;

	// end inline asm
	or.b32  	%r2579, %r865, -2139062144;
	and.b32  	%r2580, %r865, -2139062144;
	add.s32 	%r2581, %r2579, -33686018;
	xor.b32  	%r2582, %r2580, %r2581;
	xor.b32  	%r2583, %r2582, -2139062144;
	xor.b32  	%r2584, %r865, 33686018;
	xor.b32  	%r2585, %r2583, %r865;
	and.b32  	%r863, %r2585, %r2584;
	// begin inline asm
	prmt.b32 %r863, %r863, 0, 0xba98;
	// end inline asm
	// begin inline asm
	prmt.b32 %r865, %r865, 0, 0xba98;
	// end inline asm
	xor.b32  	%r2586, %r865, 2139062143;
	not.b32 	%r2587, %r863;
	and.b32  	%r2588, %r2583, %r2587;
	and.b32  	%r2589, %r2586, %r863;
	or.b32  	%r881, %r2589, %r2588;
	// begin inline asm
	dp4a.s32.s32 %r867, %r868, %r869, %r839;
	// end inline asm
	// begin inline asm
	dp4a.s32.s32 %r871, %r872, %r873, %r867;
	// end inline asm
	// begin inline asm
	dp4a.s32.s32 %r875, %r876, %r877, %r871;
	// end inline asm
	// begin inline asm
	dp4a.s32.s32 %r879, %r880, %r881, %r875;
	// end inline asm
	ld.global.nc.v4.u32 	{%r908, %r912, %r916, %r920}, [%rd9+2816];
	ld.global.nc.u32 	%r884, [%rd11+11264];
	// begin inline asm
	lop3.b32 %r887, %r884, 50529027, 0, 234;

	// end inline asm
	or.b32  	%r2590, %r887, -2139062144;
	and.b32  	%r2591, %r887, -2139062144;
	add.s32 	%r2592, %r2590, -33686018;
	xor.b32  	%r2593, %r2591, %r2592;
	xor.b32  	%r2594, %r2593, -2139062144;
	xor.b32  	%r2595, %r887, 33686018;
	xor.b32  	%r2596, %r2594, %r887;
	and.b32  	%r885, %r2596, %r2595;
	// begin inline asm
	prmt.b32 %r885, %r885, 0, 0xba98;
	// end inline asm
	// begin inline asm
	prmt.b32 %r887, %r887, 0, 0xba98;
	// end inline asm
	xor.b32  	%r2597, %r887, 2139062143;
	not.b32 	%r2598, %r885;
	and.b32  	%r2599, %r2594, %r2598;
	and.b32  	%r2600, %r2597, %r885;
	or.b32  	%r909, %r2600, %r2599;
	shr.u32 	%r890, %r884, 2;
	// begin inline asm
	lop3.b32 %r893, %r890, 50529027, 0, 234;

	// end inline asm
	or.b32  	%r2601, %r893, -2139062144;
	and.b32  	%r2602, %r893, -2139062144;
	add.s32 	%r2603, %r2601, -33686018;
	xor.b32  	%r2604, %r2602, %r2603;
	xor.b32  	%r2605, %r2604, -2139062144;
	xor.b32  	%r2606, %r893, 33686018;
	xor.b32  	%r2607, %r2605, %r893;
	and.b32  	%r891, %r2607, %r2606;
	// begin inline asm
	prmt.b32 %r891, %r891, 0, 0xba98;
	// end inline asm
	// begin inline asm
	prmt.b32 %r893, %r893, 0, 0xba98;
	// end inline asm
	xor.b32  	%r2608, %r893, 2139062143;
	not.b32 	%r2609, %r891;
	and.b32  	%r2610, %r2605, %r2609;
	and.b32  	%r2611, %r2608, %r891;
	or.b32  	%r913, %r2611, %r2610;
	shr.u32 	%r896, %r884, 4;
	// begin inline asm
	lop3.b32 %r899, %r896, 50529027, 0, 234;

	// end inline asm
	or.b32  	%r2612, %r899, -2139062144;
	and.b32  	%r2613, %r899, -2139062144;
	add.s32 	%r2614, %r2612, -33686018;
	xor.b32  	%r2615, %r2613, %r2614;
	xor.b32  	%r2616, %r2615, -2139062144;
	xor.b32  	%r2617, %r899, 33686018;
	xor.b32  	%r2618, %r2616, %r899;
	and.b32  	%r897, %r2618, %r2617;
	// begin inline asm
	prmt.b32 %r897, %r897, 0, 0xba98;
	// end inline asm
	// begin inline asm
	prmt.b32 %r899, %r899, 0, 0xba98;
	// end inline asm
	xor.b32  	%r2619, %r899, 2139062143;
	not.b32 	%r2620, %r897;
	and.b32  	%r2621, %r2616, %r2620;
	and.b32  	%r2622, %r2619, %r897;
	or.b32  	%r917, %r2622, %r2621;
	shr.u32 	%r902, %r884, 6;
	// begin inline asm
	lop3.b32 %r905, %r902, 50529027, 0, 234;

	// end inline asm
	or.b32  	%r2623, %r905, -2139062144;
	and.b32  	%r2624, %r905, -2139062144;
	add.s32 	%r2625, %r2623, -33686018;
	xor.b32  	%r2626, %r2624, %r2625;
	xor.b32  	%r2627, %r2626, -2139062144;
	xor.b32  	%r2628, %r905, 33686018;
	xor.b32  	%r2629, %r2627, %r905;
	and.b32  	%r903, %r2629, %r2628;
	// begin inline asm
	prmt.b32 %r903, %r903, 0, 0xba98;
	// end inline asm
	// begin inline asm
	prmt.b32 %r905, %r905, 0, 0xba98;
	// end inline asm
	xor.b32  	%r2630, %r905, 2139062143;
	not.b32 	%r2631, %r903;
	and.b32  	%r2632, %r2627, %r2631;
	and.b32  	%r2633, %r2630, %r903;
	or.b32  	%r921, %r2633, %r2632;
	// begin inline asm
	dp4a.s32.s32 %r907, %r908, %r909, %r879;
	// end inline asm
	// begin inline asm
	dp4a.s32.s32 %r911, %r912, %r913, %r907;
	// end inline asm
	// begin inline asm
	dp4a.s32.s32 %r915, %r916, %r917, %r911;
	// end inline asm
	// begin inline asm
	dp4a.s32.s32 %r919, %r920, %r921, %r915;
	// end inline asm
	ld.global.nc.v4.u32 	{%r948, %r952, %r956, %r960}, [%rd9+2944];
	ld.global.nc.u32 	%r924, [%rd11+11776];
	// begin inline asm
	lop3.b32 %r927, %r924, 50529027, 0, 234;

	// end inline asm
	or.b32  	%r2634, %r927, -2139062144;
	and.b32  	%r2635, %r927, -2139062144;
	add.s32 	%r2636, %r2634, -33686018;
	xor.b32  	%r2637, %r2635, %r2636;
	xor.b32  	%r2638, %r2637, -2139062144;
	xor.b32  	%r2639, %r927, 33686018;
	xor.b32  	%r2640, %r2638, %r927;
	and.b32  	%r925, %r2640, %r2639;
	// begin inline asm
	prmt.b32 %r925, %r925, 0, 0xba98;
	// end inline asm
	// begin inline asm
	prmt.b32 %r927, %r927, 0, 0xba98;
	// end inline asm
	xor.b32  	%r2641, %r927, 2139062143;
	not.b32 	%r2642, %r925;
	and.b32  	%r2643, %r2638, %r2642;
	and.b32  	%r2644, %r2641, %r925;
	or.b32  	%r949, %r2644, %r2643;
	shr.u32 	%r930, %r924, 2;
	// begin inline asm
	lop3.b32 %r933, %r930, 50529027, 0, 234;

	// end inline asm
	or.b32  	%r2645, %r933, -2139062144;
	and.b32  	%r2646, %r933, -2139062144;
	add.s32 	%r2647, %r2645, -33686018;
	xor.b32  	%r2648, %r2646, %r2647;
	xor.b32  	%r2649, %r2648, -2139062144;
	xor.b32  	%r2650, %r933, 33686018;
	xor.b32  	%r2651, %r2649, %r933;
	and.b32  	%r931, %r2651, %r2650;
	// begin inline asm
	prmt.b32 %r931, %r931, 0, 0xba98;
	// end inline asm
	// begin inline asm
	prmt.b32 %r933, %r933, 0, 0xba98;
	// end inline asm
	xor.b32  	%r2652, %r933, 2139062143;
	not.b32 	%r2653, %r931;
	and.b32  	%r2654, %r2649, %r2653;
	and.b32  	%r2655, %r2652, %r931;
	or.b32  	%r953, %r2655, %r2654;
	shr.u32 	%r936, %r924, 4;
	// begin inline asm
	lop3.b32 %r939, %r936, 50529027, 0, 234;

	// end inline asm
	or.b32  	%r2656, %r939, -2139062144;
	and.b32  	%r2657, %r939, -2139062144;
	add.s32 	%r2658, %r2656, -33686018;
	xor.b32  	%r2659, %r2657, %r2658;
	xor.b32  	%r2660, %r2659, -2139062144;
	xor.b32  	%r2661, %r939, 33686018;
	xor.b32  	%r2662, %r2660, %r939;
	and.b32  	%r937, %r2662, %r2661;
	// begin inline asm
	prmt.b32 %r937, %r937, 0, 0xba98;
	// end inline asm
	// begin inline asm
	prmt.b32 %r939, %r939, 0, 0xba98;
	// end inline asm
	xor.b32  	%r2663, %r939, 2139062143;
	not.b32 	%r2664, %r937;
	and.b32  	%r2665, %r2660, %r2664;
	and.b32  	%r2666, %r2663, %r937;
	or.b32  	%r957, %r2666, %r2665;
	shr.u32 	%r942, %r924, 6;
	// begin inline asm
	lop3.b32 %r945, %r942, 50529027, 0, 234;

	// end inline asm
	or.b32  	%r2667, %r945, -2139062144;
	and.b32  	%r2668, %r945, -2139062144;
	add.s32 	%r2669, %r2667, -33686018;
	xor.b32  	%r2670, %r2668, %r2669;
	xor.b32  	%r2671, %r2670, -2139062144;
	xor.b32  	%r2672, %r945, 33686018;
	xor.b32  	%r2673, %r2671, %r945;
	and.b32  	%r943, %r2673, %r2672;
	// begin inline asm
	prmt.b32 %r943, %r943, 0, 0xba98;
	// end inline asm
	// begin inline asm
	prmt.b32 %r945, %r945, 0, 0xba98;
	// end inline asm
	xor.b32  	%r2674, %r945, 2139062143;
	not.b32 	%r2675, %r943;
	and.b32  	%r2676, %r2671, %r2675;
	and.b32  	%r2677, %r2674, %r943;
	or.b32  	%r961, %r2677, %r2676;
	// begin inline asm
	dp4a.s32.s32 %r947, %r948, %r949, %r919;
	// end inline asm
	// begin inline asm
	dp4a.s32.s32 %r951, %r952, %r953, %r947;
	// end inline asm
	// begin inline asm
	dp4a.s32.s32 %r955, %r956, %r957, %r951;
	// end inline asm
	// begin inline asm
	dp4a.s32.s32 %r959, %r960, %r961, %r955;
	// end inline asm
	ld.global.nc.v4.u32 	{%r988, %r992, %r996, %r1000}, [%rd9+3072];
	ld.global.nc.u32 	%r964, [%rd11+12288];
	// begin inline asm
	lop3.b32 %r967, %r964, 50529027, 0, 234;

	// end inline asm
	or.b32  	%r2678, %r967, -2139062144;
	and.b32  	%r2679, %r967, -2139062144;
	add.s32 	%r2680, %r2678, -33686018;
	xor.b32  	%r2681, %r2679, %r2680;
	xor.b32  	%r2682, %r2681, -2139062144;
	xor.b32  	%r2683, %r967, 33686018;
	xor.b32  	%r2684, %r2682, %r967;
	and.b32  	%r965, %r2684, %r2683;
	// begin inline asm
	prmt.b32 %r965, %r965, 0, 0xba98;
	// end inline asm
	// begin inline asm
	prmt.b32 %r967, %r967, 0, 0xba98;
	// end inline asm
	xor.b32  	%r2685, %r967, 2139062143;
	not.b32 	%r2686, %r965;
	and.b32  	%r2687, %r2682, %r2686;
	and.b32  	%r2688, %r2685, %r965;
	or.b32  	%r989, %r2688, %r2687;
	shr.u32 	%r970, %r964, 2;
	// begin inline asm
	lop3.b32 %r973, %r970, 50529027, 0, 234;

	// end inline asm
	or.b32  	%r2689, %r973, -2139062144;
	and.b32  	%r2690, %r973, -2139062144;
	add.s32 	%r2691, %r2689, -33686018;
	xor.b32  	%r2692, %r2690, %r2691;
	xor.b32  	%r2693, %r2692, -2139062144;
	xor.b32  	%r2694, %r973, 33686018;
	xor.b32  	%r2695, %r2693, %r973;
	and.b32  	%r971, %r2695, %r2694;
	// begin inline asm
	prmt.b32 %r971, %r971, 0, 0xba98;
	// end inline asm
	// begin inline asm
	prmt.b32 %r973, %r973, 0, 0xba98;
	// end inline asm
	xor.b32  	%r2696, %r973, 2139062143;
	not.b32 	%r2697, %r971;
	and.b32  	%r2698, %r2693, %r2697;
	and.b32  	%r2699, %r2696, %r971;
	or.b32  	%r993, %r2699, %r2698;
	shr.u32 	%r976, %r964, 4;
	// begin inline asm
	lop3.b32 %r979, %r976, 50529027, 0, 234;

	// end inline asm
	or.b32  	%r2700, %r979, -2139062144;
	and.b32  	%r2701, %r979, -2139062144;
	add.s32 	%r2702, %r2700, -33686018;
	xor.b32  	%r2703, %r2701, %r2702;
	xor.b32  	%r2704, %r2703, -2139062144;
	xor.b32  	%r2705, %r979, 33686018;
	xor.b32  	%r2706, %r2704, %r979;
	and.b32  	%r977, %r2706, %r2705;
	// begin inline asm
	prmt.b32 %r977, %r977, 0, 0xba98;
	// end inline asm
	// begin inline asm
	prmt.b32 %r979, %r979, 0, 0xba98;
	// end inline asm
	xor.b32  	%r2707, %r979, 2139062143;
	not.b32 	%r2708, %r977;
	and.b32  	%r2709, %r2704, %r2708;
	and.b32  	%r2710, %r2707, %r977;
	or.b32  	%r997, %r2710, %r2709;
	shr.u32 	%r982, %r964, 6;
	// begin inline asm
	lop3.b32 %r985, %r982, 50529027, 0, 234;

	// end inline asm
	or.b32  	%r2711, %r985, -2139062144;
	and.b32  	%r2712, %r985, -2139062144;
	add.s32 	%r2713, %r2711, -33686018;
	xor.b32  	%r2714, %r2712, %r2713;
	xor.b32  	%r2715, %r2714, -2139062144;
	xor.b32  	%r2716, %r985, 33686018;
	xor.b32  	%r2717, %r2715, %r985;
	and.b32  	%r983, %r2717, %r2716;
	// begin inline asm
	prmt.b32 %r983, %r983, 0, 0xba98;
	// end inline asm
	// begin inline asm
	prmt.b32 %r985, %r985, 0, 0xba98;
	// end inline asm
	xor.b32  	%r2718, %r985, 2139062143;
	not.b32 	%r2719, %r983;
	and.b32  	%r2720, %r2715, %r2719;
	and.b32  	%r2721, %r2718, %r983;
	or.b32  	%r1001, %r2721, %r2720;
	// begin inline asm
	dp4a.s32.s32 %r987, %r988, %r989, %r959;
	// end inline asm
	// begin inline asm
	dp4a.s32.s32 %r991, %r992, %r993, %r987;
	// end inline asm
	// begin inline asm
	dp4a.s32.s32 %r995, %r996, %r997, %r991;
	// end inline asm
	// begin inline asm
	dp4a.s32.s32 %r999, %r1000, %r1001, %r995;
	// end inline asm
	ld.global.nc.v4.u32 	{%r1028, %r1032, %r1036, %r1040}, [%rd9+3200];
	ld.global.nc.u32 	%r1004, [%rd11+12800];
	// begin inline asm
	lop3.b32 %r1007, %r1004, 50529027, 0, 234;

	// end inline asm
	or.b32  	%r2722, %r1007, -2139062144;
	and.b32  	%r2723, %r1007, -2139062144;
	add.s32 	%r2724, %r2722, -33686018;
	xor.b32  	%r2725, %r2723, %r2724;
	xor.b32  	%r2726, %r2725, -2139062144;
	xor.b32  	%r2727, %r1007, 33686018;
	xor.b32  	%r2728, %r2726, %r1007;
	and.b32  	%r1005, %r2728, %r2727;
	// begin inline asm
	prmt.b32 %r1005, %r1005, 0, 0xba98;
	// end inline asm
	// begin inline asm
	prmt.b32 %r1007, %r1007, 0, 0xba98;
	// end inline asm
	xor.b32  	%r2729, %r1007, 2139062143;
	not.b32 	%r2730, %r1005;
	and.b32  	%r2731, %r2726, %r2730;
	and.b32  	%r2732, %r2729, %r1005;
	or.b32  	%r1029, %r2732, %r2731;
	shr.u32 	%r1010, %r1004, 2;
	// begin inline asm
	lop3.b32 %r1013, %r1010, 50529027, 0, 234;

	// end inline asm
	or.b32  	%r2733, %r1013, -2139062144;
	and.b32  	%r2734, %r1013, -2139062144;
	add.s32 	%r2735, %r2733, -33686018;
	xor.b32  	%r2736, %r2734, %r2735;
	xor.b32  	%r2737, %r2736, -2139062144;
	xor.b32  	%r2738, %r1013, 33686018;
	xor.b32  	%r2739, %r2737, %r1013;
	and.b32  	%r1011, %r2739, %r2738;
	// begin inline asm
	prmt.b32 %r1011, %r1011, 0, 0xba98;
	// end inline asm
	// begin inline asm
	prmt.b32 %r1013, %r1013, 0, 0xba98;
	// end inline asm
	xor.b32  	%r2740, %r1013, 2139062143;
	not.b32 	%r2741, %r1011;
	and.b32  	%r2742, %r2737, %r2741;
	and.b32  	%r2743, %r2740, %r1011;
	or.b32  	%r1033, %r2743, %r2742;
	shr.u32 	%r1016, %r1004, 4;
	// begin inline asm
	lop3.b32 %r1019, %r1016, 50529027, 0, 234;

	// end inline asm
	or.b32  	%r2744, %r1019, -2139062144;
	and.b32  	%r2745, %r1019, -2139062144;
	add.s32 	%r2746, %r2744, -33686018;
	xor.b32  	%r2747, %r2745, %r2746;
	xor.b32  	%r2748, %r2747, -2139062144;
	xor.b32  	%r2749, %r1019, 33686018;
	xor.b32  	%r2750, %r2748, %r1019;
	and.b32  	%r1017, %r2750, %r2749;
	// begin inline asm
	prmt.b32 %r1017, %r1017, 0, 0xba98;
	// end inline asm
	// begin inline asm
	prmt.b32 %r1019, %r1019, 0, 0xba98;
	// end inline asm
	xor.b32  	%r2751, %r1019, 2139062143;
	not.b32 	%r2752, %r1017;
	and.b32  	%r2753, %r2748, %r2752;
	and.b32  	%r2754, %r2751, %r1017;
	or.b32  	%r1037, %r2754, %r2753;
	shr.u32 	%r1022, %r1004, 6;
	// begin inline asm
	lop3.b32 %r1025, %r1022, 50529027, 0, 234;

	// end inline asm
	or.b32  	%r2755, %r1025, -2139062144;
	and.b32  	%r2756, %r1025, -2139062144;
	add.s32 	%r2757, %r2755, -33686018;
	xor.b32  	%r2758, %r2756, %r2757;
	xor.b32  	%r2759, %r2758, -2139062144;
	xor.b32  	%r2760, %r1025, 33686018;
	xor.b32  	%r2761, %r2759, %r1025;
	and.b32  	%r1023, %r2761, %r2760;
	// begin inline asm
	prmt.b32 %r1023, %r1023, 0, 0xba98;
	// end inline asm
	// begin inline asm
	prmt.b32 %r1025, %r1025, 0, 0xba98;
	// end inline asm
	xor.b32  	%r2762, %r1025, 2139062143;
	not.b32 	%r2763, %r1023;
	and.b32  	%r2764, %r2759, %r2763;
	and.b32  	%r2765, %r2762, %r1023;
	or.b32  	%r1041, %r2765, %r2764;
	// begin inline asm
	dp4a.s32.s32 %r1027, %r1028, %r1029, %r999;
	// end inline asm
	// begin inline asm
	dp4a.s32.s32 %r1031, %r1032, %r1033, %r1027;
	// end inline asm
	// begin inline asm
	dp4a.s32.s32 %r1035, %r1036, %r1037, %r1031;
	// end inline asm
	// begin inline asm
	dp4a.s32.s32 %r1039, %r1040, %r1041, %r1035;
	// end inline asm
	ld.global.nc.v4.u32 	{%r1068, %r1072, %r1076, %r1080}, [%rd9+3328];
	ld.global.nc.u32 	%r1044, [%rd11+13312];
	// begin inline asm
	lop3.b32 %r1047, %r1044, 50529027, 0, 234;

	// end inline asm
	or.b32  	%r2766, %r1047, -2139062144;
	and.b32  	%r2767, %r1047, -2139062144;
	add.s32 	%r2768, %r2766, -33686018;
	xor.b32  	%r2769, %r2767, %r2768;
	xor.b32  	%r2770, %r2769, -2139062144;
	xor.b32  	%r2771, %r1047, 33686018;
	xor.b32  	%r2772, %r2770, %r1047;
	and.b32  	%r1045, %r2772, %r2771;
	// begin inline asm
	prmt.b32 %r1045, %r1045, 0, 0xba98;
	// end inline asm
	// begin inline asm
	prmt.b32 %r1047, %r1047, 0, 0xba98;
	// end inline asm
	xor.b32  	%r2773, %r1047, 2139062143;
	not.b32 	%r2774, %r1045;
	and.b32  	%r2775, %r2770, %r2774;
	and.b32  	%r2776, %r2773, %r1045;
	or.b32  	%r1069, %r2776, %r2775;
	shr.u32 	%r1050, %r1044, 2;
	// begin inline asm
	lop3.b32 %r1053, %r1050, 50529027, 0, 234;

	// end inline asm
	or.b32  	%r2777, %r1053, -2139062144;
	and.b32  	%r2778, %r1053, -2139062144;
	add.s32 	%r2779, %r2777, -33686018;
	xor.b32  	%r2780, %r2778, %r2779;
	xor.b32  	%r2781, %r2780, -2139062144;
	xor.b32  	%r2782, %r1053, 33686018;
	xor.b32  	%r2783, %r2781, %r1053;
	and.b32  	%r1051, %r2783, %r2782;
	// begin inline asm
	prmt.b32 %r1051, %r1051, 0, 0xba98;
	// end inline asm
	// begin inline asm
	prmt.b32 %r1053, %r1053, 0, 0xba98;
	// end inline asm
	xor.b32  	%r2784, %r1053, 2139062143;
	not.b32 	%r2785, %r1051;
	and.b32  	%r2786, %r2781, %r2785;
	and.b32  	%r2787, %r2784, %r1051;
	or.b32  	%r1073, %r2787, %r2786;
	shr.u32 	%r1056, %r1044, 4;
	// begin inline asm
	lop3.b32 %r1059, %r1056, 50529027, 0, 234;

	// end inline asm
	or.b32  	%r2788, %r1059, -2139062144;
	and.b32  	%r2789, %r1059, -2139062144;
	add.s32 	%r2790, %r2788, -33686018;
	xor.b32  	%r2791, %r2789, %r2790;
	xor.b32  	%r2792, %r2791, -2139062144;
	xor.b32  	%r2793, %r1059, 33686018;
	xor.b32  	%r2794, %r2792, %r1059;
	and.b32  	%r1057, %r2794, %r2793;
	// begin inline asm
	prmt.b32 %r1057, %r1057, 0, 0xba98;
	// end inline asm
	// begin inline asm
	prmt.b32 %r1059, %r1059, 0, 0xba98;
	// end inline asm
	xor.b32  	%r2795, %r1059, 2139062143;
	not.b32 	%r2796, %r1057;
	and.b32  	%r2797, %r2792, %r2796;
	and.b32  	%r2798, %r2795, %r1057;
	or.b32  	%r1077, %r2798, %r2797;
	shr.u32 	%r1062, %r1044, 6;
	// begin inline asm
	lop3.b32 %r1065, %r1062, 50529027, 0, 234;

	// end inline asm
	or.b32  	%r2799, %r1065, -2139062144;
	and.b32  	%r2800, %r1065, -2139062144;
	add.s32 	%r2801, %r2799, -33686018;
	xor.b32  	%r2802, %r2800, %r2801;
	xor.b32  	%r2803, %r2802, -2139062144;
	xor.b32  	%r2804, %r1065, 33686018;
	xor.b32  	%r2805, %r2803, %r1065;
	and.b32  	%r1063, %r2805, %r2804;
	// begin inline asm
	prmt.b32 %r1063, %r1063, 0, 0xba98;
	// end inline asm
	// begin inline asm
	prmt.b32 %r1065, %r1065, 0, 0xba98;
	// end inline asm
	xor.b32  	%r2806, %r1065, 2139062143;
	not.b32 	%r2807, %r1063;
	and.b32  	%r2808, %r2803, %r2807;
	and.b32  	%r2809, %r2806, %r1063;
	or.b32  	%r1081, %r2809, %r2808;
	// begin inline asm
	dp4a.s32.s32 %r1067, %r1068, %r1069, %r1039;
	// end inline asm
	// begin inline asm
	dp4a.s32.s32 %r1071, %r1072, %r1073, %r1067;
	// end inline asm
	// begin inline asm
	dp4a.s32.s32 %r1075, %r1076, %r1077, %r1071;
	// end inline asm
	// begin inline asm
	dp4a.s32.s32 %r1079, %r1080, %r1081, %r1075;
	// end inline asm
	ld.global.nc.v4.u32 	{%r1108, %r1112, %r1116, %r1120}, [%rd9+3456];
	ld.global.nc.u32 	%r1084, [%rd11+13824];
	// begin inline asm
	lop3.b32 %r1087, %r1084, 50529027, 0, 234;

	// end inline asm
	or.b32  	%r2810, %r1087, -2139062144;
	and.b32  	%r2811, %r1087, -2139062144;
	add.s32 	%r2812, %r2810, -33686018;
	xor.b32  	%r2813, %r2811, %r2812;
	xor.b32  	%r2814, %r2813, -2139062144;
	xor.b32  	%r2815, %r1087, 33686018;
	xor.b32  	%r2816, %r2814, %r1087;
	and.b32  	%r1085, %r2816, %r2815;
	// begin inline asm
	prmt.b32 %r1085, %r1085, 0, 0xba98;
	// end inline asm
	// begin inline asm
	prmt.b32 %r1087, %r1087, 0, 0xba98;
	// end inline asm
	xor.b32  	%r2817, %r1087, 2139062143;
	not.b32 	%r2818, %r1085;
	and.b32  	%r2819, %r2814, %r2818;
	and.b32  	%r2820, %r2817, %r1085;
	or.b32  	%r1109, %r2820, %r2819;
	shr.u32 	%r1090, %r1084, 2;
	// begin inline asm
	lop3.b32 %r1093, %r1090, 50529027, 0, 234;

	// end inline asm
	or.b32  	%r2821, %r1093, -2139062144;
	and.b32  	%r2822, %r1093, -2139062144;
	add.s32 	%r2823, %r2821, -33686018;
	xor.b32  	%r2824, %r2822, %r2823;
	xor.b32  	%r2825, %r2824, -2139062144;
	xor.b32  	%r2826, %r1093, 33686018;
	xor.b32  	%r2827, %r2825, %r1093;
	and.b32  	%r1091, %r2827, %r2826;
	// begin inline asm
	prmt.b32 %r1091, %r1091, 0, 0xba98;
	// end inline asm
	// begin inline asm
	prmt.b32 %r1093, %r1093, 0, 0xba98;
	// end inline asm
	xor.b32  	%r2828, %r1093, 2139062143;
	not.b32 	%r2829, %r1091;
	and.b32  	%r2830, %r2825, %r2829;
	and.b32  	%r2831, %r2828, %r1091;
	or.b32  	%r1113, %r2831, %r2830;
	shr.u32 	%r1096, %r1084, 4;
	// begin inline asm
	lop3.b32 %r1099, %r1096, 50529027, 0, 234;

	// end inline asm
	or.b32  	%r2832, %r1099, -2139062144;
	and.b32  	%r2833, %r1099, -2139062144;
	add.s32 	%r2834, %r2832, -33686018;
	xor.b32  	%r2835, %r2833, %r2834;
	xor.b32  	%r2836, %r2835, -2139062144;
	xor.b32  	%r2837, %r1099, 33686018;
	xor.b32  	%r2838, %r2836, %r1099;
	and.b32  	%r1097, %r2838, %r2837;
	// begin inline asm
	prmt.b32 %r1097, %r1097, 0, 0xba98;
	// end inline asm
	// begin inline asm
	prmt.b32 %r1099, %r1099, 0, 0xba98;
	// end inline asm
	xor.b32  	%r2839, %r1099, 2139062143;
	not.b32 	%r2840, %r1097;
	and.b32  	%r2841, %r2836, %r2840;
	and.b32  	%r2842, %r2839, %r1097;
	or.b32  	%r1117, %r2842, %r2841;
	shr.u32 	%r1102, %r1084, 6;
	// begin inline asm
	lop3.b32 %r1105, %r1102, 50529027, 0, 234;

	// end inline asm
	or.b32  	%r2843, %r1105, -2139062144;
	and.b32  	%r2844, %r1105, -2139062144;
	add.s32 	%r2845, %r2843, -33686018;
	xor.b32  	%r2846, %r2844, %r2845;
	xor.b32  	%r2847, %r2846, -2139062144;
	xor.b32  	%r2848, %r1105, 33686018;
	xor.b32  	%r2849, %r2847, %r1105;
	and.b32  	%r1103, %r2849, %r2848;
	// begin inline asm
	prmt.b32 %r1103, %r1103, 0, 0xba98;
	// end inline asm
	// begin inline asm
	prmt.b32 %r1105, %r1105, 0, 0xba98;
	// end inline asm
	xor.b32  	%r2850, %r1105, 2139062143;
	not.b32 	%r2851, %r1103;
	and.b32  	%r2852, %r2847, %r2851;
	and.b32  	%r2853, %r2850, %r1103;
	or.b32  	%r1121, %r2853, %r2852;
	// begin inline asm
	dp4a.s32.s32 %r1107, %r1108, %r1109, %r1079;
	// end inline asm
	// begin inline asm
	dp4a.s32.s32 %r1111, %r1112, %r1113, %r1107;
	// end inline asm
	// begin inline asm
	dp4a.s32.s32 %r1115, %r1116, %r1117, %r1111;
	// end inline asm
	// begin inline asm
	dp4a.s32.s32 %r1119, %r1120, %r1121, %r1115;
	// end inline asm
	ld.global.nc.v4.u32 	{%r1148, %r1152, %r1156, %r1160}, [%rd9+3584];
	ld.global.nc.u32 	%r1124, [%rd11+14336];
	// begin inline asm
	lop3.b32 %r1127, %r1124, 50529027, 0, 234;

	// end inline asm
	or.b32  	%r2854, %r1127, -2139062144;
	and.b32  	%r2855, %r1127, -2139062144;
	add.s32 	%r2856, %r2854, -33686018;
	xor.b32  	%r2857, %r2855, %r2856;
	xor.b32  	%r2858, %r2857, -2139062144;
	xor.b32  	%r2859, %r1127, 33686018;
	xor.b32  	%r2860, %r2858, %r1127;
	and.b32  	%r1125, %r2860, %r2859;
	// begin inline asm
	prmt.b32 %r1125, %r1125, 0, 0xba98;
	// end inline asm
	// begin inline asm
	prmt.b32 %r1127, %r1127, 0, 0xba98;
	// end inline asm
	xor.b32  	%r2861, %r1127, 2139062143;
	not.b32 	%r2862, %r1125;
	and.b32  	%r2863, %r2858, %r2862;
	and.b32  	%r2864, %r2861, %r1125;
	or.b32  	%r1149, %r2864, %r2863;
	shr.u32 	%r1130, %r1124, 2;
	// begin inline asm
	lop3.b32 %r1133, %r1130, 50529027, 0, 234;

	// end inline asm
	or.b32  	%r2865, %r1133, -2139062144;
	and.b32  	%r2866, %r1133, -2139062144;
	add.s32 	%r2867, %r2865, -33686018;
	xor.b32  	%r2868, %r2866, %r2867;
	xor.b32  	%r2869, %r2868, -2139062144;
	xor.b32  	%r2870, %r1133, 33686018;
	xor.b32  	%r2871, %r2869, %r1133;
	and.b32  	%r1131, %r2871, %r2870;
	// begin inline asm
	prmt.b32 %r1131, %r1131, 0, 0xba98;
	// end inline asm
	// begin inline asm
	prmt.b32 %r1133, %r1133, 0, 0xba98;
	// end inline asm
	xor.b32  	%r2872, %r1133, 2139062143;
	not.b32 	%r2873, %r1131;
	and.b32  	%r2874, %r2869, %r2873;
	and.b32  	%r2875, %r2872, %r1131;
	or.b32  	%r1153, %r2875, %r2874;
	shr.u32 	%r1136, %r1124, 4;
	// begin inline asm
	lop3.b32 %r1139, %r1136, 50529027, 0, 234;

	// end inline asm
	or.b32  	%r2876, %r1139, -2139062144;
	and.b32  	%r2877, %r1139, -2139062144;
	add.s32 	%r2878, %r2876, -33686018;
	xor.b32  	%r2879, %r2877, %r2878;
	xor.b32  	%r2880, %r2879, -2139062144;
	xor.b32  	%r2881, %r1139, 33686018;
	xor.b32  	%r2882, %r2880, %r1139;
	and.b32  	%r1137, %r2882, %r2881;
	// begin inline asm
	prmt.b32 %r1137, %r1137, 0, 0xba98;
	// end inline asm
	// begin inline asm
	prmt.b32 %r1139, %r1139, 0, 0xba98;
	// end inline asm
	xor.b32  	%r2883, %r1139, 2139062143;
	not.b32 	%r2884, %r1137;
	and.b32  	%r2885, %r2880, %r2884;
	and.b32  	%r2886, %r2883, %r1137;
	or.b32  	%r1157, %r2886, %r2885;
	shr.u32 	%r1142, %r1124, 6;
	// begin inline asm
	lop3.b32 %r1145, %r1142, 50529027, 0, 234;

	// end inline asm
	or.b32  	%r2887, %r1145, -2139062144;
	and.b32  	%r2888, %r1145, -2139062144;
	add.s32 	%r2889, %r2887, -33686018;
	xor.b32  	%r2890, %r2888, %r2889;
	xor.b32  	%r2891, %r2890, -2139062144;
	xor.b32  	%r2892, %r1145, 33686018;
	xor.b32  	%r2893, %r2891, %r1145;
	and.b32  	%r1143, %r2893, %r2892;
	// begin inline asm
	prmt.b32 %r1143, %r1143, 0, 0xba98;
	// end inline asm
	// begin inline asm
	prmt.b32 %r1145, %r1145, 0, 0xba98;
	// end inline asm
	xor.b32  	%r2894, %r1145, 2139062143;
	not.b32 	%r2895, %r1143;
	and.b32  	%r2896, %r2891, %r2895;
	and.b32  	%r2897, %r2894, %r1143;
	or.b32  	%r1161, %r2897, %r2896;
	// begin inline asm
	dp4a.s32.s32 %r1147, %r1148, %r1149, %r1119;
	// end inline asm
	// begin inline asm
	dp4a.s32.s32 %r1151, %r1152, %r1153, %r1147;
	// end inline asm
	// begin inline asm
	dp4a.s32.s32 %r1155, %r1156, %r1157, %r1151;
	// end inline asm
	// begin inline asm
	dp4a.s32.s32 %r1159, %r1160, %r1161, %r1155;
	// end inline asm
	ld.global.nc.v4.u32 	{%r1188, %r1192, %r1196, %r1200}, [%rd9+3712];
	ld.global.nc.u32 	%r1164, [%rd11+14848];
	// begin inline asm
	lop3.b32 %r1167, %r1164, 50529027, 0, 234;

	// end inline asm
	or.b32  	%r2898, %r1167, -2139062144;
	and.b32  	%r2899, %r1167, -2139062144;
	add.s32 	%r2900, %r2898, -33686018;
	xor.b32  	%r2901, %r2899, %r2900;
	xor.b32  	%r2902, %r2901, -2139062144;
	xor.b32  	%r2903, %r1167, 33686018;
	xor.b32  	%r2904, %r2902, %r1167;
	and.b32  	%r1165, %r2904, %r2903;
	// begin inline asm
	prmt.b32 %r1165, %r1165, 0, 0xba98;
	// end inline asm
	// begin inline asm
	prmt.b32 %r1167, %r1167, 0, 0xba98;
	// end inline asm
	xor.b32  	%r2905, %r1167, 2139062143;
	not.b32 	%r2906, %r1165;
	and.b32  	%r2907, %r2902, %r2906;
	and.b32  	%r2908, %r2905, %r1165;
	or.b32  	%r1189, %r2908, %r2907;
	shr.u32 	%r1170, %r1164, 2;
	// begin inline asm
	lop3.b32 %r1173, %r1170, 50529027, 0, 234;

	// end inline asm
	or.b32  	%r2909, %r1173, -2139062144;
	and.b32  	%r2910, %r1173, -2139062144;
	add.s32 	%r2911, %r2909, -33686018;
	xor.b32  	%r2912, %r2910, %r2911;
	xor.b32  	%r2913, %r2912, -2139062144;
	xor.b32  	%r2914, %r1173, 33686018;
	xor.b32  	%r2915, %r2913, %r1173;
	and.b32  	%r1171, %r2915, %r2914;
	// begin inline asm
	prmt.b32 %r1171, %r1171, 0, 0xba98;
	// end inline asm
	// begin inline asm
	prmt.b32 %r1173, %r1173, 0, 0xba98;
	// end inline asm
	xor.b32  	%r2916, %r1173, 2139062143;
	not.b32 	%r2917, %r1171;
	and.b32  	%r2918, %r2913, %r2917;
	and.b32  	%r2919, %r2916, %r1171;
	or.b32  	%r1193, %r2919, %r2918;
	shr.u32 	%r1176, %r1164, 4;
	// begin inline asm
	lop3.b32 %r1179, %r1176, 50529027, 0, 234;

	// end inline asm
	or.b32  	%r2920, %r1179, -2139062144;
	and.b32  	%r2921, %r1179, -2139062144;
	add.s32 	%r2922, %r2920, -33686018;
	xor.b32  	%r2923, %r2921, %r2922;
	xor.b32  	%r2924, %r2923, -2139062144;
	xor.b32  	%r2925, %r1179, 33686018;
	xor.b32  	%r2926, %r2924, %r1179;
	and.b32  	%r1177, %r2926, %r2925;
	// begin inline asm
	prmt.b32 %r1177, %r1177, 0, 0xba98;
	// end inline asm
	// begin inline asm
	prmt.b32 %r1179, %r1179, 0, 0xba98;
	// end inline asm
	xor.b32  	%r2927, %r1179, 2139062143;
	not.b32 	%r2928, %r1177;
	and.b32  	%r2929, %r2924, %r2928;
	and.b32  	%r2930, %r2927, %r1177;
	or.b32  	%r1197, %r2930, %r2929;
	shr.u32 	%r1182, %r1164, 6;
	// begin inline asm
	lop3.b32 %r1185, %r1182, 50529027, 0, 234;

	// end inline asm
	or.b32  	%r2931, %r1185, -2139062144;
	and.b32  	%r2932, %r1185, -2139062144;
	add.s32 	%r2933, %r2931, -33686018;
	xor.b32  	%r2934, %r2932, %r2933;
	xor.b32  	%r2935, %r2934, -2139062144;
	xor.b32  	%r2936, %r1185, 33686018;
	xor.b32  	%r2937, %r2935, %r1185;
	and.b32  	%r1183, %r2937, %r2936;
	// begin inline asm
	prmt.b32 %r1183, %r1183, 0, 0xba98;
	// end inline asm
	// begin inline asm
	prmt.b32 %r1185, %r1185, 0, 0xba98;
	// end inline asm
	xor.b32  	%r2938, %r1185, 2139062143;
	not.b32 	%r2939, %r1183;
	and.b32  	%r2940, %r2935, %r2939;
	and.b32  	%r2941, %r2938, %r1183;
	or.b32  	%r1201, %r2941, %r2940;
	// begin inline asm
	dp4a.s32.s32 %r1187, %r1188, %r1189, %r1159;
	// end inline asm
	// begin inline asm
	dp4a.s32.s32 %r1191, %r1192, %r1193, %r1187;
	// end inline asm
	// begin inline asm
	dp4a.s32.s32 %r1195, %r1196, %r1197, %r1191;
	// end inline asm
	// begin inline asm
	dp4a.s32.s32 %r1199, %r1200, %r1201, %r1195;
	// end inline asm
	ld.global.nc.v4.u32 	{%r1228, %r1232, %r1236, %r1240}, [%rd9+3840];
	ld.global.nc.u32 	%r1204, [%rd11+15360];
	// begin inline asm
	lop3.b32 %r1207, %r1204, 50529027, 0, 234;

	// end inline asm
	or.b32  	%r2942, %r1207, -2139062144;
	and.b32  	%r2943, %r1207, -2139062144;
	add.s32 	%r2944, %r2942, -33686018;
	xor.b32  	%r2945, %r2943, %r2944;
	xor.b32  	%r2946, %r2945, -2139062144;
	xor.b32  	%r2947, %r1207, 33686018;
	xor.b32  	%r2948, %r2946, %r1207;
	and.b32  	%r1205, %r2948, %r2947;
	// begin inline asm
	prmt.b32 %r1205, %r1205, 0, 0xba98;
	// end inline asm
	// begin inline asm
	prmt.b32 %r1207, %r1207, 0, 0xba98;
	// end inline asm
	xor.b32  	%r2949, %r1207, 2139062143;
	not.b32 	%r2950, %r1205;
	and.b32  	%r2951, %r2946, %r2950;
	and.b32  	%r2952, %r2949, %r1205;
	or.b32  	%r1229, %r2952, %r2951;
	shr.u32 	%r1210, %r1204, 2;
	// begin inline asm
	lop3.b32 %r1213, %r1210, 50529027, 0, 234;

	// end inline asm
	or.b32  	%r2953, %r1213, -2139062144;
	and.b32  	%r2954, %r1213, -2139062144;
	add.s32 	%r2955, %r2953, -33686018;
	xor.b32  	%r2956, %r2954, %r2955;
	xor.b32  	%r2957, %r2956, -2139062144;
	xor.b32  	%r2958, %r1213, 33686018;
	xor.b32  	%r2959, %r2957, %r1213;
	and.b32  	%r1211, %r2959, %r2958;
	// begin inline asm
	prmt.b32 %r1211, %r1211, 0, 0xba98;
	// end inline asm
	// begin inline asm
	prmt.b32 %r1213, %r1213, 0, 0xba98;
	// end inline asm
	xor.b32  	%r2960, %r1213, 2139062143;
	not.b32 	%r2961, %r1211;
	and.b32  	%r2962, %r2957, %r2961;
	and.b32  	%r2963, %r2960, %r1211;
	or.b32  	%r1233, %r2963, %r2962;
	shr.u32 	%r1216, %r1204, 4;
	// begin inline asm
	lop3.b32 %r1219, %r1216, 50529027, 0, 234;

	// end inline asm
	or.b32  	%r2964, %r1219, -2139062144;
	and.b32  	%r2965, %r1219, -2139062144;
	add.s32 	%r2966, %r2964, -33686018;
	xor.b32  	%r2967, %r2965, %r2966;
	xor.b32  	%r2968, %r2967, -2139062144;
	xor.b32  	%r2969, %r1219, 33686018;
	xor.b32  	%r2970, %r2968, %r1219;
	and.b32  	%r1217, %r2970, %r2969;
	// begin inline asm
	prmt.b32 %r1217, %r1217, 0, 0xba98;
	// end inline asm
	// begin inline asm
	prmt.b32 %r1219, %r1219, 0, 0xba98;
	// end inline asm
	xor.b32  	%r2971, %r1219, 2139062143;
	not.b32 	%r2972, %r1217;
	and.b32  	%r2973, %r2968, %r2972;
	and.b32  	%r2974, %r2971, %r1217;
	or.b32  	%r1237, %r2974, %r2973;
	shr.u32 	%r1222, %r1204, 6;
	// begin inline asm
	lop3.b32 %r1225, %r1222, 50529027, 0, 234;

	// end inline asm
	or.b32  	%r2975, %r1225, -2139062144;
	and.b32  	%r2976, %r1225, -2139062144;
	add.s32 	%r2977, %r2975, -33686018;
	xor.b32  	%r2978, %r2976, %r2977;
	xor.b32  	%r2979, %r2978, -2139062144;
	xor.b32  	%r2980, %r1225, 33686018;
	xor.b32  	%r2981, %r2979, %r1225;
	and.b32  	%r1223, %r2981, %r2980;
	// begin inline asm
	prmt.b32 %r1223, %r1223, 0, 0xba98;
	// end inline asm
	// begin inline asm
	prmt.b32 %r1225, %r1225, 0, 0xba98;
	// end inline asm
	xor.b32  	%r2982, %r1225, 2139062143;
	not.b32 	%r2983, %r1223;
	and.b32  	%r2984, %r2979, %r2983;
	and.b32  	%r2985, %r2982, %r1223;
	or.b32  	%r1241, %r2985, %r2984;
	// begin inline asm
	dp4a.s32.s32 %r1227, %r1228, %r1229, %r1199;
	// end inline asm
	// begin inline asm
	dp4a.s32.s32 %r1231, %r1232, %r1233, %r1227;
	// end inline asm
	// begin inline asm
	dp4a.s32.s32 %r1235, %r1236, %r1237, %r1231;
	// end inline asm
	// begin inline asm
	dp4a.s32.s32 %r1239, %r1240, %r1241, %r1235;
	// end inline asm
	ld.global.nc.v4.u32 	{%r1268, %r1272, %r1276, %r1280}, [%rd9+3968];
	ld.global.nc.u32 	%r1244, [%rd11+15872];
	// begin inline asm
	lop3.b32 %r1247, %r1244, 50529027, 0, 234;

	// end inline asm
	or.b32  	%r2986, %r1247, -2139062144;
	and.b32  	%r2987, %r1247, -2139062144;
	add.s32 	%r2988, %r2986, -33686018;
	xor.b32  	%r2989, %r2987, %r2988;
	xor.b32  	%r2990, %r2989, -2139062144;
	xor.b32  	%r2991, %r1247, 33686018;
	xor.b32  	%r2992, %r2990, %r1247;
	and.b32  	%r1245, %r2992, %r2991;
	// begin inline asm
	prmt.b32 %r1245, %r1245, 0, 0xba98;
	// end inline asm
	// begin inline asm
	prmt.b32 %r1247, %r1247, 0, 0xba98;
	// end inline asm
	xor.b32  	%r2993, %r1247, 2139062143;
	not.b32 	%r2994, %r1245;
	and.b32  	%r2995, %r2990, %r2994;
	and.b32  	%r2996, %r2993, %r1245;
	or.b32  	%r1269, %r2996, %r2995;
	shr.u32 	%r1250, %r1244, 2;
	// begin inline asm
	lop3.b32 %r1253, %r1250, 50529027, 0, 234;

	// end inline asm
	or.b32  	%r2997, %r1253, -2139062144;
	and.b32  	%r2998, %r1253, -2139062144;
	add.s32 	%r2999, %r2997, -33686018;
	xor.b32  	%r3000, %r2998, %r2999;
	xor.b32  	%r3001, %r3000, -2139062144;
	xor.b32  	%r3002, %r1253, 33686018;
	xor.b32  	%r3003, %r3001, %r1253;
	and.b32  	%r1251, %r3003, %r3002;
	// begin inline asm
	prmt.b32 %r1251, %r1251, 0, 0xba98;
	// end inline asm
	// begin inline asm
	prmt.b32 %r1253, %r1253, 0, 0xba98;
	// end inline asm
	xor.b32  	%r3004, %r1253, 2139062143;
	not.b32 	%r3005, %r1251;
	and.b32  	%r3006, %r3001, %r3005;
	and.b32  	%r3007, %r3004, %r1251;
	or.b32  	%r1273, %r3007, %r3006;
	shr.u32 	%r1256, %r1244, 4;
	// begin inline asm
	lop3.b32 %r1259, %r1256, 50529027, 0, 234;

	// end inline asm
	or.b32  	%r3008, %r1259, -2139062144;
	and.b32  	%r3009, %r1259, -2139062144;
	add.s32 	%r3010, %r3008, -33686018;
	xor.b32  	%r3011, %r3009, %r3010;
	xor.b32  	%r3012, %r3011, -2139062144;
	xor.b32  	%r3013, %r1259, 33686018;
	xor.b32  	%r3014, %r3012, %r1259;
	and.b32  	%r1257, %r3014, %r3013;
	// begin inline asm
	prmt.b32 %r1257, %r1257, 0, 0xba98;
	// end inline asm
	// begin inline asm
	prmt.b32 %r1259, %r1259, 0, 0xba98;
	// end inline asm
	xor.b32  	%r3015, %r1259, 2139062143;
	not.b32 	%r3016, %r1257;
	and.b32  	%r3017, %r3012, %r3016;
	and.b32  	%r3018, %r3015, %r1257;
	or.b32  	%r1277, %r3018, %r3017;
	shr.u32 	%r1262, %r1244, 6;
	// begin inline asm
	lop3.b32 %r1265, %r1262, 50529027, 0, 234;

	// end inline asm
	or.b32  	%r3019, %r1265, -2139062144;
	and.b32  	%r3020, %r1265, -2139062144;
	add.s32 	%r3021, %r3019, -33686018;
	xor.b32  	%r3022, %r3020, %r3021;
	xor.b32  	%r3023, %r3022, -2139062144;
	xor.b32  	%r3024, %r1265, 33686018;
	xor.b32  	%r3025, %r3023, %r1265;
	and.b32  	%r1263, %r3025, %r3024;
	// begin inline asm
	prmt.b32 %r1263, %r1263, 0, 0xba98;
	// end inline asm
	// begin inline asm
	prmt.b32 %r1265, %r1265, 0, 0xba98;
	// end inline asm
	xor.b32  	%r3026, %r1265, 2139062143;
	not.b32 	%r3027, %r1263;
	and.b32  	%r3028, %r3023, %r3027;
	and.b32  	%r3029, %r3026, %r1263;
	or.b32  	%r1281, %r3029, %r3028;
	// begin inline asm
	dp4a.s32.s32 %r1267, %r1268, %r1269, %r1239;
	// end inline asm
	// begin inline asm
	dp4a.s32.s32 %r1271, %r1272, %r1273, %r1267;
	// end inline asm
	// begin inline asm
	dp4a.s32.s32 %r1275, %r1276, %r1277, %r1271;
	// end inline asm
	// begin inline asm
	dp4a.s32.s32 %r1279, %r1280, %r1281, %r1275;
	// end inline asm
	ld.global.nc.v4.u32 	{%r1308, %r1312, %r1316, %r1320}, [%rd9+4096];
	ld.global.nc.u32 	%r1284, [%rd11+16384];
	// begin inline asm
	lop3.b32 %r1287, %r1284, 50529027, 0, 234;

	// end inline asm
	or.b32  	%r3030, %r1287, -2139062144;
	and.b32  	%r3031, %r1287, -2139062144;
	add.s32 	%r3032, %r3030, -33686018;
	xor.b32  	%r3033, %r3031, %r3032;
	xor.b32  	%r3034, %r3033, -2139062144;
	xor.b32  	%r3035, %r1287, 33686018;
	xor.b32  	%r3036, %r3034, %r1287;
	and.b32  	%r1285, %r3036, %r3035;
	// begin inline asm
	prmt.b32 %r1285, %r1285, 0, 0xba98;
	// end inline asm
	// begin inline asm
	prmt.b32 %r1287, %r1287, 0, 0xba98;
	// end inline asm
	xor.b32  	%r3037, %r1287, 2139062143;
	not.b32 	%r3038, %r1285;
	and.b32  	%r3039, %r3034, %r3038;
	and.b32  	%r3040, %r3037, %r1285;
	or.b32  	%r1309, %r3040, %r3039;
	shr.u32 	%r1290, %r1284, 2;
	// begin inline asm
	lop3.b32 %r1293, %r1290, 50529027, 0, 234;

	// end inline asm
	or.b32  	%r3041, %r1293, -2139062144;
	and.b32  	%r3042, %r1293, -2139062144;
	add.s32 	%r3043, %r3041, -33686018;
	xor.b32  	%r3044, %r3042, %r3043;
	xor.b32  	%r3045, %r3044, -2139062144;
	xor.b32  	%r3046, %r1293, 33686018;
	xor.b32  	%r3047, %r3045, %r1293;
	and.b32  	%r1291, %r3047, %r3046;
	// begin inline asm
	prmt.b32 %r1291, %r1291, 0, 0xba98;
	// end inline asm
	// begin inline asm
	prmt.b32 %r1293, %r1293, 0, 0xba98;
	// end inline asm
	xor.b32  	%r3048, %r1293, 2139062143;
	not.b32 	%r3049, %r1291;
	and.b32  	%r3050, %r3045, %r3049;
	and.b32  	%r3051, %r3048, %r1291;
	or.b32  	%r1313, %r3051, %r3050;
	shr.u32 	%r1296, %r1284, 4;
	// begin inline asm
	lop3.b32 %r1299, %r1296, 50529027, 0, 234;

	// end inline asm
	or.b32  	%r3052, %r1299, -2139062144;
	and.b32  	%r3053, %r1299, -2139062144;
	add.s32 	%r3054, %r3052, -33686018;
	xor.b32  	%r3055, %r3053, %r3054;
	xor.b32  	%r3056, %r3055, -2139062144;
	xor.b32  	%r3057, %r1299, 33686018;
	xor.b32  	%r3058, %r3056, %r1299;
	and.b32  	%r1297, %r3058, %r3057;
	// begin inline asm
	prmt.b32 %r1297, %r1297, 0, 0xba98;
	// end inline asm
	// begin inline asm
	prmt.b32 %r1299, %r1299, 0, 0xba98;
	// end inline asm
	xor.b32  	%r3059, %r1299, 2139062143;
	not.b32 	%r3060, %r1297;
	and.b32  	%r3061, %r3056, %r3060;
	and.b32  	%r3062, %r3059, %r1297;
	or.b32  	%r1317, %r3062, %r3061;
	shr.u32 	%r1302, %r1284, 6;
	// begin inline asm
	lop3.b32 %r1305, %r1302, 50529027, 0, 234;

	// end inline asm
	or.b32  	%r3063, %r1305, -2139062144;
	and.b32  	%r3064, %r1305, -2139062144;
	add.s32 	%r3065, %r3063, -33686018;
	xor.b32  	%r3066, %r3064, %r3065;
	xor.b32  	%r3067, %r3066, -2139062144;
	xor.b32  	%r3068, %r1305, 33686018;
	xor.b32  	%r3069, %r3067, %r1305;
	and.b32  	%r1303, %r3069, %r3068;
	// begin inline asm
	prmt.b32 %r1303, %r1303, 0, 0xba98;
	// end inline asm
	// begin inline asm
	prmt.b32 %r1305, %r1305, 0, 0xba98;
	// end inline asm
	xor.b32  	%r3070, %r1305, 2139062143;
	not.b32 	%r3071, %r1303;
	and.b32  	%r3072, %r3067, %r3071;
	and.b32  	%r3073, %r3070, %r1303;
	or.b32  	%r1321, %r3073, %r3072;
	// begin inline asm
	dp4a.s32.s32 %r1307, %r1308, %r1309, %r1279;
	// end inline asm
	// begin inline asm
	dp4a.s32.s32 %r1311, %r1312, %r1313, %r1307;
	// end inline asm
	// begin inline asm
	dp4a.s32.s32 %r1315, %r1316, %r1317, %r1311;
	// end inline asm
	// begin inline asm
	dp4a.s32.s32 %r1319, %r1320, %r1321, %r1315;
	// end inline asm
	ld.global.nc.v4.u32 	{%r1348, %r1352, %r1356, %r1360}, [%rd9+4224];
	ld.global.nc.u32 	%r1324, [%rd11+16896];
	// begin inline asm
	lop3.b32 %r1327, %r1324, 50529027, 0, 234;

	// end inline asm
	or.b32  	%r3074, %r1327, -2139062144;
	and.b32  	%r3075, %r1327, -2139062144;
	add.s32 	%r3076, %r3074, -33686018;
	xor.b32  	%r3077, %r3075, %r3076;
	xor.b32  	%r3078, %r3077, -2139062144;
	xor.b32  	%r3079, %r1327, 33686018;
	xor.b32  	%r3080, %r3078, %r1327;
	and.b32  	%r1325, %r3080, %r3079;
	// begin inline asm
	prmt.b32 %r1325, %r1325, 0, 0xba98;
	// end inline asm
	// begin inline asm
	prmt.b32 %r1327, %r1327, 0, 0xba98;
	// end inline asm
	xor.b32  	%r3081, %r1327, 2139062143;
	not.b32 	%r3082, %r1325;
	and.b32  	%r3083, %r3078, %r3082;
	and.b32  	%r3084, %r3081, %r1325;
	or.b32  	%r1349, %r3084, %r3083;
	shr.u32 	%r1330, %r1324, 2;
	// begin inline asm
	lop3.b32 %r1333, %r1330, 50529027, 0, 234;

	// end inline asm
	or.b32  	%r3085, %r1333, -2139062144;
	and.b32  	%r3086, %r1333, -2139062144;
	add.s32 	%r3087, %r3085, -33686018;
	xor.b32  	%r3088, %r3086, %r3087;
	xor.b32  	%r3089, %r3088, -2139062144;
	xor.b32  	%r3090, %r1333, 33686018;
	xor.b32  	%r3091, %r3089, %r1333;
	and.b32  	%r1331, %r3091, %r3090;
	// begin inline asm
	prmt.b32 %r1331, %r1331, 0, 0xba98;
	// end inline asm
	// begin inline asm
	prmt.b32 %r1333, %r1333, 0, 0xba98;
	// end inline asm
	xor.b32  	%r3092, %r1333, 2139062143;
	not.b32 	%r3093, %r1331;
	and.b32  	%r3094, %r3089, %r3093;
	and.b32  	%r3095, %r3092, %r1331;
	or.b32  	%r1353, %r3095, %r3094;
	shr.u32 	%r1336, %r1324, 4;
	// begin inline asm
	lop3.b32 %r1339, %r1336, 50529027, 0, 234;

	// end inline asm
	or.b32  	%r3096, %r1339, -2139062144;
	and.b32  	%r3097, %r1339, -2139062144;
	add.s32 	%r3098, %r3096, -33686018;
	xor.b32  	%r3099, %r3097, %r3098;
	xor.b32  	%r3100, %r3099, -2139062144;
	xor.b32  	%r3101, %r1339, 33686018;
	xor.b32  	%r3102, %r3100, %r1339;
	and.b32  	%r1337, %r3102, %r3101;
	// begin inline asm
	prmt.b32 %r1337, %r1337, 0, 0xba98;
	// end inline asm
	// begin inline asm
	prmt.b32 %r1339, %r1339, 0, 0xba98;
	// end inline asm
	xor.b32  	%r3103, %r1339, 2139062143;
	not.b32 	%r3104, %r1337;
	and.b32  	%r3105, %r3100, %r3104;
	and.b32  	%r3106, %r3103, %r1337;
	or.b32  	%r1357, %r3106, %r3105;
	shr.u32 	%r1342, %r1324, 6;
	// begin inline asm
	lop3.b32 %r1345, %r1342, 50529027, 0, 234;

	// end inline asm
	or.b32  	%r3107, %r1345, -2139062144;
	and.b32  	%r3108, %r1345, -2139062144;
	add.s32 	%r3109, %r3107, -33686018;
	xor.b32  	%r3110, %r3108, %r3109;
	xor.b32  	%r3111, %r3110, -2139062144;
	xor.b32  	%r3112, %r1345, 33686018;
	xor.b32  	%r3113, %r3111, %r1345;
	and.b32  	%r1343, %r3113, %r3112;
	// begin inline asm
	prmt.b32 %r1343, %r1343, 0, 0xba98;
	// end inline asm
	// begin inline asm
	prmt.b32 %r1345, %r1345, 0, 0xba98;
	// end inline asm
	xor.b32  	%r3114, %r1345, 2139062143;
	not.b32 	%r3115, %r1343;
	and.b32  	%r3116, %r3111, %r3115;
	and.b32  	%r3117, %r3114, %r1343;
	or.b32  	%r1361, %r3117, %r3116;
	// begin inline asm
	dp4a.s32.s32 %r1347, %r1348, %r1349, %r1319;
	// end inline asm
	// begin inline asm
	dp4a.s32.s32 %r1351, %r1352, %r1353, %r1347;
	// end inline asm
	// begin inline asm
	dp4a.s32.s32 %r1355, %r1356, %r1357, %r1351;
	// end inline asm
	// begin inline asm
	dp4a.s32.s32 %r1359, %r1360, %r1361, %r1355;
	// end inline asm
	ld.global.nc.v4.u32 	{%r1388, %r1392, %r1396, %r1400}, [%rd9+4352];
	ld.global.nc.u32 	%r1364, [%rd11+17408];
	// begin inline asm
	lop3.b32 %r1367, %r1364, 50529027, 0, 234;

	// end inline asm
	or.b32  	%r3118, %r1367, -2139062144;
	and.b32  	%r3119, %r1367, -2139062144;
	add.s32 	%r3120, %r3118, -33686018;
	xor.b32  	%r3121, %r3119, %r3120;
	xor.b32  	%r3122, %r3121, -2139062144;
	xor.b32  	%r3123, %r1367, 33686018;
	xor.b32  	%r3124, %r3122, %r1367;
	and.b32  	%r1365, %r3124, %r3123;
	// begin inline asm
	prmt.b32 %r1365, %r1365, 0, 0xba98;
	// end inline asm
	// begin inline asm
	prmt.b32 %r1367, %r1367, 0, 0xba98;
	// end inline asm
	xor.b32  	%r3125, %r1367, 2139062143;
	not.b32 	%r3126, %r1365;
	and.b32  	%r3127, %r3122, %r3126;
	and.b32  	%r3128, %r3125, %r1365;
	or.b32  	%r1389, %r3128, %r3127;
	shr.u32 	%r1370, %r1364, 2;
	// begin inline asm
	lop3.b32 %r1373, %r1370, 50529027, 0, 234;

	// end inline asm
	or.b32  	%r3129, %r1373, -2139062144;
	and.b32  	%r3130, %r1373, -2139062144;
	add.s32 	%r3131, %r3129, -33686018;
	xor.b32  	%r3132, %r3130, %r3131;
	xor.b32  	%r3133, %r3132, -2139062144;
	xor.b32  	%r3134, %r1373, 33686018;
	xor.b32  	%r3135, %r3133, %r1373;
	and.b32  	%r1371, %r3135, %r3134;
	// begin inline asm
	prmt.b32 %r1371, %r1371, 0, 0xba98;
	// end inline asm
	// begin inline asm
	prmt.b32 %r1373, %r1373, 0, 0xba98;
	// end inline asm
	xor.b32  	%r3136, %r1373, 2139062143;
	not.b32 	%r3137, %r1371;
	and.b32  	%r3138, %r3133, %r3137;
	and.b32  	%r3139, %r3136, %r1371;
	or.b32  	%r1393, %r3139, %r3138;
	shr.u32 	%r1376, %r1364, 4;
	// begin inline asm
	lop3.b32 %r1379, %r1376, 50529027, 0, 234;

	// end inline asm
	or.b32  	%r3140, %r1379, -2139062144;
	and.b32  	%r3141, %r1379, -2139062144;
	add.s32 	%r3142, %r3140, -33686018;
	xor.b32  	%r3143, %r3141, %r3142;
	xor.b32  	%r3144, %r3143, -2139062144;
	xor.b32  	%r3145, %r1379, 33686018;
	xor.b32  	%r3146, %r3144, %r1379;
	and.b32  	%r1377, %r3146, %r3145;
	// begin inline asm
	prmt.b32 %r1377, %r1377, 0, 0xba98;
	// end inline asm
	// begin inline asm
	prmt.b32 %r1379, %r1379, 0, 0xba98;
	// end inline asm
	xor.b32  	%r3147, %r1379, 2139062143;
	not.b32 	%r3148, %r1377;
	and.b32  	%r3149, %r3144, %r3148;
	and.b32  	%r3150, %r3147, %r1377;
	or.b32  	%r1397, %r3150, %r3149;
	shr.u32 	%r1382, %r1364, 6;
	// begin inline asm
	lop3.b32 %r1385, %r1382, 50529027, 0, 234;

	// end inline asm
	or.b32  	%r3151, %r1385, -2139062144;
	and.b32  	%r3152, %r1385, -2139062144;
	add.s32 	%r3153, %r3151, -33686018;
	xor.b32  	%r3154, %r3152, %r3153;
	xor.b32  	%r3155, %r3154, -2139062144;
	xor.b32  	%r3156, %r1385, 33686018;
	xor.b32  	%r3157, %r3155, %r1385;
	and.b32  	%r1383, %r3157, %r3156;
	// begin inline asm
	prmt.b32 %r1383, %r1383, 0, 0xba98;
	// end inline asm
	// begin inline asm
	prmt.b32 %r1385, %r1385, 0, 0xba98;
	// end inline asm
	xor.b32  	%r3158, %r1385, 2139062143;
	not.b32 	%r3159, %r1383;
	and.b32  	%r3160, %r3155, %r3159;
	and.b32  	%r3161, %r3158, %r1383;
	or.b32  	%r1401, %r3161, %r3160;
	// begin inline asm
	dp4a.s32.s32 %r1387, %r1388, %r1389, %r1359;
	// end inline asm
	// begin inline asm
	dp4a.s32.s32 %r1391, %r1392, %r1393, %r1387;
	// end inline asm
	// begin inline asm
	dp4a.s32.s32 %r1395, %r1396, %r1397, %r1391;
	// end inline asm
	// begin inline asm
	dp4a.s32.s32 %r1399, %r1400, %r1401, %r1395;
	// end inline asm
	ld.global.nc.v4.u32 	{%r1428, %r1432, %r1436, %r1440}, [%rd9+4480];
	ld.global.nc.u32 	%r1404, [%rd11+17920];
	// begin inline asm
	lop3.b32 %r1407, %r1404, 50529027, 0, 234;

	// end inline asm
	or.b32  	%r3162, %r1407, -2139062144;
	and.b32  	%r3163, %r1407, -2139062144;
	add.s32 	%r3164, %r3162, -33686018;
	xor.b32  	%r3165, %r3163, %r3164;
	xor.b32  	%r3166, %r3165, -2139062144;
	xor.b32  	%r3167, %r1407, 33686018;
	xor.b32  	%r3168, %r3166, %r1407;
	and.b32  	%r1405, %r3168, %r3167;
	// begin inline asm
	prmt.b32 %r1405, %r1405, 0, 0xba98;
	// end inline asm
	// begin inline asm
	prmt.b32 %r1407, %r1407, 0, 0xba98;
	// end inline asm
	xor.b32  	%r3169, %r1407, 2139062143;
	not.b32 	%r3170, %r1405;
	and.b32  	%r3171, %r3166, %r3170;
	and.b32  	%r3172, %r3169, %r1405;
	or.b32  	%r1429, %r3172, %r3171;
	shr.u32 	%r1410, %r1404, 2;
	// begin inline asm
	lop3.b32 %r1413, %r1410, 50529027, 0, 234;

	// end inline asm
	or.b32  	%r3173, %r1413, -2139062144;
	and.b32  	%r3174, %r1413, -2139062144;
	add.s32 	%r3175, %r3173, -33686018;
	xor.b32  	%r3176, %r3174, %r3175;
	xor.b32  	%r3177, %r3176, -2139062144;
	xor.b32  	%r3178, %r1413, 33686018;
	xor.b32  	%r3179, %r3177, %r1413;
	and.b32  	%r1411, %r3179, %r3178;
	// begin inline asm
	prmt.b32 %r1411, %r1411, 0, 0xba98;
	// end inline asm
	// begin inline asm
	prmt.b32 %r1413, %r1413, 0, 0xba98;
	// end inline asm
	xor.b32  	%r3180, %r1413, 2139062143;
	not.b32 	%r3181, %r1411;
	and.b32  	%r3182, %r3177, %r3181;
	and.b32  	%r3183, %r3180, %r1411;
	or.b32  	%r1433, %r3183, %r3182;
	shr.u32 	%r1416, %r1404, 4;
	// begin inline asm
	lop3.b32 %r1419, %r1416, 50529027, 0, 234;

	// end inline asm
	or.b32  	%r3184, %r1419, -2139062144;
	and.b32  	%r3185, %r1419, -2139062144;
	add.s32 	%r3186, %r3184, -33686018;
	xor.b32  	%r3187, %r3185, %r3186;
	xor.b32  	%r3188, %r3187, -2139062144;
	xor.b32  	%r3189, %r1419, 33686018;
	xor.b32  	%r3190, %r3188, %r1419;
	and.b32  	%r1417, %r3190, %r3189;
	// begin inline asm
	prmt.b32 %r1417, %r1417, 0, 0xba98;
	// end inline asm
	// begin inline asm
	prmt.b32 %r1419, %r1419, 0, 0xba98;
	// end inline asm
	xor.b32  	%r3191, %r1419, 2139062143;
	not.b32 	%r3192, %r1417;
	and.b32  	%r3193, %r3188, %r3192;
	and.b32  	%r3194, %r3191, %r1417;
	or.b32  	%r1437, %r3194, %r3193;
	shr.u32 	%r1422, %r1404, 6;
	// begin inline asm
	lop3.b32 %r1425, %r1422, 50529027, 0, 234;

	// end inline asm
	or.b32  	%r3195, %r1425, -2139062144;
	and.b32  	%r3196, %r1425, -2139062144;
	add.s32 	%r3197, %r3195, -33686018;
	xor.b32  	%r3198, %r3196, %r3197;
	xor.b32  	%r3199, %r3198, -2139062144;
	xor.b32  	%r3200, %r1425, 33686018;
	xor.b32  	%r3201, %r3199, %r1425;
	and.b32  	%r1423, %r3201, %r3200;
	// begin inline asm
	prmt.b32 %r1423, %r1423, 0, 0xba98;
	// end inline asm
	// begin inline asm
	prmt.b32 %r1425, %r1425, 0, 0xba98;
	// end inline asm
	xor.b32  	%r3202, %r1425, 2139062143;
	not.b32 	%r3203, %r1423;
	and.b32  	%r3204, %r3199, %r3203;
	and.b32  	%r3205, %r3202, %r1423;
	or.b32  	%r1441, %r3205, %r3204;
	// begin inline asm
	dp4a.s32.s32 %r1427, %r1428, %r1429, %r1399;
	// end inline asm
	// begin inline asm
	dp4a.s32.s32 %r1431, %r1432, %r1433, %r1427;
	// end inline asm
	// begin inline asm
	dp4a.s32.s32 %r1435, %r1436, %r1437, %r1431;
	// end inline asm
	// begin inline asm
	dp4a.s32.s32 %r1439, %r1440, %r1441, %r1435;
	// end inline asm
	ld.global.nc.v4.u32 	{%r1468, %r1472, %r1476, %r1480}, [%rd9+4608];
	ld.global.nc.u32 	%r1444, [%rd11+18432];
	// begin inline asm
	lop3.b32 %r1447, %r1444, 50529027, 0, 234;

	// end inline asm
	or.b32  	%r3206, %r1447, -2139062144;
	and.b32  	%r3207, %r1447, -2139062144;
	add.s32 	%r3208, %r3206, -33686018;
	xor.b32  	%r3209, %r3207, %r3208;
	xor.b32  	%r3210, %r3209, -2139062144;
	xor.b32  	%r3211, %r1447, 33686018;
	xor.b32  	%r3212, %r3210, %r1447;
	and.b32  	%r1445, %r3212, %r3211;
	// begin inline asm
	prmt.b32 %r1445, %r1445, 0, 0xba98;
	// end inline asm
	// begin inline asm
	prmt.b32 %r1447, %r1447, 0, 0xba98;
	// end inline asm
	xor.b32  	%r3213, %r1447, 2139062143;
	not.b32 	%r3214, %r1445;
	and.b32  	%r3215, %r3210, %r3214;
	and.b32  	%r3216, %r3213, %r1445;
	or.b32  	%r1469, %r3216, %r3215;
	shr.u32 	%r1450, %r1444, 2;
	// begin inline asm
	lop3.b32 %r1453, %r1450, 50529027, 0, 234;

	// end inline asm
	or.b32  	%r3217, %r1453, -2139062144;
	and.b32  	%r3218, %r1453, -2139062144;
	add.s32 	%r3219, %r3217, -33686018;
	xor.b32  	%r3220, %r3218, %r3219;
	xor.b32  	%r3221, %r3220, -2139062144;
	xor.b32  	%r3222, %r1453, 33686018;
	xor.b32  	%r3223, %r3221, %r1453;
	and.b32  	%r1451, %r3223, %r3222;
	// begin inline asm
	prmt.b32 %r1451, %r1451, 0, 0xba98;
	// end inline asm
	// begin inline asm
	prmt.b32 %r1453, %r1453, 0, 0xba98;
	// end inline asm
	xor.b32  	%r3224, %r1453, 2139062143;
	not.b32 	%r3225, %r1451;
	and.b32  	%r3226, %r3221, %r3225;
	and.b32  	%r3227, %r3224, %r1451;
	or.b32  	%r1473, %r3227, %r3226;
	shr.u32 	%r1456, %r1444, 4;
	// begin inline asm
	lop3.b32 %r1459, %r1456, 50529027, 0, 234;

	// end inline asm
	or.b32  	%r3228, %r1459, -2139062144;
	and.b32  	%r3229, %r1459, -2139062144;
	add.s32 	%r3230, %r3228, -33686018;
	xor.b32  	%r3231, %r3229, %r3230;
	xor.b32  	%r3232, %r3231, -2139062144;
	xor.b32  	%r3233, %r1459, 33686018;
	xor.b32  	%r3234, %r3232, %r1459;
	and.b32  	%r1457, %r3234, %r3233;
	// begin inline asm
	prmt.b32 %r1457, %r1457, 0, 0xba98;
	// end inline asm
	// begin inline asm
	prmt.b32 %r1459, %r1459, 0, 0xba98;
	// end inline asm
	xor.b32  	%r3235, %r1459, 2139062143;
	not.b32 	%r3236, %r1457;
	and.b32  	%r3237, %r3232, %r3236;
	and.b32  	%r3238, %r3235, %r1457;
	or.b32  	%r1477, %r3238, %r3237;
	shr.u32 	%r1462, %r1444, 6;
	// begin inline asm
	lop3.b32 %r1465, %r1462, 50529027, 0, 234;

	// end inline asm
	or.b32  	%r3239, %r1465, -2139062144;
	and.b32  	%r3240, %r1465, -2139062144;
	add.s32 	%r3241, %r3239, -33686018;
	xor.b32  	%r3242, %r3240, %r3241;
	xor.b32  	%r3243, %r3242, -2139062144;
	xor.b32  	%r3244, %r1465, 33686018;
	xor.b32  	%r3245, %r3243, %r1465;
	and.b32  	%r1463, %r3245, %r3244;
	// begin inline asm
	prmt.b32 %r1463, %r1463, 0, 0xba98;
	// end inline asm
	// begin inline asm
	prmt.b32 %r1465, %r1465, 0, 0xba98;
	// end inline asm
	xor.b32  	%r3246, %r1465, 2139062143;
	not.b32 	%r3247, %r1463;
	and.b32  	%r3248, %r3243, %r3247;
	and.b32  	%r3249, %r3246, %r1463;
	or.b32  	%r1481, %r3249, %r3248;
	// begin inline asm
	dp4a.s32.s32 %r1467, %r1468, %r1469, %r1439;
	// end inline asm
	// begin inline asm
	dp4a.s32.s32 %r1471, %r1472, %r1473, %r1467;
	// end inline asm
	// begin inline asm
	dp4a.s32.s32 %r1475, %r1476, %r1477, %r1471;
	// end inline asm
	// begin inline asm
	dp4a.s32.s32 %r1479, %r1480, %r1481, %r1475;
	// end inline asm
	ld.global.nc.v4.u32 	{%r1508, %r1512, %r1516, %r1520}, [%rd9+4736];
	ld.global.nc.u32 	%r1484, [%rd11+18944];
	// begin inline asm
	lop3.b32 %r1487, %r1484, 50529027, 0, 234;

	// end inline asm
	or.b32  	%r3250, %r1487, -2139062144;
	and.b32  	%r3251, %r1487, -2139062144;
	add.s32 	%r3252, %r3250, -33686018;
	xor.b32  	%r3253, %r3251, %r3252;
	xor.b32  	%r3254, %r3253, -2139062144;
	xor.b32  	%r3255, %r1487, 33686018;
	xor.b32  	%r3256, %r3254, %r1487;
	and.b32  	%r1485, %r3256, %r3255;
	// begin inline asm
	prmt.b32 %r1485, %r1485, 0, 0xba98;
	// end inline asm
	// begin inline asm
	prmt.b32 %r1487, %r1487, 0, 0xba98;
	// end inline asm
	xor.b32  	%r3257, %r1487, 2139062143;
	not.b32 	%r3258, %r1485;
	and.b32  	%r3259, %r3254, %r3258;
	and.b32  	%r3260, %r3257, %r1485;
	or.b32  	%r1509, %r3260, %r3259;
	shr.u32 	%r1490, %r1484, 2;
	// begin inline asm
	lop3.b32 %r1493, %r1490, 50529027, 0, 234;

	// end inline asm
	or.b32  	%r3261, %r1493, -2139062144;
	and.b32  	%r3262, %r1493, -2139062144;
	add.s32 	%r3263, %r3261, -33686018;
	xor.b32  	%r3264, %r3262, %r3263;
	xor.b32  	%r3265, %r3264, -2139062144;
	xor.b32  	%r3266, %r1493, 33686018;
	xor.b32  	%r3267, %r3265, %r1493;
	and.b32  	%r1491, %r3267, %r3266;
	// begin inline asm
	prmt.b32 %r1491, %r1491, 0, 0xba98;
	// end inline asm
	// begin inline asm
	prmt.b32 %r1493, %r1493, 0, 0xba98;
	// end inline asm
	xor.b32  	%r3268, %r1493, 2139062143;
	not.b32 	%r3269, %r1491;
	and.b32  	%r3270, %r3265, %r3269;
	and.b32  	%r3271, %r3268, %r1491;
	or.b32  	%r1513, %r3271, %r3270;
	shr.u32 	%r1496, %r1484, 4;
	// begin inline asm
	lop3.b32 %r1499, %r1496, 50529027, 0, 234;

	// end inline asm
	or.b32  	%r3272, %r1499, -2139062144;
	and.b32  	%r3273, %r1499, -2139062144;
	add.s32 	%r3274, %r3272, -33686018;
	xor.b32  	%r3275, %r3273, %r3274;
	xor.b32  	%r3276, %r3275, -2139062144;
	xor.b32  	%r3277, %r1499, 33686018;
	xor.b32  	%r3278, %r3276, %r1499;
	and.b32  	%r1497, %r3278, %r3277;
	// begin inline asm
	prmt.b32 %r1497, %r1497, 0, 0xba98;
	// end inline asm
	// begin inline asm
	prmt.b32 %r1499, %r1499, 0, 0xba98;
	// end inline asm
	xor.b32  	%r3279, %r1499, 2139062143;
	not.b32 	%r3280, %r1497;
	and.b32  	%r3281, %r3276, %r3280;
	and.b32  	%r3282, %r3279, %r1497;
	or.b32  	%r1517, %r3282, %r3281;
	shr.u32 	%r1502, %r1484, 6;
	// begin inline asm
	lop3.b32 %r1505, %r1502, 50529027, 0, 234;

	// end inline asm
	or.b32  	%r3283, %r1505, -2139062144;
	and.b32  	%r3284, %r1505, -2139062144;
	add.s32 	%r3285, %r3283, -33686018;
	xor.b32  	%r3286, %r3284, %r3285;
	xor.b32  	%r3287, %r3286, -2139062144;
	xor.b32  	%r3288, %r1505, 33686018;
	xor.b32  	%r3289, %r3287, %r1505;
	and.b32  	%r1503, %r3289, %r3288;
	// begin inline asm
	prmt.b32 %r1503, %r1503, 0, 0xba98;
	// end inline asm
	// begin inline asm
	prmt.b32 %r1505, %r1505, 0, 0xba98;
	// end inline asm
	xor.b32  	%r3290, %r1505, 2139062143;
	not.b32 	%r3291, %r1503;
	and.b32  	%r3292, %r3287, %r3291;
	and.b32  	%r3293, %r3290, %r1503;
	or.b32  	%r1521, %r3293, %r3292;
	// begin inline asm
	dp4a.s32.s32 %r1507, %r1508, %r1509, %r1479;
	// end inline asm
	// begin inline asm
	dp4a.s32.s32 %r1511, %r1512, %r1513, %r1507;
	// end inline asm
	// begin inline asm
	dp4a.s32.s32 %r1515, %r1516, %r1517, %r1511;
	// end inline asm
	// begin inline asm
	dp4a.s32.s32 %r1519, %r1520, %r1521, %r1515;
	// end inline asm
	ld.global.nc.v4.u32 	{%r1548, %r1552, %r1556, %r1560}, [%rd9+4864];
	ld.global.nc.u32 	%r1524, [%rd11+19456];
	// begin inline asm
	lop3.b32 %r1527, %r1524, 50529027, 0, 234;

	// end inline asm
	or.b32  	%r3294, %r1527, -2139062144;
	and.b32  	%r3295, %r1527, -2139062144;
	add.s32 	%r3296, %r3294, -33686018;
	xor.b32  	%r3297, %r3295, %r3296;
	xor.b32  	%r3298, %r3297, -2139062144;
	xor.b32  	%r3299, %r1527, 33686018;
	xor.b32  	%r3300, %r3298, %r1527;
	and.b32  	%r1525, %r3300, %r3299;
	// begin inline asm
	prmt.b32 %r1525, %r1525, 0, 0xba98;
	// end inline asm
	// begin inline asm
	prmt.b32 %r1527, %r1527, 0, 0xba98;
	// end inline asm
	xor.b32  	%r3301, %r1527, 2139062143;
	not.b32 	%r3302, %r1525;
	and.b32  	%r3303, %r3298, %r3302;
	and.b32  	%r3304, %r3301, %r1525;
	or.b32  	%r1549, %r3304, %r3303;
	shr.u32 	%r1530, %r1524, 2;
	// begin inline asm
	lop3.b32 %r1533, %r1530, 50529027, 0, 234;

	// end inline asm
	or.b32  	%r3305, %r1533, -2139062144;
	and.b32  	%r3306, %r1533, -2139062144;
	add.s32 	%r3307, %r3305, -33686018;
	xor.b32  	%r3308, %r3306, %r3307;
	xor.b32  	%r3309, %r3308, -2139062144;
	xor.b32  	%r3310, %r1533, 33686018;
	xor.b32  	%r3311, %r3309, %r1533;
	and.b32  	%r1531, %r3311, %r3310;
	// begin inline asm
	prmt.b32 %r1531, %r1531, 0, 0xba98;
	// end inline asm
	// begin inline asm
	prmt.b32 %r1533, %r1533, 0, 0xba98;
	// end inline asm
	xor.b32  	%r3312, %r1533, 2139062143;
	not.b32 	%r3313, %r1531;
	and.b32  	%r3314, %r3309, %r3313;
	and.b32  	%r3315, %r3312, %r1531;
	or.b32  	%r1553, %r3315, %r3314;
	shr.u32 	%r1536, %r1524, 4;
	// begin inline asm
	lop3.b32 %r1539, %r1536, 50529027, 0, 234;

	// end inline asm
	or.b32  	%r3316, %r1539, -2139062144;
	and.b32  	%r3317, %r1539, -2139062144;
	add.s32 	%r3318, %r3316, -33686018;
	xor.b32  	%r3319, %r3317, %r3318;
	xor.b32  	%r3320, %r3319, -2139062144;
	xor.b32  	%r3321, %r1539, 33686018;
	xor.b32  	%r3322, %r3320, %r1539;
	and.b32  	%r1537, %r3322, %r3321;
	// begin inline asm
	prmt.b32 %r1537, %r1537, 0, 0xba98;
	// end inline asm
	// begin inline asm
	prmt.b32 %r1539, %r1539, 0, 0xba98;
	// end inline asm
	xor.b32  	%r3323, %r1539, 2139062143;
	not.b32 	%r3324, %r1537;
	and.b32  	%r3325, %r3320, %r3324;
	and.b32  	%r3326, %r3323, %r1537;
	or.b32  	%r1557, %r3326, %r3325;
	shr.u32 	%r1542, %r1524, 6;
	// begin inline asm
	lop3.b32 %r1545, %r1542, 50529027, 0, 234;

	// end inline asm
	or.b32  	%r3327, %r1545, -2139062144;
	and.b32  	%r3328, %r1545, -2139062144;
	add.s32 	%r3329, %r3327, -33686018;
	xor.b32  	%r3330, %r3328, %r3329;
	xor.b32  	%r3331, %r3330, -2139062144;
	xor.b32  	%r3332, %r1545, 33686018;
	xor.b32  	%r3333, %r3331, %r1545;
	and.b32  	%r1543, %r3333, %r3332;
	// begin inline asm
	prmt.b32 %r1543, %r1543, 0, 0xba98;
	// end inline asm
	// begin inline asm
	prmt.b32 %r1545, %r1545, 0, 0xba98;
	// end inline asm
	xor.b32  	%r3334, %r1545, 2139062143;
	not.b32 	%r3335, %r1543;
	and.b32  	%r3336, %r3331, %r3335;
	and.b32  	%r3337, %r3334, %r1543;
	or.b32  	%r1561, %r3337, %r3336;
	// begin inline asm
	dp4a.s32.s32 %r1547, %r1548, %r1549, %r1519;
	// end inline asm
	// begin inline asm
	dp4a.s32.s32 %r1551, %r1552, %r1553, %r1547;
	// end inline asm
	// begin inline asm
	dp4a.s32.s32 %r1555, %r1556, %r1557, %r1551;
	// end inline asm
	// begin inline asm
	dp4a.s32.s32 %r1559, %r1560, %r1561, %r1555;
	// end inline asm
	ld.global.nc.v4.u32 	{%r1588, %r1592, %r1596, %r1600}, [%rd9+4992];
	ld.global.nc.u32 	%r1564, [%rd11+19968];
	// begin inline asm
	lop3.b32 %r1567, %r1564, 50529027, 0, 234;

	// end inline asm
	or.b32  	%r3338, %r1567, -2139062144;
	and.b32  	%r3339, %r1567, -2139062144;
	add.s32 	%r3340, %r3338, -33686018;
	xor.b32  	%r3341, %r3339, %r3340;
	xor.b32  	%r3342, %r3341, -2139062144;
	xor.b32  	%r3343, %r1567, 33686018;
	xor.b32  	%r3344, %r3342, %r1567;
	and.b32  	%r1565, %r3344, %r3343;
	// begin inline asm
	prmt.b32 %r1565, %r1565, 0, 0xba98;
	// end inline asm
	// begin inline asm
	prmt.b32 %r1567, %r1567, 0, 0xba98;
	// end inline asm
	xor.b32  	%r3345, %r1567, 2139062143;
	not.b32 	%r3346, %r1565;
	and.b32  	%r3347, %r3342, %r3346;
	and.b32  	%r3348, %r3345, %r1565;
	or.b32  	%r1589, %r3348, %r3347;
	shr.u32 	%r1570, %r1564, 2;
	// begin inline asm
	lop3.b32 %r1573, %r1570, 50529027, 0, 234;

	// end inline asm
	or.b32  	%r3349, %r1573, -2139062144;
	and.b32  	%r3350, %r1573, -2139062144;
	add.s32 	%r3351, %r3349, -33686018;
	xor.b32  	%r3352, %r3350, %r3351;
	xor.b32  	%r3353, %r3352, -2139062144;
	xor.b32  	%r3354, %r1573, 33686018;
	xor.b32  	%r3355, %r3353, %r1573;
	and.b32  	%r1571, %r3355, %r3354;
	// begin inline asm
	prmt.b32 %r1571, %r1571, 0, 0xba98;
	// end inline asm
	// begin inline asm
	prmt.b32 %r1573, %r1573, 0, 0xba98;
	// end inline asm
	xor.b32  	%r3356, %r1573, 2139062143;
	not.b32 	%r3357, %r1571;
	and.b32  	%r3358, %r3353, %r3357;
	and.b32  	%r3359, %r3356, %r1571;
	or.b32  	%r1593, %r3359, %r3358;
	shr.u32 	%r1576, %r1564, 4;
	// begin inline asm
	lop3.b32 %r1579, %r1576, 50529027, 0, 234;

	// end inline asm
	or.b32  	%r3360, %r1579, -2139062144;
	and.b32  	%r3361, %r1579, -2139062144;
	add.s32 	%r3362, %r3360, -33686018;
	xor.b32  	%r3363, %r3361, %r3362;
	xor.b32  	%r3364, %r3363, -2139062144;
	xor.b32  	%r3365, %r1579, 33686018;
	xor.b32  	%r3366, %r3364, %r1579;
	and.b32  	%r1577, %r3366, %r3365;
	// begin inline asm
	prmt.b32 %r1577, %r1577, 0, 0xba98;
	// end inline asm
	// begin inline asm
	prmt.b32 %r1579, %r1579, 0, 0xba98;
	// end inline asm
	xor.b32  	%r3367, %r1579, 2139062143;
	not.b32 	%r3368, %r1577;
	and.b32  	%r3369, %r3364, %r3368;
	and.b32  	%r3370, %r3367, %r1577;
	or.b32  	%r1597, %r3370, %r3369;
	shr.u32 	%r1582, %r1564, 6;
	// begin inline asm
	lop3.b32 %r1585, %r1582, 50529027, 0, 234;

	// end inline asm
	or.b32  	%r3371, %r1585, -2139062144;
	and.b32  	%r3372, %r1585, -2139062144;
	add.s32 	%r3373, %r3371, -33686018;
	xor.b32  	%r3374, %r3372, %r3373;
	xor.b32  	%r3375, %r3374, -2139062144;
	xor.b32  	%r3376, %r1585, 33686018;
	xor.b32  	%r3377, %r3375, %r1585;
	and.b32  	%r1583, %r3377, %r3376;
	// begin inline asm
	prmt.b32 %r1583, %r1583, 0, 0xba98;
	// end inline asm
	// begin inline asm
	prmt.b32 %r1585, %r1585, 0, 0xba98;
	// end inline asm
	xor.b32  	%r3378, %r1585, 2139062143;
	not.b32 	%r3379, %r1583;
	and.b32  	%r3380, %r3375, %r3379;
	and.b32  	%r3381, %r3378, %r1583;
	or.b32  	%r1601, %r3381, %r3380;
	// begin inline asm
	dp4a.s32.s32 %r1587, %r1588, %r1589, %r1559;
	// end inline asm
	// begin inline asm
	dp4a.s32.s32 %r1591, %r1592, %r1593, %r1587;
	// end inline asm
	// begin inline asm
	dp4a.s32.s32 %r1595, %r1596, %r1597, %r1591;
	// end inline asm
	// begin inline asm
	dp4a.s32.s32 %r1599, %r1600, %r1601, %r1595;
	// end inline asm
	// begin inline asm
	activemask.b32 %r1603;
	// end inline asm
	shfl.sync.down.b32	%r3382|%p1, %r1599, 4, 6175, %r1603;
	add.s32 	%r3383, %r3382, %r1599;
	// begin inline asm
	activemask.b32 %r1604;
	// end inline asm
	shfl.sync.down.b32	%r3384|%p2, %r3383, 2, 6175, %r1604;
	add.s32 	%r3385, %r3384, %r3383;
	// begin inline asm
	activemask.b32 %r1605;
	// end inline asm
	shfl.sync.down.b32	%r3386|%p3, %r3385, 1, 6175, %r1605;
	add.s32 	%r1, %r3386, %r3385;
	shl.b32 	%r3387, %r1608, 4;
	add.s32 	%r2, %r3387, %r1611;
	setp.ne.s32 	%p4, %r1606, 0;
	@%p4 bra 	$L__BB9_2;
	cvta.to.global.u64 	%rd12, %rd2;
	cvta.to.global.u64 	%rd13, %rd3;
	cvta.to.global.u64 	%rd14, %rd1;
	mul.hi.u32 	%r3388, %r2, 1272582903;
	shr.u32 	%r3389, %r3388, 14;
	cvt.rn.f32.s32 	%f4, %r1;
	ld.global.nc.u16 	%rs1, [%rd12];
	// begin inline asm
	{ cvt.f32.bf16 %f1, %rs1;}

	// end inline asm
	div.rn.f32 	%f5, %f4, %f1;
	mul.wide.u32 	%rd15, %r3389, 2;
	add.s64 	%rd16, %rd13, %rd15;
	ld.global.nc.u16 	%rs2, [%rd16];
	// begin inline asm
	{ cvt.f32.bf16 %f2, %rs2;}

	// end inline asm
	mul.f32 	%f3, %f5, %f2;
	// begin inline asm
	{  cvt.rn.bf16.f32 %rs3, %f3;}

	// end inline asm
	mul.wide.u32 	%rd17, %r2, 2;
	add.s64 	%rd18, %rd14, %rd17;
	st.global.u16 	[%rd18], %rs3;
$L__BB9_2:
	ret;

}


// ===== COMPILED SASS (sm_100) =====

	.target	sm_100

	.elftype	@"ET_EXEC"


//--------------------- .note.nv.tkinfo           --------------------------
	.section	.note.nv.tkinfo,"",@"SHT_NOTE"
	.sectionflags	@"SHF_NOTE_NV_TKINFO"
	.tkinfo
        /*0018*/ 	.word	0x00000002
        /*0030*/ 	.string	""
        /*0030*/ 	.string	"ptxas"
        /*0030*/ 	.string	"Cuda compilation tools, release 13.0, V13.0.88"
        /*0030*/ 	.string	"Build cuda_13.0.r13.0/compiler.36424714_0"
        /*0030*/ 	.string	"-arch sm_100 -m 64 "



//--------------------- .note.nv.cuinfo           --------------------------
	.section	.note.nv.cuinfo,"",@"SHT_NOTE"
	.sectionflags	@"SHF_NOTE_NV_CUINFO"
        /*0018*/ 	.short	0x0002
        /*001a*/ 	.short	0x0064
        /*001c*/ 	.short	0x0082
	.zero		2


//--------------------- .nv.info                  --------------------------
	.section	.nv.info,"",@"SHT_CUDA_INFO"
	.align	4


	//----- nvinfo : EIATTR_REGCOUNT
	.align		4
        /*0000*/ 	.byte	0x04, 0x2f
        /*0002*/ 	.short	(.L_1 - .L_0)
	.align		4
.L_0:
        /*0004*/ 	.word	index@(_Z23ladder_int8xint2_kernelILi1ELi3840ELi2560ELi3ELi8ELi16EEvPaS0_P13__nv_bfloat16S2_S2_)
        /*0008*/ 	.word	0x00000020


	//----- nvinfo : EIATTR_FRAME_SIZE
	.align		4
.L_1:
        /*000c*/ 	.byte	0x04, 0x11
        /*000e*/ 	.short	(.L_3 - .L_2)
	.align		4
.L_2:
        /*0010*/ 	.word	index@($__internal_9_$__cuda_sm3x_div_rn_noftz_f32_slowpath)
        /*0014*/ 	.word	0x00000000


	//----- nvinfo : EIATTR_FRAME_SIZE
	.align		4
.L_3:
        /*0018*/ 	.byte	0x04, 0x11
        /*001a*/ 	.short	(.L_5 - .L_4)
	.align		4
.L_4:
        /*001c*/ 	.word	index@(_Z23ladder_int8xint2_kernelILi1ELi3840ELi2560ELi3ELi8ELi16EEvPaS0_P13__nv_bfloat16S2_S2_)
        /*0020*/ 	.word	0x00000000


	//----- nvinfo : EIATTR_REGCOUNT
	.align		4
.L_5:
        /*0024*/ 	.byte	0x04, 0x2f
        /*0026*/ 	.short	(.L_7 - .L_6)
	.align		4
.L_6:
        /*0028*/ 	.word	index@(_Z23ladder_int8xint2_kernelILi1ELi2560ELi2560ELi1ELi8ELi16EEvPaS0_P13__nv_bfloat16S2_S2_)
        /*002c*/ 	.word	0x00000020


	//----- nvinfo : EIATTR_FRAME_SIZE
	.align		4
.L_7:
        /*0030*/ 	.byte	0x04, 0x11
        /*0032*/ 	.short	(.L_9 - .L_8)
	.align		4
.L_8:
        /*0034*/ 	.word	index@($__internal_8_$__cuda_sm3x_div_rn_noftz_f32_slowpath)
        /*0038*/ 	.word	0x00000000


	//----- nvinfo : EIATTR_FRAME_SIZE
	.align		4
.L_9:
        /*003c*/ 	.byte	0x04, 0x11
        /*003e*/ 	.short	(.L_11 - .L_10)
	.align		4
.L_10:
        /*0040*/ 	.word	index@(_Z23ladder_int8xint2_kernelILi1ELi2560ELi2560ELi1ELi8ELi16EEvPaS0_P13__nv_bfloat16S2_S2_)
        /*0044*/ 	.word	0x00000000


	//----- nvinfo : EIATTR_REGCOUNT
	.align		4
.L_11:
        /*0048*/ 	.byte	0x04, 0x2f
        /*004a*/ 	.short	(.L_13 - .L_12)
	.align		4
.L_12:
        /*004c*/ 	.word	index@(_Z23ladder_int8xint2_kernelILi1ELi13824ELi2560ELi2ELi8ELi16EEvPaS0_P13__nv_bfloat16S2_S2_)
        /*0050*/ 	.word	0x00000020


	//----- nvinfo : EIATTR_FRAME_SIZE
	.align		4
.L_13:
        /*0054*/ 	.byte	0x04, 0x11
        /*0056*/ 	.short	(.L_15 - .L_14)
	.align		4
.L_14:
        /*0058*/ 	.word	index@($__internal_7_$__cuda_sm3x_div_rn_noftz_f32_slowpath)
        /*005c*/ 	.word	0x00000000


	//----- nvinfo : EIATTR_FRAME_SIZE
	.align		4
.L_15:
        /*0060*/ 	.byte	0x04, 0x11
        /*0062*/ 	.short	(.L_17 - .L_16)
	.align		4
.L_16:
        /*0064*/ 	.word	index@(_Z23ladder_int8xint2_kernelILi1ELi13824ELi2560ELi2ELi8ELi16EEvPaS0_P13__nv_bfloat16S2_S2_)
        /*0068*/ 	.word	0x00000000


	//----- nvinfo : EIATTR_REGCOUNT
	.align		4
.L_17:
        /*006c*/ 	.byte	0x04, 0x2f
        /*006e*/ 	.short	(.L_19 - .L_18)
	.align		4
.L_18:
        /*0070*/ 	.word	index@(_Z23ladder_int8xint2_kernelILi1ELi2560ELi6912ELi1ELi8ELi16EEvPaS0_P13__nv_bfloat16S2_S2_)
        /*0074*/ 	.word	0x00000020


	//----- nvinfo : EIATTR_FRAME_SIZE
	.align		4
.L_19:
        /*0078*/ 	.byte	0x04, 0x11
        /*007a*/ 	.short	(.L_21 - .L_20)
	.align		4
.L_20:
        /*007c*/ 	.word	index@($__internal_6_$__cuda_sm3x_div_rn_noftz_f32_slowpath)
        /*0080*/ 	.word	0x00000000


	//----- nvinfo : EIATTR_FRAME_SIZE
	.align		4
.L_21:
        /*0084*/ 	.byte	0x04, 0x11
        /*0086*/ 	.short	(.L_23 - .L_22)
	.align		4
.L_22:
        /*0088*/ 	.word	index@(_Z23ladder_int8xint2_kernelILi1ELi2560ELi6912ELi1ELi8ELi16EEvPaS0_P13__nv_bfloat16S2_S2_)
        /*008c*/ 	.word	0x00000000


	//----- nvinfo : EIATTR_REGCOUNT
	.align		4
.L_23:
        /*0090*/ 	.byte	0x04, 0x2f
        /*0092*/ 	.short	(.L_25 - .L_24)
	.align		4
.L_24:
        /*0094*/ 	.word	index@(_Z23ladder_int8xint2_kernelILi1ELi4800ELi3200ELi6ELi8ELi16EEvPaS0_P13__nv_bfloat16S2_S2_)
        /*0098*/ 	.word	0x00000020


	//----- nvinfo : EIATTR_FRAME_SIZE
	.align		4
.L_25:
        /*009c*/ 	.byte	0x04, 0x11
        /*009e*/ 	.short	(.L_27 - .L_26)
	.align		4
.L_26:
        /*00a0*/ 	.word	index@($__internal_5_$__cuda_sm3x_div_rn_noftz_f32_slowpath)
        /*00a4*/ 	.word	0x00000000


	//----- nvinfo : EIATTR_FRAME_SIZE
	.align		4
.L_27:
        /*00a8*/ 	.byte	0x04, 0x11
        /*00aa*/ 	.short	(.L_29 - .L_28)
	.align		4
.L_28:
        /*00ac*/ 	.word	index@(_Z23ladder_int8xint2_kernelILi1ELi4800ELi3200ELi6ELi8ELi16EEvPaS0_P13__nv_bfloat16S2_S2_)
        /*00b0*/ 	.word	0x00000000


	//----- nvinfo : EIATTR_REGCOUNT
	.align		4
.L_29:
        /*00b4*/ 	.byte	0x04, 0x2f
        /*00b6*/ 	.short	(.L_31 - .L_30)
	.align		4
.L_30:
        /*00b8*/ 	.word	index@(_Z23ladder_int8xint2_kernelILi1ELi3200ELi3200ELi1ELi8ELi16EEvPaS0_P13__nv_bfloat16S2_S2_)
        /*00bc*/ 	.word	0x00000020


	//----- nvinfo : EIATTR_FRAME_SIZE
	.align		4
.L_31:
        /*00c0*/ 	.byte	0x04, 0x11
        /*00c2*/ 	.short	(.L_33 - .L_32)
	.align		4
.L_32:
        /*00c4*/ 	.word	index@($__internal_4_$__cuda_sm3x_div_rn_noftz_f32_slowpath)
        /*00c8*/ 	.word	0x00000000


	//----- nvinfo : EIATTR_FRAME_SIZE
	.align		4
.L_33:
        /*00cc*/ 	.byte	0x04, 0x11
        /*00ce*/ 	.short	(.L_35 - .L_34)
	.align		4
.L_34:
        /*00d0*/ 	.word	index@(_Z23ladder_int8xint2_kernelILi1ELi3200ELi3200ELi1ELi8ELi16EEvPaS0_P13__nv_bfloat16S2_S2_)
        /*00d4*/ 	.word	0x00000000


	//----- nvinfo : EIATTR_REGCOUNT
	.align		4
.L_35:
        /*00d8*/ 	.byte	0x04, 0x2f
        /*00da*/ 	.short	(.L_37 - .L_36)
	.align		4
.L_36:
        /*00dc*/ 	.word	index@(_Z23ladder_int8xint2_kernelILi1ELi20480ELi3200ELi2ELi8ELi16EEvPaS0_P13__nv_bfloat16S2_S2_)
        /*00e0*/ 	.word	0x00000020


	//----- nvinfo : EIATTR_FRAME_SIZE
	.align		4
.L_37:
        /*00e4*/ 	.byte	0x04, 0x11
        /*00e6*/ 	.short	(.L_39 - .L_38)
	.align		4
.L_38:
        /*00e8*/ 	.word	index@($__internal_3_$__cuda_sm3x_div_rn_noftz_f32_slowpath)
        /*00ec*/ 	.word	0x00000000


	//----- nvinfo : EIATTR_FRAME_SIZE
	.align		4
.L_39:
        /*00f0*/ 	.byte	0x04, 0x11
        /*00f2*/ 	.short	(.L_41 - .L_40)
	.align		4
.L_40:
        /*00f4*/ 	.word	index@(_Z23ladder_int8xint2_kernelILi1ELi20480ELi3200ELi2ELi8ELi16EEvPaS0_P13__nv_bfloat16S2_S2_)
        /*00f8*/ 	.word	0x00000000


	//----- nvinfo : EIATTR_REGCOUNT
	.align		4
.L_41:
        /*00fc*/ 	.byte	0x04, 0x2f
        /*00fe*/ 	.short	(.L_43 - .L_42)
	.align		4
.L_42:
        /*0100*/ 	.word	index@(_Z23ladder_int8xint2_kernelILi1ELi3200ELi10240ELi1ELi8ELi16EEvPaS0_P13__nv_bfloat16S2_S2_)
        /*0104*/ 	.word	0x00000020


	//----- nvinfo : EIATTR_FRAME_SIZE
	.align		4
.L_43:
        /*0108*/ 	.byte	0x04, 0x11
        /*010a*/ 	.short	(.L_45 - .L_44)
	.align		4
.L_44:
        /*010c*/ 	.word	index@($__internal_2_$__cuda_sm3x_div_rn_noftz_f32_slowpath)
        /*0110*/ 	.word	0x00000000


	//----- nvinfo : EIATTR_FRAME_SIZE
	.align		4
.L_45:
        /*0114*/ 	.byte	0x04, 0x11
        /*0116*/ 	.short	(.L_47 - .L_46)
	.align		4
.L_46:
        /*0118*/ 	.word	index@(_Z23ladder_int8xint2_kernelILi1ELi3200ELi10240ELi1ELi8ELi16EEvPaS0_P13__nv_bfloat16S2_S2_)
        /*011c*/ 	.word	0x00000000


	//----- nvinfo : EIATTR_REGCOUNT
	.align		4
.L_47:
        /*0120*/ 	.byte	0x04, 0x2f
        /*0122*/ 	.short	(.L_49 - .L_48)
	.align		4
.L_48:
        /*0124*/ 	.word	index@(_Z23ladder_int8xint2_kernelILi1ELi5120ELi27648ELi1ELi8ELi16EEvPaS0_P13__nv_bfloat16S2_S2_)
        /*0128*/ 	.word	0x00000020


	//----- nvinfo : EIATTR_FRAME_SIZE
	.align		4
.L_49:
        /*012c*/ 	.byte	0x04, 0x11
        /*012e*/ 	.short	(.L_51 - .L_50)
	.align		4
.L_50:
        /*0130*/ 	.word	index@($__internal_1_$__cuda_sm3x_div_rn_noftz_f32_slowpath)
        /*0134*/ 	.word	0x00000000


	//----- nvinfo : EIATTR_FRAME_SIZE
	.align		4
.L_51:
        /*0138*/ 	.byte	0x04, 0x11
        /*013a*/ 	.short	(.L_53 - .L_52)
	.align		4
.L_52:
        /*013c*/ 	.word	index@(_Z23ladder_int8xint2_kernelILi1ELi5120ELi27648ELi1ELi8ELi16EEvPaS0_P13__nv_bfloat16S2_S2_)
        /*0140*/ 	.word	0x00000000


	//----- nvinfo : EIATTR_REGCOUNT
	.align		4
.L_53:
        /*0144*/ 	.byte	0x04, 0x2f
        /*0146*/ 	.short	(.L_55 - .L_54)
	.align		4
.L_54:
        /*0148*/ 	.word	index@(_Z23ladder_int8xint2_kernelILi1ELi55296ELi5120ELi1ELi8ELi16EEvPaS0_P13__nv_bfloat16S2_S2_)
        /*014c*/ 	.word	0x00000020


	//----- nvinfo : EIATTR_FRAME_SIZE
	.align		4
.L_55:
        /*0150*/ 	.byte	0x04, 0x11
        /*0152*/ 	.short	(.L_57 - .L_56)
	.align		4
.L_56:
        /*0154*/ 	.word	index@($__internal_0_$__cuda_sm3x_div_rn_noftz_f32_slowpath)
        /*0158*/ 	.word	0x00000000


	//----- nvinfo : EIATTR_FRAME_SIZE
	.align		4
.L_57:
        /*015c*/ 	.byte	0x04, 0x11
        /*015e*/ 	.short	(.L_59 - .L_58)
	.align		4
.L_58:
        /*0160*/ 	.word	index@(_Z23ladder_int8xint2_kernelILi1ELi55296ELi5120ELi1ELi8ELi16EEvPaS0_P13__nv_bfloat16S2_S2_)
        /*0164*/ 	.word	0x00000000


	//----- nvinfo : EIATTR_MIN_STACK_SIZE
	.align		4
.L_59:
        /*0168*/ 	.byte	0x04, 0x12
        /*016a*/ 	.short	(.L_61 - .L_60)
	.align		4
.L_60:
        /*016c*/ 	.word	index@(_Z23ladder_int8xint2_kernelILi1ELi55296ELi5120ELi1ELi8ELi16EEvPaS0_P13__nv_bfloat16S2_S2_)
        /*0170*/ 	.word	0x00000000


	//----- nvinfo : EIATTR_MIN_STACK_SIZE
	.align		4
.L_61:
        /*0174*/ 	.byte	0x04, 0x12
        /*0176*/ 	.short	(.L_63 - .L_62)
	.align		4
.L_62:
        /*0178*/ 	.word	index@(_Z23ladder_int8xint2_kernelILi1ELi5120ELi27648ELi1ELi8ELi16EEvPaS0_P13__nv_bfloat16S2_S2_)
        /*017c*/ 	.word	0x00000000


	//----- nvinfo : EIATTR_MIN_STACK_SIZE
	.align		4
.L_63:
        /*0180*/ 	.byte	0x04, 0x12
        /*0182*/ 	.short	(.L_65 - .L_64)
	.align		4
.L_64:
        /*0184*/ 	.word	index@(_Z23ladder_int8xint2_kernelILi1ELi3200ELi10240ELi1ELi8ELi16EEvPaS0_P13__nv_bfloat16S2_S2_)
        /*0188*/ 	.word	0x00000000


	//----- nvinfo : EIATTR_MIN_STACK_SIZE
	.align		4
.L_65:
        /*018c*/ 	.byte	0x04, 0x12
        /*018e*/ 	.short	(.L_67 - .L_66)
	.align		4
.L_66:
        /*0190*/ 	.word	index@(_Z23ladder_int8xint2_kernelILi1ELi20480ELi3200ELi2ELi8ELi16EEvPaS0_P13__nv_bfloat16S2_S2_)
        /*0194*/ 	.word	0x00000000


	//----- nvinfo : EIATTR_MIN_STACK_SIZE
	.align		4
.L_67:
        /*0198*/ 	.byte	0x04, 0x12
        /*019a*/ 	.short	(.L_69 - .L_68)
	.align		4
.L_68:
        /*019c*/ 	.word	index@(_Z23ladder_int8xint2_kernelILi1ELi3200ELi3200ELi1ELi8ELi16EEvPaS0_P13__nv_bfloat16S2_S2_)
        /*01a0*/ 	.word	0x00000000


	//----- nvinfo : EIATTR_MIN_STACK_SIZE
	.align		4
.L_69:
        /*01a4*/ 	.byte	0x04, 0x12
        /*01a6*/ 	.short	(.L_71 - .L_70)
	.align		4
.L_70:
        /*01a8*/ 	.word	index@(_Z23ladder_int8xint2_kernelILi1ELi4800ELi3200ELi6ELi8ELi16EEvPaS0_P13__nv_bfloat16S2_S2_)
        /*01ac*/ 	.word	0x00000000


	//----- nvinfo : EIATTR_MIN_STACK_SIZE
	.align		4
.L_71:
        /*01b0*/ 	.byte	0x04, 0x12
        /*01b2*/ 	.short	(.L_73 - .L_72)
	.align		4
.L_72:
        /*01b4*/ 	.word	index@(_Z23ladder_int8xint2_kernelILi1ELi2560ELi6912ELi1ELi8ELi16EEvPaS0_P13__nv_bfloat16S2_S2_)
        /*01b8*/ 	.word	0x00000000


	//----- nvinfo : EIATTR_MIN_STACK_SIZE
	.align		4
.L_73:
        /*01bc*/ 	.byte	0x04, 0x12
        /*01be*/ 	.short	(.L_75 - .L_74)
	.align		4
.L_74:
        /*01c0*/ 	.word	index@(_Z23ladder_int8xint2_kernelILi1ELi13824ELi2560ELi2ELi8ELi16EEvPaS0_P13__nv_bfloat16S2_S2_)
        /*01c4*/ 	.word	0x00000000


	//----- nvinfo : EIATTR_MIN_STACK_SIZE
	.align		4
.L_75:
        /*01c8*/ 	.byte	0x04, 0x12
        /*01ca*/ 	.short	(.L_77 - .L_76)
	.align		4
.L_76:
        /*01cc*/ 	.word	index@(_Z23ladder_int8xint2_kernelILi1ELi2560ELi2560ELi1ELi8ELi16EEvPaS0_P13__nv_bfloat16S2_S2_)
        /*01d0*/ 	.word	0x00000000


	//----- nvinfo : EIATTR_MIN_STACK_SIZE
	.align		4
.L_77:
        /*01d4*/ 	.byte	0x04, 0x12
        /*01d6*/ 	.short	(.L_79 - .L_78)
	.align		4
.L_78:
        /*01d8*/ 	.word	index@(_Z23ladder_int8xint2_kernelILi1ELi3840ELi2560ELi3ELi8ELi16EEvPaS0_P13__nv_bfloat16S2_S2_)
        /*01dc*/ 	.word	0x00000000
.L_79:


//--------------------- .nv.compat                --------------------------
	.section	.nv.compat,"",@"SHT_CUDA_COMPAT_INFO"
	.align	4
        /*0000*/ 	.byte	0x02, 0x09, 0x00, 0x00, 0x02, 0x02, 0x01, 0x00, 0x02, 0x05, 0x05, 0x00, 0x03, 0x07, 0x01, 0x01
        /*0010*/ 	.byte	0x02, 0x03, 0x00, 0x00, 0x02, 0x06, 0x01, 0x00, 0x04, 0x0b, 0x08, 0x00, 0x01, 0x00, 0x00, 0x00
        /*0020*/ 	.byte	0x00, 0x00, 0x00, 0x00


//--------------------- .nv.info._Z23ladder_int8xint2_kernelILi1ELi55296ELi5120ELi1ELi8ELi16EEvPaS0_P13__nv_bfloat16S2_S2_ --------------------------
	.section	.nv.info._Z23ladder_int8xint2_kernelILi1ELi55296ELi5120ELi1ELi8ELi16EEvPaS0_P13__nv_bfloat16S2_S2_,"",@"SHT_CUDA_INFO"
	.sectionflags	@""
	.align	4


	//----- nvinfo : EIATTR_CUDA_API_VERSION
	.align		4
        /*0000*/ 	.byte	0x04, 0x37
        /*0002*/ 	.short	(.L_81 - .L_80)
.L_80:
        /*0004*/ 	.word	0x00000082


	//----- nvinfo : EIATTR_KPARAM_INFO
	.align		4
.L_81:
        /*0008*/ 	.byte	0x04, 0x17
        /*000a*/ 	.short	(.L_83 - .L_82)
.L_82:
        /*000c*/ 	.word	0x00000000
        /*0010*/ 	.short	0x0004
        /*0012*/ 	.short	0x0020
        /*0014*/ 	.byte	0x00, 0xf5, 0x21, 0x00


	//----- nvinfo : EIATTR_KPARAM_INFO
	.align		4
.L_83:
        /*0018*/ 	.byte	0x04, 0x17
        /*001a*/ 	.short	(.L_85 - .L_84)
.L_84:
        /*001c*/ 	.word	0x00000000
        /*0020*/ 	.short	0x0003
        /*0022*/ 	.short	0x0018
        /*0024*/ 	.byte	0x00, 0xf5, 0x21, 0x00


	//----- nvinfo : EIATTR_KPARAM_INFO
	.align		4
.L_85:
        /*0028*/ 	.byte	0x04, 0x17
        /*002a*/ 	.short	(.L_87 - .L_86)
.L_86:
        /*002c*/ 	.word	0x00000000
        /*0030*/ 	.short	0x0002
        /*0032*/ 	.short	0x0010
        /*0034*/ 	.byte	0x00, 0xf5, 0x21, 0x00


	//----- nvinfo : EIATTR_KPARAM_INFO
	.align		4
.L_87:
        /*0038*/ 	.byte	0x04, 0x17
        /*003a*/ 	.short	(.L_89 - .L_88)
.L_88:
        /*003c*/ 	.word	0x00000000
        /*0040*/ 	.short	0x0001
        /*0042*/ 	.short	0x0008
        /*0044*/ 	.byte	0x00, 0xf5, 0x21, 0x00


	//----- nvinfo : EIATTR_KPARAM_INFO
	.align		4
.L_89:
        /*0048*/ 	.byte	0x04, 0x17
        /*004a*/ 	.short	(.L_91 - .L_90)
.L_90:
        /*004c*/ 	.word	0x00000000
        /*0050*/ 	.short	0x0000
        /*0052*/ 	.short	0x0000
        /*0054*/ 	.byte	0x00, 0xf5, 0x21, 0x00


	//----- nvinfo : EIATTR_SPARSE_MMA_MASK
	.align		4
.L_91:
        /*0058*/ 	.byte	0x03, 0x50
        /*005a*/ 	.short	0x0000


	//----- nvinfo : EIATTR_MAXREG_COUNT
	.align		4
        /*005c*/ 	.byte	0x03, 0x1b
        /*005e*/ 	.short	0x00ff


	//----- nvinfo : EIATTR_MERCURY_ISA_VERSION
	.align		4
        /*0060*/ 	.byte	0x03, 0x5f
        /*0062*/ 	.short	0x0101


	//----- nvinfo : EIATTR_COOP_GROUP_MASK_REGIDS
	.align		4
        /*0064*/ 	.byte	0x04, 0x29
        /*0066*/ 	.short	(.L_93 - .L_92)


	//   ....[0]....
.L_92:
        /*0068*/ 	.word	0x05000005


	//   ....[1]....
        /*006c*/ 	.word	0x05000005


	//   ....[2]....
        /*0070*/ 	.word	0x05000005


	//----- nvinfo : EIATTR_COOP_GROUP_INSTR_OFFSETS
	.align		4
.L_93:
        /*0074*/ 	.byte	0x04, 0x28
        /*0076*/ 	.short	(.L_95 - .L_94)


	//   ....[0]....
.L_94:
        /*0078*/ 	.word	0x000071e0


	//   ....[1]....
        /*007c*/ 	.word	0x00007210


	//   ....[2]....
        /*0080*/ 	.word	0x00007230


	//----- nvinfo : EIATTR_VRC_CTA_INIT_COUNT
	.align		4
.L_95:
        /*0084*/ 	.byte	0x02, 0x4a
	.zero		1
	.zero		1


	//----- nvinfo : EIATTR_EXIT_INSTR_OFFSETS
	.align		4
        /*0088*/ 	.byte	0x04, 0x1c
        /*008a*/ 	.short	(.L_97 - .L_96)


	//   ....[0]....
.L_96:
        /*008c*/ 	.word	0x00007240


	//   ....[1]....
        /*0090*/ 	.word	0x00007420


	//----- nvinfo : EIATTR_MAX_THREADS
	.align		4
.L_97:
        /*0094*/ 	.byte	0x04, 0x05
        /*0096*/ 	.short	(.L_99 - .L_98)
.L_98:
        /*0098*/ 	.word	0x00000080
        /*009c*/ 	.word	0x00000001
        /*00a0*/ 	.word	0x00000001


	//----- nvinfo : EIATTR_CRS_STACK_SIZE
	.align		4
.L_99:
        /*00a4*/ 	.byte	0x04, 0x1e
        /*00a6*/ 	.short	(.L_101 - .L_100)
.L_100:
        /*00a8*/ 	.word	0x00000000


	//----- nvinfo : EIATTR_CBANK_PARAM_SIZE
	.align		4
.L_101:
        /*00ac*/ 	.byte	0x03, 0x19
        /*00ae*/ 	.short	0x0028


	//----- nvinfo : EIATTR_PARAM_CBANK
	.align		4
        /*00b0*/ 	.byte	0x04, 0x0a
        /*00b2*/ 	.short	(.L_103 - .L_102)
	.align		4
.L_102:
        /*00b4*/ 	.word	index@(.nv.constant0._Z23ladder_int8xint2_kernelILi1ELi55296ELi5120ELi1ELi8ELi16EEvPaS0_P13__nv_bfloat16S2_S2_)
        /*00b8*/ 	.short	0x0380
        /*00ba*/ 	.short	0x0028


	//----- nvinfo : EIATTR_SW_WAR
	.align		4
.L_103:
        /*00bc*/ 	.byte	0x04, 0x36
        /*00be*/ 	.short	(.L_105 - .L_104)
.L_104:
        /*00c0*/ 	.word	0x00000008
.L_105:


//--------------------- .nv.info._Z23ladder_int8xint2_kernelILi1ELi5120ELi27648ELi1ELi8ELi16EEvPaS0_P13__nv_bfloat16S2_S2_ --------------------------
	.section	.nv.info._Z23ladder_int8xint2_kernelILi1ELi5120ELi27648ELi1ELi8ELi16EEvPaS0_P13__nv_bfloat16S2_S2_,"",@"SHT_CUDA_INFO"
	.sectionflags	@""
	.align	4


	//----- nvinfo : EIATTR_CUDA_API_VERSION
	.align		4
        /*0000*/ 	.byte	0x04, 0x37
        /*0002*/ 	.short	(.L_107 - .L_106)
.L_106:
        /*0004*/ 	.word	0x00000082


	//----- nvinfo : EIATTR_KPARAM_INFO
	.align		4
.L_107:
        /*0008*/ 	.byte	0x04, 0x17
        /*000a*/ 	.short	(.L_109 - .L_108)
.L_108:
        /*000c*/ 	.word	0x00000000
        /*0010*/ 	.short	0x0004
        /*0012*/ 	.short	0x0020
        /*0014*/ 	.byte	0x00, 0xf5, 0x21, 0x00


	//----- nvinfo : EIATTR_KPARAM_INFO
	.align		4
.L_109:
        /*0018*/ 	.byte	0x04, 0x17
        /*001a*/ 	.short	(.L_111 - .L_110)
.L_110:
        /*001c*/ 	.word	0x00000000
        /*0020*/ 	.short	0x0003
        /*0022*/ 	.short	0x0018
        /*0024*/ 	.byte	0x00, 0xf5, 0x21, 0x00


	//----- nvinfo : EIATTR_KPARAM_INFO
	.align		4
.L_111:
        /*0028*/ 	.byte	0x04, 0x17
        /*002a*/ 	.short	(.L_113 - .L_112)
.L_112:
        /*002c*/ 	.word	0x00000000
        /*0030*/ 	.short	0x0002
        /*0032*/ 	.short	0x0010
        /*0034*/ 	.byte	0x00, 0xf5, 0x21, 0x00


	//----- nvinfo : EIATTR_KPARAM_INFO
	.align		4
.L_113:
        /*0038*/ 	.byte	0x04, 0x17
        /*003a*/ 	.short	(.L_115 - .L_114)
.L_114:
        /*003c*/ 	.word	0x00000000
        /*0040*/ 	.short	0x0001
        /*0042*/ 	.short	0x0008
        /*0044*/ 	.byte	0x00, 0xf5, 0x21, 0x00


	//----- nvinfo : EIATTR_KPARAM_INFO
	.align		4
.L_115:
        /*0048*/ 	.byte	0x04, 0x17
        /*004a*/ 	.short	(.L_117 - .L_116)
.L_116:
        /*004c*/ 	.word	0x00000000
        /*0050*/ 	.short	0x0000
        /*0052*/ 	.short	0x0000
        /*0054*/ 	.byte	0x00, 0xf5, 0x21, 0x00


	//----- nvinfo : EIATTR_SPARSE_MMA_MASK
	.align		4
.L_117:
        /*0058*/ 	.byte	0x03, 0x50
        /*005a*/ 	.short	0x0000


	//----- nvinfo : EIATTR_MAXREG_COUNT
	.align		4
        /*005c*/ 	.byte	0x03, 0x1b
        /*005e*/ 	.short	0x00ff


	//----- nvinfo : EIATTR_MERCURY_ISA_VERSION
	.align		4
        /*0060*/ 	.byte	0x03, 0x5f
        /*0062*/ 	.short	0x0101


	//----- nvinfo : EIATTR_COOP_GROUP_MASK_REGIDS
	.align		4
        /*0064*/ 	.byte	0x04, 0x29
        /*0066*/ 	.short	(.L_119 - .L_118)


	//   ....[0]....
.L_118:
        /*0068*/ 	.word	0x05000005


	//   ....[1]....
        /*006c*/ 	.word	0x05000005


	//   ....[2]....
        /*0070*/ 	.word	0x05000005


	//----- nvinfo : EIATTR_COOP_GROUP_INSTR_OFFSETS
	.align		4
.L_119:
        /*0074*/ 	.byte	0x04, 0x28
        /*0076*/ 	.short	(.L_121 - .L_120)


	//   ....[0]....
.L_120:
        /*0078*/ 	.word	0x000260e0


	//   ....[1]....
        /*007c*/ 	.word	0x00026110


	//   ....[2]....
        /*0080*/ 	.word	0x00026130


	//----- nvinfo : EIATTR_VRC_CTA_INIT_COUNT
	.align		4
.L_121:
        /*0084*/ 	.byte	0x02, 0x4a
	.zero		1
	.zero		1


	//----- nvinfo : EIATTR_EXIT_INSTR_OFFSETS
	.align		4
        /*0088*/ 	.byte	0x04, 0x1c
        /*008a*/ 	.short	(.L_123 - .L_122)


	//   ....[0]....
.L_122:
        /*008c*/ 	.word	0x00026140


	//   ....[1]....
        /*0090*/ 	.word	0x00026320


	//----- nvinfo : EIATTR_MAX_THREADS
	.align		4
.L_123:
        /*0094*/ 	.byte	0x04, 0x05
        /*0096*/ 	.short	(.L_125 - .L_124)
.L_124:
        /*0098*/ 	.word	0x00000080
        /*009c*/ 	.word	0x00000001
        /*00a0*/ 	.word	0x00000001


	//----- nvinfo : EIATTR_CRS_STACK_SIZE
	.align		4
.L_125:
        /*00a4*/ 	.byte	0x04, 0x1e
        /*00a6*/ 	.short	(.L_127 - .L_126)
.L_126:
        /*00a8*/ 	.word	0x00000000


	//----- nvinfo : EIATTR_CBANK_PARAM_SIZE
	.align		4
.L_127:
        /*00ac*/ 	.byte	0x03, 0x19
        /*00ae*/ 	.short	0x0028


	//----- nvinfo : EIATTR_PARAM_CBANK
	.align		4
        /*00b0*/ 	.byte	0x04, 0x0a
        /*00b2*/ 	.short	(.L_129 - .L_128)
	.align		4
.L_128:
        /*00b4*/ 	.word	index@(.nv.constant0._Z23ladder_int8xint2_kernelILi1ELi5120ELi27648ELi1ELi8ELi16EEvPaS0_P13__nv_bfloat16S2_S2_)
        /*00b8*/ 	.short	0x0380
        /*00ba*/ 	.short	0x0028


	//----- nvinfo : EIATTR_SW_WAR
	.align		4
.L_129:
        /*00bc*/ 	.byte	0x04, 0x36
        /*00be*/ 	.short	(.L_131 - .L_130)
.L_130:
        /*00c0*/ 	.word	0x00000008
.L_131:


//--------------------- .nv.info._Z23ladder_int8xint2_kernelILi1ELi3200ELi10240ELi1ELi8ELi16EEvPaS0_P13__nv_bfloat16S2_S2_ --------------------------
	.section	.nv.info._Z23ladder_int8xint2_kernelILi1ELi3200ELi10240ELi1ELi8ELi16EEvPaS0_P13__nv_bfloat16S2_S2_,"",@"SHT_CUDA_INFO"
	.sectionflags	@""
	.align	4


	//----- nvinfo : EIATTR_CUDA_API_VERSION
	.align		4
        /*0000*/ 	.byte	0x04, 0x37
        /*0002*/ 	.short	(.L_133 - .L_132)
.L_132:
        /*0004*/ 	.word	0x00000082


	//----- nvinfo : EIATTR_KPARAM_INFO
	.align		4
.L_133:
        /*0008*/ 	.byte	0x04, 0x17
        /*000a*/ 	.short	(.L_135 - .L_134)
.L_134:
        /*000c*/ 	.word	0x00000000
        /*0010*/ 	.short	0x0004
        /*0012*/ 	.short	0x0020
        /*0014*/ 	.byte	0x00, 0xf5, 0x21, 0x00


	//----- nvinfo : EIATTR_KPARAM_INFO
	.align		4
.L_135:
        /*0018*/ 	.byte	0x04, 0x17
        /*001a*/ 	.short	(.L_137 - .L_136)
.L_136:
        /*001c*/ 	.word	0x00000000
        /*0020*/ 	.short	0x0003
        /*0022*/ 	.short	0x0018
        /*0024*/ 	.byte	0x00, 0xf5, 0x21, 0x00


	//----- nvinfo : EIATTR_KPARAM_INFO
	.align		4
.L_137:
        /*0028*/ 	.byte	0x04, 0x17
        /*002a*/ 	.short	(.L_139 - .L_138)
.L_138:
        /*002c*/ 	.word	0x00000000
        /*0030*/ 	.short	0x0002
        /*0032*/ 	.short	0x0010
        /*0034*/ 	.byte	0x00, 0xf5, 0x21, 0x00


	//----- nvinfo : EIATTR_KPARAM_INFO
	.align		4
.L_139:
        /*0038*/ 	.byte	0x04, 0x17
        /*003a*/ 	.short	(.L_141 - .L_140)
.L_140:
        /*003c*/ 	.word	0x00000000
        /*0040*/ 	.short	0x0001
        /*0042*/ 	.short	0x0008
        /*0044*/ 	.byte	0x00, 0xf5, 0x21, 0x00


	//----- nvinfo : EIATTR_KPARAM_INFO
	.align		4
.L_141:
        /*0048*/ 	.byte	0x04, 0x17
        /*004a*/ 	.short	(.L_143 - .L_142)
.L_142:
        /*004c*/ 	.word	0x00000000
        /*0050*/ 	.short	0x0000
        /*0052*/ 	.short	0x0000
        /*0054*/ 	.byte	0x00, 0xf5, 0x21, 0x00


	//----- nvinfo : EIATTR_SPARSE_MMA_MASK
	.align		4
.L_143:
        /*0058*/ 	.byte	0x03, 0x50
        /*005a*/ 	.short	0x0000


	//----- nvinfo : EIATTR_MAXREG_COUNT
	.align		4
        /*005c*/ 	.byte	0x03, 0x1b
        /*005e*/ 	.short	0x00ff


	//----- nvinfo : EIATTR_MERCURY_ISA_VERSION
	.align		4
        /*0060*/ 	.byte	0x03, 0x5f
        /*0062*/ 	.short	0x0101


	//----- nvinfo : EIATTR_COOP_GROUP_MASK_REGIDS
	.align		4
        /*0064*/ 	.byte	0x04, 0x29
        /*0066*/ 	.short	(.L_145 - .L_144)


	//   ....[0]....
.L_144:
        /*0068*/ 	.word	0x05000005


	//   ....[1]....
        /*006c*/ 	.word	0x05000005


	//   ....[2]....
        /*0070*/ 	.word	0x05000005


	//----- nvinfo : EIATTR_COOP_GROUP_INSTR_OFFSETS
	.align		4
.L_145:
        /*0074*/ 	.byte	0x04, 0x28
        /*0076*/ 	.short	(.L_147 - .L_146)


	//   ....[0]....
.L_146:
        /*0078*/ 	.word	0x0000e260


	//   ....[1]....
        /*007c*/ 	.word	0x0000e290


	//   ....[2]....
        /*0080*/ 	.word	0x0000e2b0


	//----- nvinfo : EIATTR_VRC_CTA_INIT_COUNT
	.align		4
.L_147:
        /*0084*/ 	.byte	0x02, 0x4a
	.zero		1
	.zero		1


	//----- nvinfo : EIATTR_EXIT_INSTR_OFFSETS
	.align		4
        /*0088*/ 	.byte	0x04, 0x1c
        /*008a*/ 	.short	(.L_149 - .L_148)


	//   ....[0]....
.L_148:
        /*008c*/ 	.word	0x0000e2c0


	//   ....[1]....
        /*0090*/ 	.word	0x0000e4a0


	//----- nvinfo : EIATTR_MAX_THREADS
	.align		4
.L_149:
        /*0094*/ 	.byte	0x04, 0x05
        /*0096*/ 	.short	(.L_151 - .L_150)
.L_150:
        /*0098*/ 	.word	0x00000080
        /*009c*/ 	.word	0x00000001
        /*00a0*/ 	.word	0x00000001


	//----- nvinfo : EIATTR_CRS_STACK_SIZE
	.align		4
.L_151:
        /*00a4*/ 	.byte	0x04, 0x1e
        /*00a6*/ 	.short	(.L_153 - .L_152)
.L_152:
        /*00a8*/ 	.word	0x00000000


	//----- nvinfo : EIATTR_CBANK_PARAM_SIZE
	.align		4
.L_153:
        /*00ac*/ 	.byte	0x03, 0x19
        /*00ae*/ 	.short	0x0028


	//----- nvinfo : EIATTR_PARAM_CBANK
	.align		4
        /*00b0*/ 	.byte	0x04, 0x0a
        /*00b2*/ 	.short	(.L_155 - .L_154)
	.align		4
.L_154:
        /*00b4*/ 	.word	index@(.nv.constant0._Z23ladder_int8xint2_kernelILi1ELi3200ELi10240ELi1ELi8ELi16EEvPaS0_P13__nv_bfloat16S2_S2_)
        /*00b8*/ 	.short	0x0380
        /*00ba*/ 	.short	0x0028


	//----- nvinfo : EIATTR_SW_WAR
	.align		4
.L_155:
        /*00bc*/ 	.byte	0x04, 0x36
        /*00be*/ 	.short	(.L_157 - .L_156)
.L_156:
        /*00c0*/ 	.word	0x00000008
.L_157:


//--------------------- .nv.info._Z23ladder_int8xint2_kernelILi1ELi20480ELi3200ELi2ELi8ELi16EEvPaS0_P13__nv_bfloat16S2_S2_ --------------------------
	.section	.nv.info._Z23ladder_int8xint2_kernelILi1ELi20480ELi3200ELi2ELi8ELi16EEvPaS0_P13__nv_bfloat16S2_S2_,"",@"SHT_CUDA_INFO"
	.sectionflags	@""
	.align	4


	//----- nvinfo : EIATTR_CUDA_API_VERSION
	.align		4
        /*0000*/ 	.byte	0x04, 0x37
        /*0002*/ 	.short	(.L_159 - .L_158)
.L_158:
        /*0004*/ 	.word	0x00000082


	//----- nvinfo : EIATTR_KPARAM_INFO
	.align		4
.L_159:
        /*0008*/ 	.byte	0x04, 0x17
        /*000a*/ 	.short	(.L_161 - .L_160)
.L_160:
        /*000c*/ 	.word	0x00000000
        /*0010*/ 	.short	0x0004
        /*0012*/ 	.short	0x0020
        /*0014*/ 	.byte	0x00, 0xf5, 0x21, 0x00


	//----- nvinfo : EIATTR_KPARAM_INFO
	.align		4
.L_161:
        /*0018*/ 	.byte	0x04, 0x17
        /*001a*/ 	.short	(.L_163 - .L_162)
.L_162:
        /*001c*/ 	.word	0x00000000
        /*0020*/ 	.short	0x0003
        /*0022*/ 	.short	0x0018
        /*0024*/ 	.byte	0x00, 0xf5, 0x21, 0x00


	//----- nvinfo : EIATTR_KPARAM_INFO
	.align		4
.L_163:
        /*0028*/ 	.byte	0x04, 0x17
        /*002a*/ 	.short	(.L_165 - .L_164)
.L_164:
        /*002c*/ 	.word	0x00000000
        /*0030*/ 	.short	0x0002
        /*0032*/ 	.short	0x0010
        /*0034*/ 	.byte	0x00, 0xf5, 0x21, 0x00


	//----- nvinfo : EIATTR_KPARAM_INFO
	.align		4
.L_165:
        /*0038*/ 	.byte	0x04, 0x17
        /*003a*/ 	.short	(.L_167 - .L_166)
.L_166:
        /*003c*/ 	.word	0x00000000
        /*0040*/ 	.short	0x0001
        /*0042*/ 	.short	0x0008
        /*0044*/ 	.byte	0x00, 0xf5, 0x21, 0x00


	//----- nvinfo : EIATTR_KPARAM_INFO
	.align		4
.L_167:
        /*0048*/ 	.byte	0x04, 0x17
        /*004a*/ 	.short	(.L_169 - .L_168)
.L_168:
        /*004c*/ 	.word	0x00000000
        /*0050*/ 	.short	0x0000
        /*0052*/ 	.short	0x0000
        /*0054*/ 	.byte	0x00, 0xf5, 0x21, 0x00


	//----- nvinfo : EIATTR_SPARSE_MMA_MASK
	.align		4
.L_169:
        /*0058*/ 	.byte	0x03, 0x50
        /*005a*/ 	.short	0x0000


	//----- nvinfo : EIATTR_MAXREG_COUNT
	.align		4
        /*005c*/ 	.byte	0x03, 0x1b
        /*005e*/ 	.short	0x00ff


	//----- nvinfo : EIATTR_MERCURY_ISA_VERSION
	.align		4
        /*0060*/ 	.byte	0x03, 0x5f
        /*0062*/ 	.short	0x0101


	//----- nvinfo : EIATTR_COOP_GROUP_MASK_REGIDS
	.align		4
        /*0064*/ 	.byte	0x04, 0x29
        /*0066*/ 	.short	(.L_171 - .L_170)


	//   ....[0]....
.L_170:
        /*0068*/ 	.word	0x05000005


	//   ....[1]....
        /*006c*/ 	.word	0x05000005


	//   ....[2]....
        /*0070*/ 	.word	0x05000005


	//----- nvinfo : EIATTR_COOP_GROUP_INSTR_OFFSETS
	.align		4
.L_171:
        /*0074*/ 	.byte	0x04, 0x28
        /*0076*/ 	.short	(.L_173 - .L_172)


	//   ....[0]....
.L_172:
        /*0078*/ 	.word	0x000047b0


	//   ....[1]....
        /*007c*/ 	.word	0x000047e0


	//   ....[2]....
        /*0080*/ 	.word	0x00004800


	//----- nvinfo : EIATTR_VRC_CTA_INIT_COUNT
	.align		4
.L_173:
        /*0084*/ 	.byte	0x02, 0x4a
	.zero		1
	.zero		1


	//----- nvinfo : EIATTR_EXIT_INSTR_OFFSETS
	.align		4
        /*0088*/ 	.byte	0x04, 0x1c
        /*008a*/ 	.short	(.L_175 - .L_174)


	//   ....[0]....
.L_174:
        /*008c*/ 	.word	0x00004810


	//   ....[1]....
        /*0090*/ 	.word	0x000049f0


	//----- nvinfo : EIATTR_MAX_THREADS
	.align		4
.L_175:
        /*0094*/ 	.byte	0x04, 0x05
        /*0096*/ 	.short	(.L_177 - .L_176)
.L_176:
        /*0098*/ 	.word	0x00000080
        /*009c*/ 	.word	0x00000001
        /*00a0*/ 	.word	0x00000001


	//----- nvinfo : EIATTR_CRS_STACK_SIZE
	.align		4
.L_177:
        /*00a4*/ 	.byte	0x04, 0x1e
        /*00a6*/ 	.short	(.L_179 - .L_178)
.L_178:
        /*00a8*/ 	.word	0x00000000


	//----- nvinfo : EIATTR_CBANK_PARAM_SIZE
	.align		4
.L_179:
        /*00ac*/ 	.byte	0x03, 0x19
        /*00ae*/ 	.short	0x0028


	//----- nvinfo : EIATTR_PARAM_CBANK
	.align		4
        /*00b0*/ 	.byte	0x04, 0x0a
        /*00b2*/ 	.short	(.L_181 - .L_180)
	.align		4
.L_180:
        /*00b4*/ 	.word	index@(.nv.constant0._Z23ladder_int8xint2_kernelILi1ELi20480ELi3200ELi2ELi8ELi16EEvPaS0_P13__nv_bfloat16S2_S2_)
        /*00b8*/ 	.short	0x0380
        /*00ba*/ 	.short	0x0028


	//----- nvinfo : EIATTR_SW_WAR
	.align		4
.L_181:
        /*00bc*/ 	.byte	0x04, 0x36
        /*00be*/ 	.short	(.L_183 - .L_182)
.L_182:
        /*00c0*/ 	.word	0x00000008
.L_183:


//--------------------- .nv.info._Z23ladder_int8xint2_kernelILi1ELi3200ELi3200ELi1ELi8ELi16EEvPaS0_P13__nv_bfloat16S2_S2_ --------------------------
	.section	.nv.info._Z23ladder_int8xint2_kernelILi1ELi3200ELi3200ELi1ELi8ELi16EEvPaS0_P13__nv_bfloat16S2_S2_,"",@"SHT_CUDA_INFO"
	.sectionflags	@""
	.align	4


	//----- nvinfo : EIATTR_CUDA_API_VERSION
	.align		4
        /*0000*/ 	.byte	0x04, 0x37
        /*0002*/ 	.short	(.L_185 - .L_184)
.L_184:
        /*0004*/ 	.word	0x00000082


	//----- nvinfo : EIATTR_KPARAM_INFO
	.align		4
.L_185:
        /*0008*/ 	.byte	0x04, 0x17
        /*000a*/ 	.short	(.L_187 - .L_186)
.L_186:
        /*000c*/ 	.word	0x00000000
        /*0010*/ 	.short	0x0004
        /*0012*/ 	.short	0x0020
        /*0014*/ 	.byte	0x00, 0xf5, 0x21, 0x00


	//----- nvinfo : EIATTR_KPARAM_INFO
	.align		4
.L_187:
        /*0018*/ 	.byte	0x04, 0x17
        /*001a*/ 	.short	(.L_189 - .L_188)
.L_188:
        /*001c*/ 	.word	0x00000000
        /*0020*/ 	.short	0x0003
        /*0022*/ 	.short	0x0018
        /*0024*/ 	.byte	0x00, 0xf5, 0x21, 0x00


	//----- nvinfo : EIATTR_KPARAM_INFO
	.align		4
.L_189:
        /*0028*/ 	.byte	0x04, 0x17
        /*002a*/ 	.short	(.L_191 - .L_190)
.L_190:
        /*002c*/ 	.word	0x00000000
        /*0030*/ 	.short	0x0002
        /*0032*/ 	.short	0x0010
        /*0034*/ 	.byte	0x00, 0xf5, 0x21, 0x00


	//----- nvinfo : EIATTR_KPARAM_INFO
	.align		4
.L_191:
        /*0038*/ 	.byte	0x04, 0x17
        /*003a*/ 	.short	(.L_193 - .L_192)
.L_192:
        /*003c*/ 	.word	0x00000000
        /*0040*/ 	.short	0x0001
        /*0042*/ 	.short	0x0008
        /*0044*/ 	.byte	0x00, 0xf5, 0x21, 0x00


	//----- nvinfo : EIATTR_KPARAM_INFO
	.align		4
.L_193:
        /*0048*/ 	.byte	0x04, 0x17
        /*004a*/ 	.short	(.L_195 - .L_194)
.L_194:
        /*004c*/ 	.word	0x00000000
        /*0050*/ 	.short	0x0000
        /*0052*/ 	.short	0x0000
        /*0054*/ 	.byte	0x00, 0xf5, 0x21, 0x00


	//----- nvinfo : EIATTR_SPARSE_MMA_MASK
	.align		4
.L_195:
        /*0058*/ 	.byte	0x03, 0x50
        /*005a*/ 	.short	0x0000


	//----- nvinfo : EIATTR_MAXREG_COUNT
	.align		4
        /*005c*/ 	.byte	0x03, 0x1b
        /*005e*/ 	.short	0x00ff


	//----- nvinfo : EIATTR_MERCURY_ISA_VERSION
	.align		4
        /*0060*/ 	.byte	0x03, 0x5f
        /*0062*/ 	.short	0x0101


	//----- nvinfo : EIATTR_COOP_GROUP_MASK_REGIDS
	.align		4
        /*0064*/ 	.byte	0x04, 0x29
        /*0066*/ 	.short	(.L_197 - .L_196)


	//   ....[0]....
.L_196:
        /*0068*/ 	.word	0x05000005


	//   ....[1]....
        /*006c*/ 	.word	0x05000005


	//   ....[2]....
        /*0070*/ 	.word	0x05000005


	//----- nvinfo : EIATTR_COOP_GROUP_INSTR_OFFSETS
	.align		4
.L_197:
        /*0074*/ 	.byte	0x04, 0x28
        /*0076*/ 	.short	(.L_199 - .L_198)


	//   ....[0]....
.L_198:
        /*0078*/ 	.word	0x000047b0


	//   ....[1]....
        /*007c*/ 	.word	0x000047e0


	//   ....[2]....
        /*0080*/ 	.word	0x00004800


	//----- nvinfo : EIATTR_VRC_CTA_INIT_COUNT
	.align		4
.L_199:
        /*0084*/ 	.byte	0x02, 0x4a
	.zero		1
	.zero		1


	//----- nvinfo : EIATTR_EXIT_INSTR_OFFSETS
	.align		4
        /*0088*/ 	.byte	0x04, 0x1c
        /*008a*/ 	.short	(.L_201 - .L_200)


	//   ....[0]....
.L_200:
        /*008c*/ 	.word	0x00004810


	//   ....[1]....
        /*0090*/ 	.word	0x000049f0


	//----- nvinfo : EIATTR_MAX_THREADS
	.align		4
.L_201:
        /*0094*/ 	.byte	0x04, 0x05
        /*0096*/ 	.short	(.L_203 - .L_202)
.L_202:
        /*0098*/ 	.word	0x00000080
        /*009c*/ 	.word	0x00000001
        /*00a0*/ 	.word	0x00000001


	//----- nvinfo : EIATTR_CRS_STACK_SIZE
	.align		4
.L_203:
        /*00a4*/ 	.byte	0x04, 0x1e
        /*00a6*/ 	.short	(.L_205 - .L_204)
.L_204:
        /*00a8*/ 	.word	0x00000000


	//----- nvinfo : EIATTR_CBANK_PARAM_SIZE
	.align		4
.L_205:
        /*00ac*/ 	.byte	0x03, 0x19
        /*00ae*/ 	.short	0x0028


	//----- nvinfo : EIATTR_PARAM_CBANK
	.align		4
        /*00b0*/ 	.byte	0x04, 0x0a
        /*00b2*/ 	.short	(.L_207 - .L_206)
	.align		4
.L_206:
        /*00b4*/ 	.word	index@(.nv.constant0._Z23ladder_int8xint2_kernelILi1ELi3200ELi3200ELi1ELi8ELi16EEvPaS0_P13__nv_bfloat16S2_S2_)
        /*00b8*/ 	.short	0x0380
        /*00ba*/ 	.short	0x0028


	//----- nvinfo : EIATTR_SW_WAR
	.align		4
.L_207:
        /*00bc*/ 	.byte	0x04, 0x36
        /*00be*/ 	.short	(.L_209 - .L_208)
.L_208:
        /*00c0*/ 	.word	0x00000008
.L_209:


//--------------------- .nv.info._Z23ladder_int8xint2_kernelILi1ELi4800ELi3200ELi6ELi8ELi16EEvPaS0_P13__nv_bfloat16S2_S2_ --------------------------
	.section	.nv.info._Z23ladder_int8xint2_kernelILi1ELi4800ELi3200ELi6ELi8ELi16EEvPaS0_P13__nv_bfloat16S2_S2_,"",@"SHT_CUDA_INFO"
	.sectionflags	@""
	.align	4


	//----- nvinfo : EIATTR_CUDA_API_VERSION
	.align		4
        /*0000*/ 	.byte	0x04, 0x37
        /*0002*/ 	.short	(.L_211 - .L_210)
.L_210:
        /*0004*/ 	.word	0x00000082


	//----- nvinfo : EIATTR_KPARAM_INFO
	.align		4
.L_211:
        /*0008*/ 	.byte	0x04, 0x17
        /*000a*/ 	.short	(.L_213 - .L_212)
.L_212:
        /*000c*/ 	.word	0x00000000
        /*0010*/ 	.short	0x0004
        /*0012*/ 	.short	0x0020
        /*0014*/ 	.byte	0x00, 0xf5, 0x21, 0x00


	//----- nvinfo : EIATTR_KPARAM_INFO
	.align		4
.L_213:
        /*0018*/ 	.byte	0x04, 0x17
        /*001a*/ 	.short	(.L_215 - .L_214)
.L_214:
        /*001c*/ 	.word	0x00000000
        /*0020*/ 	.short	0x0003
        /*0022*/ 	.short	0x0018
        /*0024*/ 	.byte	0x00, 0xf5, 0x21, 0x00


	//----- nvinfo : EIATTR_KPARAM_INFO
	.align		4
.L_215:
        /*0028*/ 	.byte	0x04, 0x17
        /*002a*/ 	.short	(.L_217 - .L_216)
.L_216:
        /*002c*/ 	.word	0x00000000
        /*0030*/ 	.short	0x0002
        /*0032*/ 	.short	0x0010
        /*0034*/ 	.byte	0x00, 0xf5, 0x21, 0x00


	//----- nvinfo : EIATTR_KPARAM_INFO
	.align		4
.L_217:
        /*0038*/ 	.byte	0x04, 0x17
        /*003a*/ 	.short	(.L_219 - .L_218)
.L_218:
        /*003c*/ 	.word	0x00000000
        /*0040*/ 	.short	0x0001
        /*0042*/ 	.short	0x0008
        /*0044*/ 	.byte	0x00, 0xf5, 0x21, 0x00


	//----- nvinfo : EIATTR_KPARAM_INFO
	.align		4
.L_219:
        /*0048*/ 	.byte	0x04, 0x17
        /*004a*/ 	.short	(.L_221 - .L_220)
.L_220:
        /*004c*/ 	.word	0x00000000
        /*0050*/ 	.short	0x0000
        /*0052*/ 	.short	0x0000
        /*0054*/ 	.byte	0x00, 0xf5, 0x21, 0x00


	//----- nvinfo : EIATTR_SPARSE_MMA_MASK
	.align		4
.L_221:
        /*0058*/ 	.byte	0x03, 0x50
        /*005a*/ 	.short	0x0000


	//----- nvinfo : EIATTR_MAXREG_COUNT
	.align		4
        /*005c*/ 	.byte	0x03, 0x1b
        /*005e*/ 	.short	0x00ff


	//----- nvinfo : EIATTR_MERCURY_ISA_VERSION
	.align		4
        /*0060*/ 	.byte	0x03, 0x5f
        /*0062*/ 	.short	0x0101


	//----- nvinfo : EIATTR_COOP_GROUP_MASK_REGIDS
	.align		4
        /*0064*/ 	.byte	0x04, 0x29
        /*0066*/ 	.short	(.L_223 - .L_222)


	//   ....[0]....
.L_222:
        /*0068*/ 	.word	0x05000005


	//   ....[1]....
        /*006c*/ 	.word	0x05000005


	//   ....[2]....
        /*0070*/ 	.word	0x05000005


	//----- nvinfo : EIATTR_COOP_GROUP_INSTR_OFFSETS
	.align		4
.L_223:
        /*0074*/ 	.byte	0x04, 0x28
        /*0076*/ 	.short	(.L_225 - .L_224)


	//   ....[0]....
.L_224:
        /*0078*/ 	.word	0x000047b0


	//   ....[1]....
        /*007c*/ 	.word	0x000047e0


	//   ....[2]....
        /*0080*/ 	.word	0x00004800


	//----- nvinfo : EIATTR_VRC_CTA_INIT_COUNT
	.align		4
.L_225:
        /*0084*/ 	.byte	0x02, 0x4a
	.zero		1
	.zero		1


	//----- nvinfo : EIATTR_EXIT_INSTR_OFFSETS
	.align		4
        /*0088*/ 	.byte	0x04, 0x1c
        /*008a*/ 	.short	(.L_227 - .L_226)


	//   ....[0]....
.L_226:
        /*008c*/ 	.word	0x00004810


	//   ....[1]....
        /*0090*/ 	.word	0x000049f0


	//----- nvinfo : EIATTR_MAX_THREADS
	.align		4
.L_227:
        /*0094*/ 	.byte	0x04, 0x05
        /*0096*/ 	.short	(.L_229 - .L_228)
.L_228:
        /*0098*/ 	.word	0x00000080
        /*009c*/ 	.word	0x00000001
        /*00a0*/ 	.word	0x00000001


	//----- nvinfo : EIATTR_CRS_STACK_SIZE
	.align		4
.L_229:
        /*00a4*/ 	.byte	0x04, 0x1e
        /*00a6*/ 	.short	(.L_231 - .L_230)
.L_230:
        /*00a8*/ 	.word	0x00000000


	//----- nvinfo : EIATTR_CBANK_PARAM_SIZE
	.align		4
.L_231:
        /*00ac*/ 	.byte	0x03, 0x19
        /*00ae*/ 	.short	0x0028


	//----- nvinfo : EIATTR_PARAM_CBANK
	.align		4
        /*00b0*/ 	.byte	0x04, 0x0a
        /*00b2*/ 	.short	(.L_233 - .L_232)
	.align		4
.L_232:
        /*00b4*/ 	.word	index@(.nv.constant0._Z23ladder_int8xint2_kernelILi1ELi4800ELi3200ELi6ELi8ELi16EEvPaS0_P13__nv_bfloat16S2_S2_)
        /*00b8*/ 	.short	0x0380
        /*00ba*/ 	.short	0x0028


	//----- nvinfo : EIATTR_SW_WAR
	.align		4
.L_233:
        /*00bc*/ 	.byte	0x04, 0x36
        /*00be*/ 	.short	(.L_235 - .L_234)
.L_234:
        /*00c0*/ 	.word	0x00000008
.L_235:


//--------------------- .nv.info._Z23ladder_int8xint2_kernelILi1ELi2560ELi6912ELi1ELi8ELi16EEvPaS0_P13__nv_bfloat16S2_S2_ --------------------------
	.section	.nv.info._Z23ladder_int8xint2_kernelILi1ELi2560ELi6912ELi1ELi8ELi16EEvPaS0_P13__nv_bfloat16S2_S2_,"",@"SHT_CUDA_INFO"
	.sectionflags	@""
	.align	4


	//----- nvinfo : EIATTR_CUDA_API_VERSION
	.align		4
        /*0000*/ 	.byte	0x04, 0x37
        /*0002*/ 	.short	(.L_237 - .L_236)
.L_236:
        /*0004*/ 	.word	0x00000082


	//----- nvinfo : EIATTR_KPARAM_INFO
	.align		4
.L_237:
        /*0008*/ 	.byte	0x04, 0x17
        /*000a*/ 	.short	(.L_239 - .L_238)
.L_238:
        /*000c*/ 	.word	0x00000000
        /*0010*/ 	.short	0x0004
        /*0012*/ 	.short	0x0020
        /*0014*/ 	.byte	0x00, 0xf5, 0x21, 0x00


	//----- nvinfo : EIATTR_KPARAM_INFO
	.align		4
.L_239:
        /*0018*/ 	.byte	0x04, 0x17
        /*001a*/ 	.short	(.L_241 - .L_240)
.L_240:
        /*001c*/ 	.word	0x00000000
        /*0020*/ 	.short	0x0003
        /*0022*/ 	.short	0x0018
        /*0024*/ 	.byte	0x00, 0xf5, 0x21, 0x00


	//----- nvinfo : EIATTR_KPARAM_INFO
	.align		4
.L_241:
        /*0028*/ 	.byte	0x04, 0x17
        /*002a*/ 	.short	(.L_243 - .L_242)
.L_242:
        /*002c*/ 	.word	0x00000000
        /*0030*/ 	.short	0x0002
        /*0032*/ 	.short	0x0010
        /*0034*/ 	.byte	0x00, 0xf5, 0x21, 0x00


	//----- nvinfo : EIATTR_KPARAM_INFO
	.align		4
.L_243:
        /*0038*/ 	.byte	0x04, 0x17
        /*003a*/ 	.short	(.L_245 - .L_244)
.L_244:
        /*003c*/ 	.word	0x00000000
        /*0040*/ 	.short	0x0001
        /*0042*/ 	.short	0x0008
        /*0044*/ 	.byte	0x00, 0xf5, 0x21, 0x00


	//----- nvinfo : EIATTR_KPARAM_INFO
	.align		4
.L_245:
        /*0048*/ 	.byte	0x04, 0x17
        /*004a*/ 	.short	(.L_247 - .L_246)
.L_246:
        /*004c*/ 	.word	0x00000000
        /*0050*/ 	.short	0x0000
        /*0052*/ 	.short	0x0000
        /*0054*/ 	.byte	0x00, 0xf5, 0x21, 0x00


	//----- nvinfo : EIATTR_SPARSE_MMA_MASK
	.align		4
.L_247:
        /*0058*/ 	.byte	0x03, 0x50
        /*005a*/ 	.short	0x0000


	//----- nvinfo : EIATTR_MAXREG_COUNT
	.align		4
        /*005c*/ 	.byte	0x03, 0x1b
        /*005e*/ 	.short	0x00ff


	//----- nvinfo : EIATTR_MERCURY_ISA_VERSION
	.align		4
        /*0060*/ 	.byte	0x03, 0x5f
        /*0062*/ 	.short	0x0101


	//----- nvinfo : EIATTR_COOP_GROUP_MASK_REGIDS
	.align		4
        /*0064*/ 	.byte	0x04, 0x29
        /*0066*/ 	.short	(.L_249 - .L_248)


	//   ....[0]....
.L_248:
        /*0068*/ 	.word	0x05000005


	//   ....[1]....
        /*006c*/ 	.word	0x05000005


	//   ....[2]....
        /*0070*/ 	.word	0x05000005


	//----- nvinfo : EIATTR_COOP_GROUP_INSTR_OFFSETS
	.align		4
.L_249:
        /*0074*/ 	.byte	0x04, 0x28
        /*0076*/ 	.short	(.L_251 - .L_250)


	//   ....[0]....
.L_250:
        /*0078*/ 	.word	0x00009940


	//   ....[1]....
        /*007c*/ 	.word	0x00009970


	//   ....[2]....
        /*0080*/ 	.word	0x00009990


	//----- nvinfo : EIATTR_VRC_CTA_INIT_COUNT
	.align		4
.L_251:
        /*0084*/ 	.byte	0x02, 0x4a
	.zero		1
	.zero		1


	//----- nvinfo : EIATTR_EXIT_INSTR_OFFSETS
	.align		4
        /*0088*/ 	.byte	0x04, 0x1c
        /*008a*/ 	.short	(.L_253 - .L_252)


	//   ....[0]....
.L_252:
        /*008c*/ 	.word	0x000099a0


	//   ....[1]....
        /*0090*/ 	.word	0x00009b80


	//----- nvinfo : EIATTR_MAX_THREADS
	.align		4
.L_253:
        /*0094*/ 	.byte	0x04, 0x05
        /*0096*/ 	.short	(.L_255 - .L_254)
.L_254:
        /*0098*/ 	.word	0x00000080
        /*009c*/ 	.word	0x00000001
        /*00a0*/ 	.word	0x00000001


	//----- nvinfo : EIATTR_CRS_STACK_SIZE
	.align		4
.L_255:
        /*00a4*/ 	.byte	0x04, 0x1e
        /*00a6*/ 	.short	(.L_257 - .L_256)
.L_256:
        /*00a8*/ 	.word	0x00000000


	//----- nvinfo : EIATTR_CBANK_PARAM_SIZE
	.align		4
.L_257:
        /*00ac*/ 	.byte	0x03, 0x19
        /*00ae*/ 	.short	0x0028


	//----- nvinfo : EIATTR_PARAM_CBANK
	.align		4
        /*00b0*/ 	.byte	0x04, 0x0a
        /*00b2*/ 	.short	(.L_259 - .L_258)
	.align		4
.L_258:
        /*00b4*/ 	.word	index@(.nv.constant0._Z23ladder_int8xint2_kernelILi1ELi2560ELi6912ELi1ELi8ELi16EEvPaS0_P13__nv_bfloat16S2_S2_)
        /*00b8*/ 	.short	0x0380
        /*00ba*/ 	.short	0x0028


	//----- nvinfo : EIATTR_SW_WAR
	.align		4
.L_259:
        /*00bc*/ 	.byte	0x04, 0x36
        /*00be*/ 	.short	(.L_261 - .L_260)
.L_260:
        /*00c0*/ 	.word	0x00000008
.L_261:


//--------------------- .nv.info._Z23ladder_int8xint2_kernelILi1ELi13824ELi2560ELi2ELi8ELi16EEvPaS0_P13__nv_bfloat16S2_S2_ --------------------------
	.section	.nv.info._Z23ladder_int8xint2_kernelILi1ELi13824ELi2560ELi2ELi8ELi16EEvPaS0_P13__nv_bfloat16S2_S2_,"",@"SHT_CUDA_INFO"
	.sectionflags	@""
	.align	4


	//----- nvinfo : EIATTR_CUDA_API_VERSION
	.align		4
        /*0000*/ 	.byte	0x04, 0x37
        /*0002*/ 	.short	(.L_263 - .L_262)
.L_262:
        /*0004*/ 	.word	0x00000082


	//----- nvinfo : EIATTR_KPARAM_INFO
	.align		4
.L_263:
        /*0008*/ 	.byte	0x04, 0x17
        /*000a*/ 	.short	(.L_265 - .L_264)
.L_264:
        /*000c*/ 	.word	0x00000000
        /*0010*/ 	.short	0x0004
        /*0012*/ 	.short	0x0020
        /*0014*/ 	.byte	0x00, 0xf5, 0x21, 0x00


	//----- nvinfo : EIATTR_KPARAM_INFO
	.align		4
.L_265:
        /*0018*/ 	.byte	0x04, 0x17
        /*001a*/ 	.short	(.L_267 - .L_266)
.L_266:
        /*001c*/ 	.word	0x00000000
        /*0020*/ 	.short	0x0003
        /*0022*/ 	.short	0x0018
        /*0024*/ 	.byte	0x00, 0xf5, 0x21, 0x00


	//----- nvinfo : EIATTR_KPARAM_INFO
	.align		4
.L_267:
        /*0028*/ 	.byte	0x04, 0x17
        /*002a*/ 	.short	(.L_269 - .L_268)
.L_268:
        /*002c*/ 	.word	0x00000000
        /*0030*/ 	.short	0x0002
        /*0032*/ 	.short	0x0010
        /*0034*/ 	.byte	0x00, 0xf5, 0x21, 0x00


	//----- nvinfo : EIATTR_KPARAM_INFO
	.align		4
.L_269:
        /*0038*/ 	.byte	0x04, 0x17
        /*003a*/ 	.short	(.L_271 - .L_270)
.L_270:
        /*003c*/ 	.word	0x00000000
        /*0040*/ 	.short	0x0001
        /*0042*/ 	.short	0x0008
        /*0044*/ 	.byte	0x00, 0xf5, 0x21, 0x00


	//----- nvinfo : EIATTR_KPARAM_INFO
	.align		4
.L_271:
        /*0048*/ 	.byte	0x04, 0x17
        /*004a*/ 	.short	(.L_273 - .L_272)
.L_272:
        /*004c*/ 	.word	0x00000000
        /*0050*/ 	.short	0x0000
        /*0052*/ 	.short	0x0000
        /*0054*/ 	.byte	0x00, 0xf5, 0x21, 0x00


	//----- nvinfo : EIATTR_SPARSE_MMA_MASK
	.align		4
.L_273:
        /*0058*/ 	.byte	0x03, 0x50
        /*005a*/ 	.short	0x0000


	//----- nvinfo : EIATTR_MAXREG_COUNT
	.align		4
        /*005c*/ 	.byte	0x03, 0x1b
        /*005e*/ 	.short	0x00ff


	//----- nvinfo : EIATTR_MERCURY_ISA_VERSION
	.align		4
        /*0060*/ 	.byte	0x03, 0x5f
        /*0062*/ 	.short	0x0101


	//----- nvinfo : EIATTR_COOP_GROUP_MASK_REGIDS
	.align		4
        /*0064*/ 	.byte	0x04, 0x29
        /*0066*/ 	.short	(.L_275 - .L_274)


	//   ....[0]....
.L_274:
        /*0068*/ 	.word	0x05000005


	//   ....[1]....
        /*006c*/ 	.word	0x05000005


	//   ....[2]....
        /*0070*/ 	.word	0x05000005


	//----- nvinfo : EIATTR_COOP_GROUP_INSTR_OFFSETS
	.align		4
.L_275:
        /*0074*/ 	.byte	0x04, 0x28
        /*0076*/ 	.short	(.L_277 - .L_276)


	//   ....[0]....
.L_276:
        /*0078*/ 	.word	0x000039a0


	//   ....[1]....
        /*007c*/ 	.word	0x000039d0


	//   ....[2]....
        /*0080*/ 	.word	0x000039f0


	//----- nvinfo : EIATTR_VRC_CTA_INIT_COUNT
	.align		4
.L_277:
        /*0084*/ 	.byte	0x02, 0x4a
	.zero		1
	.zero		1


	//----- nvinfo : EIATTR_EXIT_INSTR_OFFSETS
	.align		4
        /*0088*/ 	.byte	0x04, 0x1c
        /*008a*/ 	.short	(.L_279 - .L_278)


	//   ....[0]....
.L_278:
        /*008c*/ 	.word	0x00003a00


	//   ....[1]....
        /*0090*/ 	.word	0x00003be0


	//----- nvinfo : EIATTR_MAX_THREADS
	.align		4
.L_279:
        /*0094*/ 	.byte	0x04, 0x05
        /*0096*/ 	.short	(.L_281 - .L_280)
.L_280:
        /*0098*/ 	.word	0x00000080
        /*009c*/ 	.word	0x00000001
        /*00a0*/ 	.word	0x00000001


	//----- nvinfo : EIATTR_CRS_STACK_SIZE
	.align		4
.L_281:
        /*00a4*/ 	.byte	0x04, 0x1e
        /*00a6*/ 	.short	(.L_283 - .L_282)
.L_282:
        /*00a8*/ 	.word	0x00000000


	//----- nvinfo : EIATTR_CBANK_PARAM_SIZE
	.align		4
.L_283:
        /*00ac*/ 	.byte	0x03, 0x19
        /*00ae*/ 	.short	0x0028


	//----- nvinfo : EIATTR_PARAM_CBANK
	.align		4
        /*00b0*/ 	.byte	0x04, 0x0a
        /*00b2*/ 	.short	(.L_285 - .L_284)
	.align		4
.L_284:
        /*00b4*/ 	.word	index@(.nv.constant0._Z23ladder_int8xint2_kernelILi1ELi13824ELi2560ELi2ELi8ELi16EEvPaS0_P13__nv_bfloat16S2_S2_)
        /*00b8*/ 	.short	0x0380
        /*00ba*/ 	.short	0x0028


	//----- nvinfo : EIATTR_SW_WAR
	.align		4
.L_285:
        /*00bc*/ 	.byte	0x04, 0x36
        /*00be*/ 	.short	(.L_287 - .L_286)
.L_286:
        /*00c0*/ 	.word	0x00000008
.L_287:


//--------------------- .nv.info._Z23ladder_int8xint2_kernelILi1ELi2560ELi2560ELi1ELi8ELi16EEvPaS0_P13__nv_bfloat16S2_S2_ --------------------------
	.section	.nv.info._Z23ladder_int8xint2_kernelILi1ELi2560ELi2560ELi1ELi8ELi16EEvPaS0_P13__nv_bfloat16S2_S2_,"",@"SHT_CUDA_INFO"
	.sectionflags	@""
	.align	4


	//----- nvinfo : EIATTR_CUDA_API_VERSION
	.align		4
        /*0000*/ 	.byte	0x04, 0x37
        /*0002*/ 	.short	(.L_289 - .L_288)
.L_288:
        /*0004*/ 	.word	0x00000082


	//----- nvinfo : EIATTR_KPARAM_INFO
	.align		4
.L_289:
        /*0008*/ 	.byte	0x04, 0x17
        /*000a*/ 	.short	(.L_291 - .L_290)
.L_290:
        /*000c*/ 	.word	0x00000000
        /*0010*/ 	.short	0x0004
        /*0012*/ 	.short	0x0020
        /*0014*/ 	.byte	0x00, 0xf5, 0x21, 0x00


	//----- nvinfo : EIATTR_KPARAM_INFO
	.align		4
.L_291:
        /*0018*/ 	.byte	0x04, 0x17
        /*001a*/ 	.short	(.L_293 - .L_292)
.L_292:
        /*001c*/ 	.word	0x00000000
        /*0020*/ 	.short	0x0003
        /*0022*/ 	.short	0x0018
        /*0024*/ 	.byte	0x00, 0xf5, 0x21, 0x00


	//----- nvinfo : EIATTR_KPARAM_INFO
	.align		4
.L_293:
        /*0028*/ 	.byte	0x04, 0x17
        /*002a*/ 	.short	(.L_295 - .L_294)
.L_294:
        /*002c*/ 	.word	0x00000000
        /*0030*/ 	.short	0x0002
        /*0032*/ 	.short	0x0010
        /*0034*/ 	.byte	0x00, 0xf5, 0x21, 0x00


	//----- nvinfo : EIATTR_KPARAM_INFO
	.align		4
.L_295:
        /*0038*/ 	.byte	0x04, 0x17
        /*003a*/ 	.short	(.L_297 - .L_296)
.L_296:
        /*003c*/ 	.word	0x00000000
        /*0040*/ 	.short	0x0001
        /*0042*/ 	.short	0x0008
        /*0044*/ 	.byte	0x00, 0xf5, 0x21, 0x00


	//----- nvinfo : EIATTR_KPARAM_INFO
	.align		4
.L_297:
        /*0048*/ 	.byte	0x04, 0x17
        /*004a*/ 	.short	(.L_299 - .L_298)
.L_298:
        /*004c*/ 	.word	0x00000000
        /*0050*/ 	.short	0x0000
        /*0052*/ 	.short	0x0000
        /*0054*/ 	.byte	0x00, 0xf5, 0x21, 0x00


	//----- nvinfo : EIATTR_SPARSE_MMA_MASK
	.align		4
.L_299:
        /*0058*/ 	.byte	0x03, 0x50
        /*005a*/ 	.short	0x0000


	//----- nvinfo : EIATTR_MAXREG_COUNT
	.align		4
        /*005c*/ 	.byte	0x03, 0x1b
        /*005e*/ 	.short	0x00ff


	//----- nvinfo : EIATTR_MERCURY_ISA_VERSION
	.align		4
        /*0060*/ 	.byte	0x03, 0x5f
        /*0062*/ 	.short	0x0101


	//----- nvinfo : EIATTR_COOP_GROUP_MASK_REGIDS
	.align		4
        /*0064*/ 	.byte	0x04, 0x29
        /*0066*/ 	.short	(.L_301 - .L_300)


	//   ....[0]....
.L_300:
        /*0068*/ 	.word	0x05000005


	//   ....[1]....
        /*006c*/ 	.word	0x05000005


	//   ....[2]....
        /*0070*/ 	.word	0x05000005


	//----- nvinfo : EIATTR_COOP_GROUP_INSTR_OFFSETS
	.align		4
.L_301:
        /*0074*/ 	.byte	0x04, 0x28
        /*0076*/ 	.short	(.L_303 - .L_302)


	//   ....[0]....
.L_302:
        /*0078*/ 	.word	0x000039a0


	//   ....[1]....
        /*007c*/ 	.word	0x000039d0


	//   ....[2]....
        /*0080*/ 	.word	0x000039f0


	//----- nvinfo : EIATTR_VRC_CTA_INIT_COUNT
	.align		4
.L_303:
        /*0084*/ 	.byte	0x02, 0x4a
	.zero		1
	.zero		1


	//----- nvinfo : EIATTR_EXIT_INSTR_OFFSETS
	.align		4
        /*0088*/ 	.byte	0x04, 0x1c
        /*008a*/ 	.short	(.L_305 - .L_304)


	//   ....[0]....
.L_304:
        /*008c*/ 	.word	0x00003a00


	//   ....[1]....
        /*0090*/ 	.word	0x00003be0


	//----- nvinfo : EIATTR_MAX_THREADS
	.align		4
.L_305:
        /*0094*/ 	.byte	0x04, 0x05
        /*0096*/ 	.short	(.L_307 - .L_306)
.L_306:
        /*0098*/ 	.word	0x00000080
        /*009c*/ 	.word	0x00000001
        /*00a0*/ 	.word	0x00000001


	//----- nvinfo : EIATTR_CRS_STACK_SIZE
	.align		4
.L_307:
        /*00a4*/ 	.byte	0x04, 0x1e
        /*00a6*/ 	.short	(.L_309 - .L_308)
.L_308:
        /*00a8*/ 	.word	0x00000000


	//----- nvinfo : EIATTR_CBANK_PARAM_SIZE
	.align		4
.L_309:
        /*00ac*/ 	.byte	0x03, 0x19
        /*00ae*/ 	.short	0x0028


	//----- nvinfo : EIATTR_PARAM_CBANK
	.align		4
        /*00b0*/ 	.byte	0x04, 0x0a
        /*00b2*/ 	.short	(.L_311 - .L_310)
	.align		4
.L_310:
        /*00b4*/ 	.word	index@(.nv.constant0._Z23ladder_int8xint2_kernelILi1ELi2560ELi2560ELi1ELi8ELi16EEvPaS0_P13__nv_bfloat16S2_S2_)
        /*00b8*/ 	.short	0x0380
        /*00ba*/ 	.short	0x0028


	//----- nvinfo : EIATTR_SW_WAR
	.align		4
.L_311:
        /*00bc*/ 	.byte	0x04, 0x36
        /*00be*/ 	.short	(.L_313 - .L_312)
.L_312:
        /*00c0*/ 	.word	0x00000008
.L_313:


//--------------------- .nv.info._Z23ladder_int8xint2_kernelILi1ELi3840ELi2560ELi3ELi8ELi16EEvPaS0_P13__nv_bfloat16S2_S2_ --------------------------
	.section	.nv.info._Z23ladder_int8xint2_kernelILi1ELi3840ELi2560ELi3ELi8ELi16EEvPaS0_P13__nv_bfloat16S2_S2_,"",@"SHT_CUDA_INFO"
	.sectionflags	@""
	.align	4


	//----- nvinfo : EIATTR_CUDA_API_VERSION
	.align		4
        /*0000*/ 	.byte	0x04, 0x37
        /*0002*/ 	.short	(.L_315 - .L_314)
.L_314:
        /*0004*/ 	.word	0x00000082


	//----- nvinfo : EIATTR_KPARAM_INFO
	.align		4
.L_315:
        /*0008*/ 	.byte	0x04, 0x17
        /*000a*/ 	.short	(.L_317 - .L_316)
.L_316:
        /*000c*/ 	.word	0x00000000
        /*0010*/ 	.short	0x0004
        /*0012*/ 	.short	0x0020
        /*0014*/ 	.byte	0x00, 0xf5, 0x21, 0x00


	//----- nvinfo : EIATTR_KPARAM_INFO
	.align		4
.L_317:
        /*0018*/ 	.byte	0x04, 0x17
        /*001a*/ 	.short	(.L_319 - .L_318)
.L_318:
        /*001c*/ 	.word	0x00000000
        /*0020*/ 	.short	0x0003
        /*0022*/ 	.short	0x0018
        /*0024*/ 	.byte	0x00, 0xf5, 0x21, 0x00


	//----- nvinfo : EIATTR_KPARAM_INFO
	.align		4
.L_319:
        /*0028*/ 	.byte	0x04, 0x17
        /*002a*/ 	.short	(.L_321 - .L_320)
.L_320:
        /*002c*/ 	.word	0x00000000
        /*0030*/ 	.short	0x0002
        /*0032*/ 	.short	0x0010
        /*0034*/ 	.byte	0x00, 0xf5, 0x21, 0x00


	//----- nvinfo : EIATTR_KPARAM_INFO
	.align		4
.L_321:
        /*0038*/ 	.byte	0x04, 0x17
        /*003a*/ 	.short	(.L_323 - .L_322)
.L_322:
        /*003c*/ 	.word	0x00000000
        /*0040*/ 	.short	0x0001
        /*0042*/ 	.short	0x0008
        /*0044*/ 	.byte	0x00, 0xf5, 0x21, 0x00


	//----- nvinfo : EIATTR_KPARAM_INFO
	.align		4
.L_323:
        /*0048*/ 	.byte	0x04, 0x17
        /*004a*/ 	.short	(.L_325 - .L_324)
.L_324:
        /*004c*/ 	.word	0x00000000
        /*0050*/ 	.short	0x0000
        /*0052*/ 	.short	0x0000
        /*0054*/ 	.byte	0x00, 0xf5, 0x21, 0x00


	//----- nvinfo : EIATTR_SPARSE_MMA_MASK
	.align		4
.L_325:
        /*0058*/ 	.byte	0x03, 0x50
        /*005a*/ 	.short	0x0000


	//----- nvinfo : EIATTR_MAXREG_COUNT
	.align		4
        /*005c*/ 	.byte	0x03, 0x1b
        /*005e*/ 	.short	0x00ff


	//----- nvinfo : EIATTR_MERCURY_ISA_VERSION
	.align		4
        /*0060*/ 	.byte	0x03, 0x5f
        /*0062*/ 	.short	0x0101


	//----- nvinfo : EIATTR_COOP_GROUP_MASK_REGIDS
	.align		4
        /*0064*/ 	.byte	0x04, 0x29
        /*0066*/ 	.short	(.L_327 - .L_326)


	//   ....[0]....
.L_326:
        /*0068*/ 	.word	0x05000005


	//   ....[1]....
        /*006c*/ 	.word	0x05000005


	//   ....[2]....
        /*0070*/ 	.word	0x05000005


	//----- nvinfo : EIATTR_COOP_GROUP_INSTR_OFFSETS
	.align		4
.L_327:
        /*0074*/ 	.byte	0x04, 0x28
        /*0076*/ 	.short	(.L_329 - .L_328)


	//   ....[0]....
.L_328:
        /*0078*/ 	.word	0x000039a0


	//   ....[1]....
        /*007c*/ 	.word	0x000039d0


	//   ....[2]....
        /*0080*/ 	.word	0x000039f0


	//----- nvinfo : EIATTR_VRC_CTA_INIT_COUNT
	.align		4
.L_329:
        /*0084*/ 	.byte	0x02, 0x4a
	.zero		1
	.zero		1


	//----- nvinfo : EIATTR_EXIT_INSTR_OFFSETS
	.align		4
        /*0088*/ 	.byte	0x04, 0x1c
        /*008a*/ 	.short	(.L_331 - .L_330)


	//   ....[0]....
.L_330:
        /*008c*/ 	.word	0x00003a00


	//   ....[1]....
        /*0090*/ 	.word	0x00003be0


	//----- nvinfo : EIATTR_MAX_THREADS
	.align		4
.L_331:
        /*0094*/ 	.byte	0x04, 0x05
        /*0096*/ 	.short	(.L_333 - .L_332)
.L_332:
        /*0098*/ 	.word	0x00000080
        /*009c*/ 	.word	0x00000001
        /*00a0*/ 	.word	0x00000001


	//----- nvinfo : EIATTR_CRS_STACK_SIZE
	.align		4
.L_333:
        /*00a4*/ 	.byte	0x04, 0x1e
        /*00a6*/ 	.short	(.L_335 - .L_334)
.L_334:
        /*00a8*/ 	.word	0x00000000


	//----- nvinfo : EIATTR_CBANK_PARAM_SIZE
	.align		4
.L_335:
        /*00ac*/ 	.byte	0x03, 0x19
        /*00ae*/ 	.short	0x0028


	//----- nvinfo : EIATTR_PARAM_CBANK
	.align		4
        /*00b0*/ 	.byte	0x04, 0x0a
        /*00b2*/ 	.short	(.L_337 - .L_336)
	.align		4
.L_336:
        /*00b4*/ 	.word	index@(.nv.constant0._Z23ladder_int8xint2_kernelILi1ELi3840ELi2560ELi3ELi8ELi16EEvPaS0_P13__nv_bfloat16S2_S2_)
        /*00b8*/ 	.short	0x0380
        /*00ba*/ 	.short	0x0028


	//----- nvinfo : EIATTR_SW_WAR
	.align		4
.L_337:
        /*00bc*/ 	.byte	0x04, 0x36
        /*00be*/ 	.short	(.L_339 - .L_338)
.L_338:
        /*00c0*/ 	.word	0x00000008
.L_339:


//--------------------- .nv.callgraph             --------------------------
	.section	.nv.callgraph,"",@"SHT_CUDA_CALLGRAPH"
	.align	4
	.sectionentsize	8
	.align		4
        /*0000*/ 	.word	0x00000000
	.align		4
        /*0004*/ 	.word	0xffffffff
	.align		4
        /*0008*/ 	.word	0x00000000
	.align		4
        /*000c*/ 	.word	0xfffffffe
	.align		4
        /*0010*/ 	.word	0x00000000
	.align		4
        /*0014*/ 	.word	0xfffffffd
	.align		4
        /*0018*/ 	.word	0x00000000
	.align		4
        /*001c*/ 	.word	0xfffffffc


//--------------------- .text._Z23ladder_int8xint2_kernelILi1ELi55296ELi5120ELi1ELi8ELi16EEvPaS0_P13__nv_bfloat16S2_S2_ --------------------------
	.section	.text._Z23ladder_int8xint2_kernelILi1ELi55296ELi5120ELi1ELi8ELi16EEvPaS0_P13__nv_bfloat16S2_S2_,"ax",@progbits
	.align	128
        .global         _Z23ladder_int8xint2_kernelILi1ELi55296ELi5120ELi1ELi8ELi16EEvPaS0_P13__nv_bfloat16S2_S2_
        .type           _Z23ladder_int8xint2_kernelILi1ELi55296ELi5120ELi1ELi8ELi16EEvPaS0_P13__nv_bfloat16S2_S2_,@function
        .size           _Z23ladder_int8xint2_kernelILi1ELi55296ELi5120ELi1ELi8ELi16EEvPaS0_P13__nv_bfloat16S2_S2_,(.L_x_140 - _Z23ladder_int8xint2_kernelILi1ELi55296ELi5120ELi1ELi8ELi16EEvPaS0_P13__nv_bfloat16S2_S2_)
        .other          _Z23ladder_int8xint2_kernelILi1ELi55296ELi5120ELi1ELi8ELi16EEvPaS0_P13__nv_bfloat16S2_S2_,@"STO_CUDA_ENTRY STV_DEFAULT"
_Z23ladder_int8xint2_kernelILi1ELi55296ELi5120ELi1ELi8ELi16EEvPaS0_P13__nv_bfloat16S2_S2_:
.text._Z23ladder_int8xint2_kernelILi1ELi55296ELi5120ELi1ELi8ELi16EEvPaS0_P13__nv_bfloat16S2_S2_:
[----:B------:R-:W-:Y:S01]  /*0000*/  LDC R1, c[0x0][0x37c] ;  /* 0x0000df00ff017b82 */ /* 0x000fe20000000800 */
[----:B------:R-:W0:Y:S01]  /*0010*/  S2R R2, SR_TID.X ;  /* 0x0000000000027919 */ /* 0x000e220000002100 */
[----:B------:R-:W1:Y:S01]  /*0020*/  LDCU.128 UR8, c[0x0][0x380] ;  /* 0x00007000ff0877ac */ /* 0x000e620008000c00 */
[----:B------:R-:W2:Y:S01]  /*0030*/  S2R R0, SR_TID.Y ;  /* 0x0000000000007919 */ /* 0x000ea20000002200 */
[----:B------:R-:W3:Y:S01]  /*0040*/  LDCU.64 UR4, c[0x0][0x358] ;  /* 0x00006b00ff0477ac */ /* 0x000ee20008000a00 */
[----:B------:R-:W4:Y:S01]  /*0050*/  S2R R3, SR_CTAID.X ;  /* 0x0000000000037919 */ /* 0x000f220000002500 */
[C---:B0-----:R-:W-:Y:S02]  /*0060*/  IMAD.SHL.U32 R4, R2.reuse, 0x40, RZ ;  /* 0x0000004002047824 */ /* 0x041fe400078e00ff */
[----:B------:R-:W-:Y:S02]  /*0070*/  IMAD.SHL.U32 R6, R2, 0x20, RZ ;  /* 0x0000002002067824 */ /* 0x000fe400078e00ff */
[----:B--2---:R-:W-:Y:S01]  /*0080*/  IMAD.SHL.U32 R5, R0, 0x8, RZ ;  /* 0x0000000800057824 */ /* 0x004fe200078e00ff */
[----:B------:R-:W-:Y:S01]  /*0090*/  LOP3.LUT R4, R4, 0x1f80, RZ, 0xc0, !PT ;  /* 0x00001f8004047812 */ /* 0x000fe200078ec0ff */
[----:B------:R-:W-:Y:S01]  /*00a0*/  IMAD.SHL.U32 R7, R0, 0x4, RZ ;  /* 0x0000000400077824 */ /* 0x000fe200078e00ff */
[----:B------:R-:W-:-:S02]  /*00b0*/  LOP3.LUT R6, R6, 0x20, RZ, 0xc0, !PT ;  /* 0x0000002006067812 */ /* 0x000fc400078ec0ff */
[----:B------:R-:W-:Y:S02]  /*00c0*/  LOP3.LUT R5, R5, 0x3c0, RZ, 0xc0, !PT ;  /* 0x000003c005057812 */ /* 0x000fe400078ec0ff */
[----:B------:R-:W-:Y:S02]  /*00d0*/  LOP3.LUT R7, R7, 0x1c, RZ, 0xc0, !PT ;  /* 0x0000001c07077812 */ /* 0x000fe400078ec0ff */
[----:B------:R-:W-:-:S05]  /*00e0*/  IADD3 R4, PT, PT, R6, R5, R4 ;  /* 0x0000000506047210 */ /* 0x000fca0007ffe004 */
[----:B------:R-:W-:-:S04]  /*00f0*/  IMAD.IADD R4, R7, 0x1, R4 ;  /* 0x0000000107047824 */ /* 0x000fc800078e0204 */
[----:B----4-:R-:W-:-:S05]  /*0100*/  IMAD R4, R3, 0x5000, R4 ;  /* 0x0000500003047824 */ /* 0x010fca00078e0204 */
[----:B-1----:R-:W-:-:S05]  /*0110*/  IADD3 R20, P0, PT, R4, UR10, RZ ;  /* 0x0000000a04147c10 */ /* 0x002fca000ff1e0ff */
[----:B------:R-:W-:-:S05]  /*0120*/  IMAD.X R21, RZ, RZ, UR11, P0 ;  /* 0x0000000bff157e24 */ /* 0x000fca00080e06ff */
[----:B---3--:R-:W2:Y:S01]  /*0130*/  LDG.E.CONSTANT R13, desc[UR4][R20.64] ;  /* 0x00000004140d7981 */ /* 0x008ea2000c1e9900 */
[----:B------:R-:W-:-:S03]  /*0140*/  LEA R22, P0, R2, UR8, 0x4 ;  /* 0x0000000802167c11 */ /* 0x000fc6000f8020ff */
[----:B------:R-:W3:Y:S02]  /*0150*/  LDG.E.CONSTANT R17, desc[UR4][R20.64+0x200] ;  /* 0x0002000414117981 */ /* 0x000ee4000c1e9900 */
[----:B------:R-:W-:Y:S02]  /*0160*/  IMAD.X R23, RZ, RZ, UR9, P0 ;  /* 0x00000009ff177e24 */ /* 0x000fe400080e06ff */
[----:B------:R-:W4:Y:S04]  /*0170*/  LDG.E.CONSTANT R16, desc[UR4][R20.64+0x400] ;  /* 0x0004000414107981 */ /* 0x000f28000c1e9900 */
[----:B------:R-:W5:Y:S04]  /*0180*/  LDG.E.128.CONSTANT R4, desc[UR4][R22.64] ;  /* 0x0000000416047981 */ /* 0x000f68000c1e9d00 */
[----:B------:R-:W4:Y:S01]  /*0190*/  LDG.E.128.CONSTANT R8, desc[UR4][R22.64+0x80] ;  /* 0x0000800416087981 */ /* 0x000f22000c1e9d00 */
[----:B--2---:R-:W-:-:S04]  /*01a0*/  LOP3.LUT R14, R13, 0x3030303, RZ, 0xea, !PT ;  /* 0x030303030d0e7812 */ /* 0x004fc800078eeaff */
[----:B------:R-:W-:-:S05]  /*01b0*/  LOP3.LUT R12, R14, 0x80808080, RZ, 0xfc, !PT ;  /* 0x808080800e0c7812 */ /* 0x000fca00078efcff */
[----:B------:R-:W-:Y:S01]  /*01c0*/  VIADD R19, R12, 0xfdfdfdfe ;  /* 0xfdfdfdfe0c137836 */ /* 0x000fe20000000000 */
[----:B------:R-:W-:-:S04]  /*01d0*/  SHF.R.U32.HI R12, RZ, 0x2, R13 ;  /* 0x00000002ff0c7819 */ /* 0x000fc8000001160d */
[----:B------:R-:W-:Y:S02]  /*01e0*/  LOP3.LUT R19, R19, 0x80808080, R14, 0xb4, !PT ;  /* 0x8080808013137812 */ /* 0x000fe400078eb40e */
[----:B------:R-:W-:Y:S02]  /*01f0*/  LOP3.LUT R12, R12, 0x3030303, RZ, 0xea, !PT ;  /* 0x030303030c0c7812 */ /* 0x000fe400078eeaff */
[----:B------:R-:W-:Y:S02]  /*0200*/  LOP3.LUT R18, R14, 0x2020202, R19, 0x18, !PT ;  /* 0x020202020e127812 */ /* 0x000fe400078e1813 */
[----:B------:R-:W-:Y:S02]  /*0210*/  LOP3.LUT R24, R12, 0x80808080, RZ, 0xfc, !PT ;  /* 0x808080800c187812 */ /* 0x000fe400078efcff */
[----:B------:R-:W-:Y:S02]  /*0220*/  PRMT R15, R14, 0xba98, RZ ;  /* 0x0000ba980e0f7816 */ /* 0x000fe400000000ff */
[----:B------:R-:W-:Y:S01]  /*0230*/  PRMT R18, R18, 0xba98, RZ ;  /* 0x0000ba9812127816 */ /* 0x000fe200000000ff */
[----:B------:R-:W-:Y:S01]  /*0240*/  VIADD R25, R24, 0xfdfdfdfe ;  /* 0xfdfdfdfe18197836 */ /* 0x000fe20000000000 */
[----:B------:R-:W-:-:S02]  /*0250*/  SHF.R.U32.HI R14, RZ, 0x4, R13 ;  /* 0x00000004ff0e7819 */ /* 0x000fc4000001160d */
[----:B------:R-:W-:Y:S02]  /*0260*/  SHF.R.U32.HI R13, RZ, 0x6, R13 ;  /* 0x00000006ff0d7819 */ /* 0x000fe4000001160d */
[----:B------:R-:W-:Y:S02]  /*0270*/  LOP3.LUT R24, R18, 0x7f7f7f7f, R15, 0x60, !PT ;  /* 0x7f7f7f7f12187812 */ /* 0x000fe400078e600f */
[----:B------:R-:W-:Y:S02]  /*0280*/  LOP3.LUT R14, R14, 0x3030303, RZ, 0xea, !PT ;  /* 0x030303030e0e7812 */ /* 0x000fe400078eeaff */
[----:B------:R-:W-:Y:S02]  /*0290*/  LOP3.LUT R13, R13, 0x3030303, RZ, 0xea, !PT ;  /* 0x030303030d0d7812 */ /* 0x000fe400078eeaff */
[----:B------:R-:W-:Y:S02]  /*02a0*/  LOP3.LUT R15, R25, 0x80808080, R12, 0xb4, !PT ;  /* 0x80808080190f7812 */ /* 0x000fe400078eb40c */
[----:B------:R-:W-:-:S02]  /*02b0*/  LOP3.LUT R19, R24, R19, R18, 0xf4, !PT ;  /* 0x0000001318137212 */ /* 0x000fc400078ef412 */
[----:B------:R-:W-:Y:S02]  /*02c0*/  LOP3.LUT R18, R14, 0x80808080, RZ, 0xfc, !PT ;  /* 0x808080800e127812 */ /* 0x000fe400078efcff */
[----:B------:R-:W-:Y:S02]  /*02d0*/  LOP3.LUT R26, R13, 0x80808080, RZ, 0xfc, !PT ;  /* 0x808080800d1a7812 */ /* 0x000fe400078efcff */
[----:B------:R-:W-:Y:S01]  /*02e0*/  LOP3.LUT R24, R12, 0x2020202, R15, 0x18, !PT ;  /* 0x020202020c187812 */ /* 0x000fe200078e180f */
[----:B------:R-:W-:Y:S01]  /*02f0*/  VIADD R27, R18, 0xfdfdfdfe ;  /* 0xfdfdfdfe121b7836 */ /* 0x000fe20000000000 */
[----:B------:R-:W-:Y:S01]  /*0300*/  PRMT R25, R12, 0xba98, RZ ;  /* 0x0000ba980c197816 */ /* 0x000fe200000000ff */
[----:B------:R-:W-:Y:S01]  /*0310*/  VIADD R12, R26, 0xfdfdfdfe ;  /* 0xfdfdfdfe1a0c7836 */ /* 0x000fe20000000000 */
[----:B------:R-:W-:-:S04]  /*0320*/  PRMT R24, R24, 0xba98, RZ ;  /* 0x0000ba9818187816 */ /* 0x000fc800000000ff */
[----:B------:R-:W-:Y:S02]  /*0330*/  LOP3.LUT R18, R24, 0x7f7f7f7f, R25, 0x60, !PT ;  /* 0x7f7f7f7f18127812 */ /* 0x000fe400078e6019 */
[----:B------:R-:W-:Y:S02]  /*0340*/  LOP3.LUT R25, R27, 0x80808080, R14, 0xb4, !PT ;  /* 0x808080801b197812 */ /* 0x000fe400078eb40e */
[----:B------:R-:W-:Y:S02]  /*0350*/  LOP3.LUT R12, R12, 0x80808080, R13, 0xb4, !PT ;  /* 0x808080800c0c7812 */ /* 0x000fe400078eb40d */
[----:B------:R-:W-:Y:S02]  /*0360*/  LOP3.LUT R24, R18, R15, R24, 0xf4, !PT ;  /* 0x0000000f12187212 */ /* 0x000fe400078ef418 */
[----:B------:R-:W-:Y:S02]  /*0370*/  LOP3.LUT R15, R14, 0x2020202, R25, 0x18, !PT ;  /* 0x020202020e0f7812 */ /* 0x000fe400078e1819 */
[----:B------:R-:W-:-:S02]  /*0380*/  LOP3.LUT R18, R13, 0x2020202, R12, 0x18, !PT ;  /* 0x020202020d127812 */ /* 0x000fc400078e180c */
[----:B------:R-:W-:Y:S02]  /*0390*/  PRMT R27, R14, 0xba98, RZ ;  /* 0x0000ba980e1b7816 */ /* 0x000fe400000000ff */
[----:B------:R-:W-:Y:S02]  /*03a0*/  PRMT R26, R13, 0xba98, RZ ;  /* 0x0000ba980d1a7816 */ /* 0x000fe400000000ff */
[----:B------:R-:W-:Y:S02]  /*03b0*/  PRMT R14, R15, 0xba98, RZ ;  /* 0x0000ba980f0e7816 */ /* 0x000fe400000000ff */
[----:B------:R-:W-:Y:S02]  /*03c0*/  PRMT R13, R18, 0xba98, RZ ;  /* 0x0000ba98120d7816 */ /* 0x000fe400000000ff */
[----:B------:R-:W-:Y:S01]  /*03d0*/  LOP3.LUT R27, R14, 0x7f7f7f7f, R27, 0x60, !PT ;  /* 0x7f7f7f7f0e1b7812 */ /* 0x000fe200078e601b */
[----:B------:R-:W2:Y:S01]  /*03e0*/  LDG.E.CONSTANT R18, desc[UR4][R20.64+0x600] ;  /* 0x0006000414127981 */ /* 0x000ea2000c1e9900 */
[----:B------:R-:W-:-:S02]  /*03f0*/  LOP3.LUT R26, R13, 0x7f7f7f7f, R26, 0x60, !PT ;  /* 0x7f7f7f7f0d1a7812 */ /* 0x000fc400078e601a */
[----:B------:R-:W-:Y:S02]  /*0400*/  LOP3.LUT R25, R27, R25, R14, 0xf4, !PT ;  /* 0x000000191b197212 */ /* 0x000fe400078ef40e */
[----:B------:R-:W-:Y:S02]  /*0410*/  LOP3.LUT R26, R26, R12, R13, 0xf4, !PT ;  /* 0x0000000c1a1a7212 */ /* 0x000fe400078ef40d */
[----:B------:R-:W2:Y:S01]  /*0420*/  LDG.E.128.CONSTANT R12, desc[UR4][R22.64+0x100] ;  /* 0x00010004160c7981 */ /* 0x000ea2000c1e9d00 */
[----:B-----5:R-:W-:-:S04]  /*0430*/  IDP.4A.S8.S8 R4, R4, R19, RZ ;  /* 0x0000001304047226 */ /* 0x020fc800000006ff */
[----:B------:R-:W-:Y:S01]  /*0440*/  IDP.4A.S8.S8 R5, R5, R24, R4 ;  /* 0x0000001805057226 */ /* 0x000fe20000000604 */
[----:B---3--:R-:W-:-:S04]  /*0450*/  LOP3.LUT R4, R17, 0x3030303, RZ, 0xea, !PT ;  /* 0x0303030311047812 */ /* 0x008fc800078eeaff */
[----:B------:R-:W-:Y:S01]  /*0460*/  LOP3.LUT R19, R4, 0x80808080, RZ, 0xfc, !PT ;  /* 0x8080808004137812 */ /* 0x000fe200078efcff */
[----:B------:R-:W-:Y:S01]  /*0470*/  IDP.4A.S8.S8 R6, R6, R25, R5 ;  /* 0x0000001906067226 */ /* 0x000fe20000000605 */
[----:B------:R-:W-:-:S03]  /*0480*/  SHF.R.U32.HI R5, RZ, 0x2, R17 ;  /* 0x00000002ff057819 */ /* 0x000fc60000011611 */
[----:B------:R-:W-:Y:S01]  /*0490*/  VIADD R19, R19, 0xfdfdfdfe ;  /* 0xfdfdfdfe13137836 */ /* 0x000fe20000000000 */
[----:B------:R-:W-:-:S04]  /*04a0*/  LOP3.LUT R5, R5, 0x3030303, RZ, 0xea, !PT ;  /* 0x0303030305057812 */ /* 0x000fc800078eeaff */
[----:B------:R-:W-:Y:S01]  /*04b0*/  LOP3.LUT R25, R19, 0x80808080, R4, 0xb4, !PT ;  /* 0x8080808013197812 */ /* 0x000fe200078eb404 */
[----:B------:R-:W-:Y:S01]  /*04c0*/  IDP.4A.S8.S8 R19, R7, R26, R6 ;  /* 0x0000001a07137226 */ /* 0x000fe20000000606 */
[----:B------:R-:W-:Y:S02]  /*04d0*/  LOP3.LUT R24, R5, 0x80808080, RZ, 0xfc, !PT ;  /* 0x8080808005187812 */ /* 0x000fe400078efcff */
[C---:B------:R-:W-:Y:S02]  /*04e0*/  LOP3.LUT R6, R4.reuse, 0x2020202, R25, 0x18, !PT ;  /* 0x0202020204067812 */ /* 0x040fe400078e1819 */
[----:B------:R-:W-:Y:S01]  /*04f0*/  PRMT R7, R4, 0xba98, RZ ;  /* 0x0000ba9804077816 */ /* 0x000fe200000000ff */
[----:B------:R-:W-:Y:S01]  /*0500*/  VIADD R24, R24, 0xfdfdfdfe ;  /* 0xfdfdfdfe18187836 */ /* 0x000fe20000000000 */
[----:B------:R-:W-:Y:S02]  /*0510*/  PRMT R6, R6, 0xba98, RZ ;  /* 0x0000ba9806067816 */ /* 0x000fe400000000ff */
[----:B------:R-:W-:-:S02]  /*0520*/  SHF.R.U32.HI R4, RZ, 0x4, R17 ;  /* 0x00000004ff047819 */ /* 0x000fc40000011611 */
[----:B------:R-:W-:Y:S02]  /*0530*/  LOP3.LUT R7, R6, 0x7f7f7f7f, R7, 0x60, !PT ;  /* 0x7f7f7f7f06077812 */ /* 0x000fe400078e6007 */
[----:B------:R-:W-:Y:S02]  /*0540*/  LOP3.LUT R4, R4, 0x3030303, RZ, 0xea, !PT ;  /* 0x0303030304047812 */ /* 0x000fe400078eeaff */
[----:B------:R-:W-:Y:S02]  /*0550*/  LOP3.LUT R26, R24, 0x80808080, R5, 0xb4, !PT ;  /* 0x80808080181a7812 */ /* 0x000fe400078eb405 */
[----:B------:R-:W-:Y:S02]  /*0560*/  LOP3.LUT R24, R7, R25, R6, 0xf4, !PT ;  /* 0x0000001907187212 */ /* 0x000fe400078ef406 */
[----:B------:R-:W-:Y:S02]  /*0570*/  LOP3.LUT R25, R4, 0x80808080, RZ, 0xfc, !PT ;  /* 0x8080808004197812 */ /* 0x000fe400078efcff */
[----:B------:R-:W-:-:S02]  /*0580*/  LOP3.LUT R7, R5, 0x2020202, R26, 0x18, !PT ;  /* 0x0202020205077812 */ /* 0x000fc400078e181a */
[----:B------:R-:W-:Y:S02]  /*0590*/  PRMT R6, R5, 0xba98, RZ ;  /* 0x0000ba9805067816 */ /* 0x000fe400000000ff */
[----:B------:R-:W-:Y:S01]  /*05a0*/  SHF.R.U32.HI R5, RZ, 0x6, R17 ;  /* 0x00000006ff057819 */ /* 0x000fe20000011611 */
[----:B------:R-:W-:Y:S01]  /*05b0*/  VIADD R25, R25, 0xfdfdfdfe ;  /* 0xfdfdfdfe19197836 */ /* 0x000fe20000000000 */
[----:B------:R-:W-:Y:S02]  /*05c0*/  PRMT R7, R7, 0xba98, RZ ;  /* 0x0000ba9807077816 */ /* 0x000fe400000000ff */
[----:B------:R-:W-:Y:S02]  /*05d0*/  LOP3.LUT R5, R5, 0x3030303, RZ, 0xea, !PT ;  /* 0x0303030305057812 */ /* 0x000fe400078eeaff */
[----:B------:R-:W-:Y:S02]  /*05e0*/  LOP3.LUT R6, R7, 0x7f7f7f7f, R6, 0x60, !PT ;  /* 0x7f7f7f7f07067812 */ /* 0x000fe400078e6006 */
[----:B------:R-:W-:-:S02]  /*05f0*/  LOP3.LUT R25, R25, 0x80808080, R4, 0xb4, !PT ;  /* 0x8080808019197812 */ /* 0x000fc400078eb404 */
[----:B------:R-:W-:Y:S02]  /*0600*/  LOP3.LUT R17, R5, 0x80808080, RZ, 0xfc, !PT ;  /* 0x8080808005117812 */ /* 0x000fe400078efcff */
[----:B------:R-:W-:Y:S02]  /*0610*/  LOP3.LUT R26, R6, R26, R7, 0xf4, !PT ;  /* 0x0000001a061a7212 */ /* 0x000fe400078ef407 */
[C---:B------:R-:W-:Y:S01]  /*0620*/  LOP3.LUT R6, R4.reuse, 0x2020202, R25, 0x18, !PT ;  /* 0x0202020204067812 */ /* 0x040fe200078e1819 */
[----:B------:R-:W-:Y:S01]  /*0630*/  VIADD R28, R17, 0xfdfdfdfe ;  /* 0xfdfdfdfe111c7836 */ /* 0x000fe20000000000 */
[----:B------:R-:W-:Y:S01]  /*0640*/  PRMT R7, R4, 0xba98, RZ ;  /* 0x0000ba9804077816 */ /* 0x000fe200000000ff */
[----:B------:R-:W3:Y:S01]  /*0650*/  LDG.E.CONSTANT R17, desc[UR4][R20.64+0x800] ;  /* 0x0008000414117981 */ /* 0x000ee2000c1e9900 */
[----:B------:R-:W-:Y:S02]  /*0660*/  PRMT R6, R6, 0xba98, RZ ;  /* 0x0000ba9806067816 */ /* 0x000fe400000000ff */
[----:B------:R-:W-:-:S02]  /*0670*/  LOP3.LUT R28, R28, 0x80808080, R5, 0xb4, !PT ;  /* 0x808080801c1c7812 */ /* 0x000fc400078eb405 */
[----:B------:R-:W-:Y:S02]  /*0680*/  LOP3.LUT R7, R6, 0x7f7f7f7f, R7, 0x60, !PT ;  /* 0x7f7f7f7f06077812 */ /* 0x000fe400078e6007 */
[----:B------:R-:W-:Y:S02]  /*0690*/  LOP3.LUT R4, R5, 0x2020202, R28, 0x18, !PT ;  /* 0x0202020205047812 */ /* 0x000fe400078e181c */
[----:B------:R-:W-:Y:S02]  /*06a0*/  LOP3.LUT R25, R7, R25, R6, 0xf4, !PT ;  /* 0x0000001907197212 */ /* 0x000fe400078ef406 */
[----:B------:R-:W-:Y:S02]  /*06b0*/  PRMT R6, R5, 0xba98, RZ ;  /* 0x0000ba9805067816 */ /* 0x000fe400000000ff */
[----:B------:R-:W-:-:S04]  /*06c0*/  PRMT R5, R4, 0xba98, RZ ;  /* 0x0000ba9804057816 */ /* 0x000fc800000000ff */
[----:B------:R-:W-:-:S04]  /*06d0*/  LOP3.LUT R6, R5, 0x7f7f7f7f, R6, 0x60, !PT ;  /* 0x7f7f7f7f05067812 */ /* 0x000fc800078e6006 */
[----:B------:R-:W-:Y:S02]  /*06e0*/  LOP3.LUT R28, R6, R28, R5, 0xf4, !PT ;  /* 0x0000001c061c7212 */ /* 0x000fe400078ef405 */
[----:B------:R-:W5:Y:S01]  /*06f0*/  LDG.E.128.CONSTANT R4, desc[UR4][R22.64+0x180] ;  /* 0x0001800416047981 */ /* 0x000f62000c1e9d00 */
[----:B----4-:R-:W-:-:S04]  /*0700*/  IDP.4A.S8.S8 R8, R8, R24, R19 ;  /* 0x0000001808087226 */ /* 0x010fc80000000613 */
[----:B------:R-:W-:Y:S01]  /*0710*/  IDP.4A.S8.S8 R9, R9, R26, R8 ;  /* 0x0000001a09097226 */ /* 0x000fe20000000608 */
[----:B------:R-:W-:-:S04]  /*0720*/  LOP3.LUT R8, R16, 0x3030303, RZ, 0xea, !PT ;  /* 0x0303030310087812 */ /* 0x000fc800078eeaff */
        /* <DEDUP_REMOVED lines=28> */
[----:B------:R-:W-:Y:S01]  /*08f0*/  LOP3.LUT R10, R8, 0x2020202, R25, 0x18, !PT ;  /* 0x02020202080a7812 */ /* 0x000fe200078e1819 */
[----:B------:R-:W-:Y:S01]  /*0900*/  VIADD R16, R16, 0xfdfdfdfe ;  /* 0xfdfdfdfe10107836 */ /* 0x000fe20000000000 */
[----:B------:R-:W-:Y:S02]  /*0910*/  PRMT R11, R8, 0xba98, RZ ;  /* 0x0000ba98080b7816 */ /* 0x000fe400000000ff */
[----:B------:R-:W-:Y:S02]  /*0920*/  PRMT R10, R10, 0xba98, RZ ;  /* 0x0000ba980a0a7816 */ /* 0x000fe400000000ff */
[----:B------:R-:W-:-:S02]  /*0930*/  LOP3.LUT R28, R16, 0x80808080, R9, 0xb4, !PT ;  /* 0x80808080101c7812 */ /* 0x000fc400078eb409 */
[----:B------:R-:W-:Y:S01]  /*0940*/  LOP3.LUT R11, R10, 0x7f7f7f7f, R11, 0x60, !PT ;  /* 0x7f7f7f7f0a0b7812 */ /* 0x000fe200078e600b */
[----:B------:R-:W4:Y:S01]  /*0950*/  LDG.E.CONSTANT R16, desc[UR4][R20.64+0xa00] ;  /* 0x000a000414107981 */ /* 0x000f22000c1e9900 */
[----:B------:R-:W-:Y:S02]  /*0960*/  LOP3.LUT R8, R9, 0x2020202, R28, 0x18, !PT ;  /* 0x0202020209087812 */ /* 0x000fe400078e181c */
[----:B------:R-:W-:Y:S02]  /*0970*/  LOP3.LUT R25, R11, R25, R10, 0xf4, !PT ;  /* 0x000000190b197212 */ /* 0x000fe400078ef40a */
[----:B------:R-:W-:Y:S02]  /*0980*/  PRMT R10, R9, 0xba98, RZ ;  /* 0x0000ba98090a7816 */ /* 0x000fe400000000ff */
[----:B------:R-:W-:-:S04]  /*0990*/  PRMT R9, R8, 0xba98, RZ ;  /* 0x0000ba9808097816 */ /* 0x000fc800000000ff */
[----:B------:R-:W-:-:S04]  /*09a0*/  LOP3.LUT R10, R9, 0x7f7f7f7f, R10, 0x60, !PT ;  /* 0x7f7f7f7f090a7812 */ /* 0x000fc800078e600a */
[----:B------:R-:W-:Y:S02]  /*09b0*/  LOP3.LUT R28, R10, R28, R9, 0xf4, !PT ;  /* 0x0000001c0a1c7212 */ /* 0x000fe400078ef409 */
[----:B------:R-:W4:Y:S01]  /*09c0*/  LDG.E.128.CONSTANT R8, desc[UR4][R22.64+0x200] ;  /* 0x0002000416087981 */ /* 0x000f22000c1e9d00 */
[----:B--2---:R-:W-:-:S04]  /*09d0*/  IDP.4A.S8.S8 R12, R12, R24, R19 ;  /* 0x000000180c0c7226 */ /* 0x004fc80000000613 */
        /* <DEDUP_REMOVED lines=36> */
[----:B------:R-:W2:Y:S01]  /*0c20*/  LDG.E.CONSTANT R18, desc[UR4][R20.64+0xc00] ;  /* 0x000c000414127981 */ /* 0x000ea2000c1e9900 */
[----:B------:R-:W-:Y:S02]  /*0c30*/  LOP3.LUT R12, R13, 0x2020202, R28, 0x18, !PT ;  /* 0x020202020d0c7812 */ /* 0x000fe400078e181c */
[----:B------:R-:W-:Y:S02]  /*0c40*/  LOP3.LUT R25, R15, R25, R14, 0xf4, !PT ;  /* 0x000000190f197212 */ /* 0x000fe400078ef40e */
[----:B------:R-:W-:Y:S02]  /*0c50*/  PRMT R14, R13, 0xba98, RZ ;  /* 0x0000ba980d0e7816 */ /* 0x000fe400000000ff */
[----:B------:R-:W-:-:S04]  /*0c60*/  PRMT R13, R12, 0xba98, RZ ;  /* 0x0000ba980c0d7816 */ /* 0x000fc800000000ff */
[----:B------:R-:W-:-:S04]  /*0c70*/  LOP3.LUT R14, R13, 0x7f7f7f7f, R14, 0x60, !PT ;  /* 0x7f7f7f7f0d0e7812 */ /* 0x000fc800078e600e */
[----:B------:R-:W-:Y:S02]  /*0c80*/  LOP3.LUT R28, R14, R28, R13, 0xf4, !PT ;  /* 0x0000001c0e1c7212 */ /* 0x000fe400078ef40d */
[----:B------:R-:W2:Y:S01]  /*0c90*/  LDG.E.128.CONSTANT R12, desc[UR4][R22.64+0x280] ;  /* 0x00028004160c7981 */ /* 0x000ea2000c1e9d00 */
[----:B-----5:R-:W-:-:S04]  /*0ca0*/  IDP.4A.S8.S8 R4, R4, R24, R19 ;  /* 0x0000001804047226 */ /* 0x020fc80000000613 */
        /* <DEDUP_REMOVED lines=326> */
[----:B------:R-:W-:Y:S02]  /*2110*/  PRMT R11, R8, 0xba98, RZ ;  /* 0x0000ba98080b7816 */ /* 0x000fe400000000ff */
[----:B------:R-:W-:Y:S01]  /*2120*/  PRMT R10, R10, 0xba98, RZ ;  /* 0x0000ba980a0a7816 */ /* 0x000fe200000000ff */
[----:B------:R-:W-:Y:S01]  /*2130*/  VIADD R24, R24, 0xfdfdfdfe ;  /* 0xfdfdfdfe18187836 */ /* 0x000fe20000000000 */
[----:B------:R-:W-:-:S02]  /*2140*/  SHF.R.U32.HI R8, RZ, 0x4, R16 ;  /* 0x00000004ff087819 */ /* 0x000fc40000011610 */
[----:B------:R-:W-:Y:S02]  /*2150*/  LOP3.LUT R11, R10, 0x7f7f7f7f, R11, 0x60, !PT ;  /* 0x7f7f7f7f0a0b7812 */ /* 0x000fe400078e600b */
[----:B------:R-:W-:Y:S02]  /*2160*/  SHF.R.U32.HI R16, RZ, 0x6, R16 ;  /* 0x00000006ff107819 */ /* 0x000fe40000011610 */
[----:B------:R-:W-:Y:S02]  /*2170*/  LOP3.LUT R26, R24, 0x80808080, R9, 0xb4, !PT ;  /* 0x80808080181a7812 */ /* 0x000fe400078eb409 */
[----:B------:R-:W-:Y:S02]  /*2180*/  LOP3.LUT R24, R11, R25, R10, 0xf4, !PT ;  /* 0x000000190b187212 */ /* 0x000fe400078ef40a */
[----:B------:R-:W-:Y:S02]  /*2190*/  LOP3.LUT R16, R16, 0x3030303, RZ, 0xea, !PT ;  /* 0x0303030310107812 */ /* 0x000fe400078eeaff */
[----:B------:R-:W-:-:S02]  /*21a0*/  LOP3.LUT R8, R8, 0x3030303, RZ, 0xea, !PT ;  /* 0x0303030308087812 */ /* 0x000fc400078eeaff */
[C---:B------:R-:W-:Y:S02]  /*21b0*/  LOP3.LUT R10, R9.reuse, 0x2020202, R26, 0x18, !PT ;  /* 0x02020202090a7812 */ /* 0x040fe400078e181a */
[----:B------:R-:W-:Y:S02]  /*21c0*/  LOP3.LUT R11, R8, 0x80808080, RZ, 0xfc, !PT ;  /* 0x80808080080b7812 */ /* 0x000fe400078efcff */
[----:B------:R-:W-:Y:S02]  /*21d0*/  PRMT R28, R9, 0xba98, RZ ;  /* 0x0000ba98091c7816 */ /* 0x000fe400000000ff */
[----:B------:R-:W-:Y:S01]  /*21e0*/  PRMT R9, R10, 0xba98, RZ ;  /* 0x0000ba980a097816 */ /* 0x000fe200000000ff */
[----:B------:R-:W-:-:S03]  /*21f0*/  VIADD R11, R11, 0xfdfdfdfe ;  /* 0xfdfdfdfe0b0b7836 */ /* 0x000fc60000000000 */
[----:B------:R-:W-:Y:S02]  /*2200*/  LOP3.LUT R28, R9, 0x7f7f7f7f, R28, 0x60, !PT ;  /* 0x7f7f7f7f091c7812 */ /* 0x000fe400078e601c */
[----:B------:R-:W-:Y:S02]  /*2210*/  LOP3.LUT R25, R11, 0x80808080, R8, 0xb4, !PT ;  /* 0x808080800b197812 */ /* 0x000fe400078eb408 */
[----:B------:R-:W-:Y:S02]  /*2220*/  LOP3.LUT R26, R28, R26, R9, 0xf4, !PT ;  /* 0x0000001a1c1a7212 */ /* 0x000fe400078ef409 */
[C---:B------:R-:W-:Y:S02]  /*2230*/  LOP3.LUT R9, R8.reuse, 0x2020202, R25, 0x18, !PT ;  /* 0x0202020208097812 */ /* 0x040fe400078e1819 */
[----:B------:R-:W-:Y:S02]  /*2240*/  PRMT R11, R8, 0xba98, RZ ;  /* 0x0000ba98080b7816 */ /* 0x000fe400000000ff */
[----:B------:R-:W-:-:S02]  /*2250*/  PRMT R27, R16, 0xba98, RZ ;  /* 0x0000ba98101b7816 */ /* 0x000fc400000000ff */
[----:B------:R-:W-:-:S04]  /*2260*/  PRMT R8, R9, 0xba98, RZ ;  /* 0x0000ba9809087816 */ /* 0x000fc800000000ff */
[----:B------:R-:W-:-:S04]  /*2270*/  LOP3.LUT R11, R8, 0x7f7f7f7f, R11, 0x60, !PT ;  /* 0x7f7f7f7f080b7812 */ /* 0x000fc800078e600b */
[----:B------:R-:W-:Y:S02]  /*2280*/  LOP3.LUT R25, R11, R25, R8, 0xf4, !PT ;  /* 0x000000190b197212 */ /* 0x000fe400078ef408 */
[----:B------:R-:W4:Y:S01]  /*2290*/  LDG.E.128.CONSTANT R8, desc[UR4][R22.64+0x680] ;  /* 0x0006800416087981 */ /* 0x000f22000c1e9d00 */
[----:B--2---:R-:W-:Y:S01]  /*22a0*/  IDP.4A.S8.S8 R12, R12, R24, R19 ;  /* 0x000000180c0c7226 */ /* 0x004fe20000000613 */
[----:B------:R-:W-:-:S05]  /*22b0*/  LOP3.LUT R19, R16, 0x80808080, RZ, 0xfc, !PT ;  /* 0x8080808010137812 */ /* 0x000fca00078efcff */
[----:B------:R-:W-:-:S05]  /*22c0*/  VIADD R19, R19, 0xfdfdfdfe ;  /* 0xfdfdfdfe13137836 */ /* 0x000fca0000000000 */
[----:B------:R-:W-:-:S04]  /*22d0*/  LOP3.LUT R19, R19, 0x80808080, R16, 0xb4, !PT ;  /* 0x8080808013137812 */ /* 0x000fc800078eb410 */
[----:B------:R-:W-:Y:S01]  /*22e0*/  LOP3.LUT R24, R16, 0x2020202, R19, 0x18, !PT ;  /* 0x0202020210187812 */ /* 0x000fe200078e1813 */
[----:B------:R-:W-:Y:S01]  /*22f0*/  IDP.4A.S8.S8 R13, R13, R26, R12 ;  /* 0x0000001a0d0d7226 */ /* 0x000fe2000000060c */
[----:B------:R-:W2:Y:S02]  /*2300*/  LDG.E.CONSTANT R16, desc[UR4][R20.64+0x1c00] ;  /* 0x001c000414107981 */ /* 0x000ea4000c1e9900 */
[----:B------:R-:W-:Y:S02]  /*2310*/  PRMT R24, R24, 0xba98, RZ ;  /* 0x0000ba9818187816 */ /* 0x000fe400000000ff */
[----:B------:R-:W-:Y:S02]  /*2320*/  LOP3.LUT R12, R18, 0x3030303, RZ, 0xea, !PT ;  /* 0x03030303120c7812 */ /* 0x000fe400078eeaff */
[----:B------:R-:W-:-:S04]  /*2330*/  LOP3.LUT R27, R24, 0x7f7f7f7f, R27, 0x60, !PT ;  /* 0x7f7f7f7f181b7812 */ /* 0x000fc800078e601b */
[----:B------:R-:W-:Y:S02]  /*2340*/  LOP3.LUT R24, R27, R19, R24, 0xf4, !PT ;  /* 0x000000131b187212 */ /* 0x000fe400078ef418 */
        /* <DEDUP_REMOVED lines=40> */
[----:B------:R-:W2:Y:S01]  /*25d0*/  LDG.E.128.CONSTANT R12, desc[UR4][R22.64+0x700] ;  /* 0x00070004160c7981 */ /* 0x000ea2000c1e9d00 */
[----:B-----5:R-:W-:-:S03]  /*25e0*/  IDP.4A.S8.S8 R4, R4, R24, R19 ;  /* 0x0000001804047226 */ /* 0x020fc60000000613 */
[----:B------:R-:W5:Y:S01]  /*25f0*/  LDG.E.CONSTANT R19, desc[UR4][R20.64+0x1e00] ;  /* 0x001e000414137981 */ /* 0x000f62000c1e9900 */
[----:B------:R-:W-:Y:S01]  /*2600*/  IDP.4A.S8.S8 R5, R5, R18, R4 ;  /* 0x0000001205057226 */ /* 0x000fe20000000604 */
[----:B---3--:R-:W-:-:S04]  /*2610*/  LOP3.LUT R4, R17, 0x3030303, RZ, 0xea, !PT ;  /* 0x0303030311047812 */ /* 0x008fc800078eeaff */
[----:B------:R-:W-:Y:S01]  /*2620*/  LOP3.LUT R18, R4, 0x80808080, RZ, 0xfc, !PT ;  /* 0x8080808004127812 */ /* 0x000fe200078efcff */
[----:B------:R-:W-:Y:S01]  /*2630*/  IDP.4A.S8.S8 R25, R6, R25, R5 ;  /* 0x0000001906197226 */ /* 0x000fe20000000605 */
[----:B------:R-:W-:-:S03]  /*2640*/  SHF.R.U32.HI R5, RZ, 0x2, R17 ;  /* 0x00000002ff057819 */ /* 0x000fc60000011611 */
[----:B------:R-:W-:Y:S01]  /*2650*/  VIADD R27, R18, 0xfdfdfdfe ;  /* 0xfdfdfdfe121b7836 */ /* 0x000fe20000000000 */
[----:B------:R-:W-:-:S04]  /*2660*/  LOP3.LUT R5, R5, 0x3030303, RZ, 0xea, !PT ;  /* 0x0303030305057812 */ /* 0x000fc800078eeaff */
[----:B------:R-:W-:Y:S02]  /*2670*/  LOP3.LUT R27, R27, 0x80808080, R4, 0xb4, !PT ;  /* 0x808080801b1b7812 */ /* 0x000fe400078eb404 */
[----:B------:R-:W-:Y:S02]  /*2680*/  LOP3.LUT R18, R5, 0x80808080, RZ, 0xfc, !PT ;  /* 0x8080808005127812 */ /* 0x000fe400078efcff */
[C---:B------:R-:W-:Y:S01]  /*2690*/  LOP3.LUT R6, R4.reuse, 0x2020202, R27, 0x18, !PT ;  /* 0x0202020204067812 */ /* 0x040fe200078e181b */
[----:B------:R-:W-:Y:S01]  /*26a0*/  IDP.4A.S8.S8 R25, R7, R26, R25 ;  /* 0x0000001a07197226 */ /* 0x000fe20000000619 */
        /* <DEDUP_REMOVED lines=22> */
[----:B----4-:R-:W-:Y:S01]  /*2810*/  IDP.4A.S8.S8 R8, R8, R18, R25 ;  /* 0x0000001208087226 */ /* 0x010fe20000000619 */
[----:B------:R-:W-:Y:S01]  /*2820*/  PRMT R6, R6, 0xba98, RZ ;  /* 0x0000ba9806067816 */ /* 0x000fe200000000ff */
[----:B------:R-:W3:Y:S01]  /*2830*/  LDG.E.CONSTANT R17, desc[UR4][R20.64+0x2000] ;  /* 0x0020000414117981 */ /* 0x000ee2000c1e9900 */
        /* <DEDUP_REMOVED lines=8> */
[----:B------:R-:W4:Y:S01]  /*28c0*/  LDG.E.128.CONSTANT R4, desc[UR4][R22.64+0x780] ;  /* 0x0007800416047981 */ /* 0x000f22000c1e9d00 */
[----:B------:R-:W-:-:S04]  /*28d0*/  IDP.4A.S8.S8 R9, R9, R24, R8 ;  /* 0x0000001809097226 */ /* 0x000fc80000000608 */
[----:B------:R-:W-:-:S04]  /*28e0*/  IDP.4A.S8.S8 R10, R10, R27, R9 ;  /* 0x0000001b0a0a7226 */ /* 0x000fc80000000609 */
[----:B------:R-:W-:Y:S01]  /*28f0*/  IDP.4A.S8.S8 R25, R11, R26, R10 ;  /* 0x0000001a0b197226 */ /* 0x000fe2000000060a */
[----:B--2---:R-:W-:-:S04]  /*2900*/  LOP3.LUT R8, R16, 0x3030303, RZ, 0xea, !PT ;  /* 0x0303030310087812 */ /* 0x004fc800078eeaff */
[----:B------:R-:W-:Y:S02]  /*2910*/  LOP3.LUT R18, R8, 0x80808080, RZ, 0xfc, !PT ;  /* 0x8080808008127812 */ /* 0x000fe400078efcff */
[----:B------:R-:W-:-:S03]  /*2920*/  SHF.R.U32.HI R9, RZ, 0x2, R16 ;  /* 0x00000002ff097819 */ /* 0x000fc60000011610 */
[----:B------:R-:W-:Y:S01]  /*2930*/  VIADD R27, R18, 0xfdfdfdfe ;  /* 0xfdfdfdfe121b7836 */ /* 0x000fe20000000000 */
[----:B------:R-:W-:-:S04]  /*2940*/  LOP3.LUT R9, R9, 0x3030303, RZ, 0xea, !PT ;  /* 0x0303030309097812 */ /* 0x000fc800078eeaff */
[----:B------:R-:W-:Y:S02]  /*2950*/  LOP3.LUT R27, R27, 0x80808080, R8, 0xb4, !PT ;  /* 0x808080801b1b7812 */ /* 0x000fe400078eb408 */
        /* <DEDUP_REMOVED lines=9> */
[----:B------:R-:W-:Y:S02]  /*29f0*/  SHF.R.U32.HI R16, RZ, 0x6, R16 ;  /* 0x00000006ff107819 */ /* 0x000fe40000011610 */
[----:B------:R-:W-:Y:S02]  /*2a00*/  LOP3.LUT R18, R11, R27, R10, 0xf4, !PT ;  /* 0x0000001b0b127212 */ /* 0x000fe400078ef40a */
[----:B------:R-:W-:-:S02]  /*2a10*/  LOP3.LUT R11, R8, 0x80808080, RZ, 0xfc, !PT ;  /* 0x80808080080b7812 */ /* 0x000fc400078efcff */
[----:B------:R-:W-:Y:S02]  /*2a20*/  LOP3.LUT R10, R9, 0x2020202, R24, 0x18, !PT ;  /* 0x02020202090a7812 */ /* 0x000fe400078e1818 */
[----:B------:R-:W-:Y:S01]  /*2a30*/  LOP3.LUT R16, R16, 0x3030303, RZ, 0xea, !PT ;  /* 0x0303030310107812 */ /* 0x000fe200078eeaff */
[----:B------:R-:W-:Y:S01]  /*2a40*/  VIADD R11, R11, 0xfdfdfdfe ;  /* 0xfdfdfdfe0b0b7836 */ /* 0x000fe20000000000 */
[----:B------:R-:W-:Y:S02]  /*2a50*/  PRMT R26, R9, 0xba98, RZ ;  /* 0x0000ba98091a7816 */ /* 0x000fe400000000ff */
[----:B------:R-:W-:Y:S02]  /*2a60*/  PRMT R9, R10, 0xba98, RZ ;  /* 0x0000ba980a097816 */ /* 0x000fe400000000ff */
[----:B------:R-:W-:Y:S02]  /*2a70*/  LOP3.LUT R27, R11, 0x80808080, R8, 0xb4, !PT ;  /* 0x808080800b1b7812 */ /* 0x000fe400078eb408 */
[----:B------:R-:W-:-:S04]  /*2a80*/  LOP3.LUT R26, R9, 0x7f7f7f7f, R26, 0x60, !PT ;  /* 0x7f7f7f7f091a7812 */ /* 0x000fc800078e601a */
[----:B------:R-:W-:Y:S02]  /*2a90*/  LOP3.LUT R24, R26, R24, R9, 0xf4, !PT ;  /* 0x000000181a187212 */ /* 0x000fe400078ef409 */
[C---:B------:R-:W-:Y:S02]  /*2aa0*/  LOP3.LUT R9, R8.reuse, 0x2020202, R27, 0x18, !PT ;  /* 0x0202020208097812 */ /* 0x040fe400078e181b */
[----:B------:R-:W-:Y:S02]  /*2ab0*/  PRMT R11, R8, 0xba98, RZ ;  /* 0x0000ba98080b7816 */ /* 0x000fe400000000ff */
[----:B------:R-:W-:Y:S02]  /*2ac0*/  PRMT R8, R9, 0xba98, RZ ;  /* 0x0000ba9809087816 */ /* 0x000fe400000000ff */
[----:B------:R-:W-:Y:S02]  /*2ad0*/  PRMT R29, R16, 0xba98, RZ ;  /* 0x0000ba98101d7816 */ /* 0x000fe400000000ff */
[----:B------:R-:W-:-:S04]  /*2ae0*/  LOP3.LUT R11, R8, 0x7f7f7f7f, R11, 0x60, !PT ;  /* 0x7f7f7f7f080b7812 */ /* 0x000fc800078e600b */
[----:B------:R-:W-:Y:S02]  /*2af0*/  LOP3.LUT R27, R11, R27, R8, 0xf4, !PT ;  /* 0x0000001b0b1b7212 */ /* 0x000fe400078ef408 */
[----:B------:R-:W2:Y:S01]  /*2b00*/  LDG.E.128.CONSTANT R8, desc[UR4][R22.64+0x800] ;  /* 0x0008000416087981 */ /* 0x000ea2000c1e9d00 */
[----:B------:R-:W-:Y:S01]  /*2b10*/  IDP.4A.S8.S8 R12, R12, R18, R25 ;  /* 0x000000120c0c7226 */ /* 0x000fe20000000619 */
[----:B------:R-:W-:-:S05]  /*2b20*/  LOP3.LUT R18, R16, 0x80808080, RZ, 0xfc, !PT ;  /* 0x8080808010127812 */ /* 0x000fca00078efcff */
[----:B------:R-:W-:-:S05]  /*2b30*/  VIADD R25, R18, 0xfdfdfdfe ;  /* 0xfdfdfdfe12197836 */ /* 0x000fca0000000000 */
[----:B------:R-:W-:-:S04]  /*2b40*/  LOP3.LUT R25, R25, 0x80808080, R16, 0xb4, !PT ;  /* 0x8080808019197812 */ /* 0x000fc800078eb410 */
[----:B------:R-:W-:-:S04]  /*2b50*/  LOP3.LUT R18, R16, 0x2020202, R25, 0x18, !PT ;  /* 0x0202020210127812 */ /* 0x000fc800078e1819 */
[----:B------:R-:W-:-:S04]  /*2b60*/  PRMT R18, R18, 0xba98, RZ ;  /* 0x0000ba9812127816 */ /* 0x000fc800000000ff */
[----:B------:R-:W-:Y:S01]  /*2b70*/  LOP3.LUT R16, R18, 0x7f7f7f7f, R29, 0x60, !PT ;  /* 0x7f7f7f7f12107812 */ /* 0x000fe200078e601d */
[----:B------:R-:W-:Y:S01]  /*2b80*/  IDP.4A.S8.S8 R13, R13, R24, R12 ;  /* 0x000000180d0d7226 */ /* 0x000fe2000000060c */
[----:B-----5:R-:W-:Y:S02]  /*2b90*/  LOP3.LUT R12, R19, 0x3030303, RZ, 0xea, !PT ;  /* 0x03030303130c7812 */ /* 0x020fe400078eeaff */
[----:B------:R-:W-:Y:S02]  /*2ba0*/  LOP3.LUT R16, R16, R25, R18, 0xf4, !PT ;  /* 0x0000001910107212 */ /* 0x000fe400078ef412 */
[----:B------:R-:W5:Y:S01]  /*2bb0*/  LDG.E.CONSTANT R18, desc[UR4][R20.64+0x2200] ;  /* 0x0022000414127981 */ /* 0x000f62000c1e9900 */
[----:B------:R-:W-:Y:S01]  /*2bc0*/  LOP3.LUT R24, R12, 0x80808080, RZ, 0xfc, !PT ;  /* 0x808080800c187812 */ /* 0x000fe200078efcff */
[----:B------:R-:W-:Y:S01]  /*2bd0*/  IDP.4A.S8.S8 R14, R14, R27, R13 ;  /* 0x0000001b0e0e7226 */ /* 0x000fe2000000060d */
[----:B------:R-:W-:-:S03]  /*2be0*/  SHF.R.U32.HI R13, RZ, 0x2, R19 ;  /* 0x00000002ff0d7819 */ /* 0x000fc60000011613 */
[----:B------:R-:W-:Y:S01]  /*2bf0*/  VIADD R27, R24, 0xfdfdfdfe ;  /* 0xfdfdfdfe181b7836 */ /* 0x000fe20000000000 */
[----:B------:R-:W-:Y:S01]  /*2c00*/  LOP3.LUT R13, R13, 0x3030303, RZ, 0xea, !PT ;  /* 0x030303030d0d7812 */ /* 0x000fe200078eeaff */
[----:B------:R-:W-:-:S03]  /*2c10*/  IDP.4A.S8.S8 R25, R15, R16, R14 ;  /* 0x000000100f197226 */ /* 0x000fc6000000060e */
[----:B------:R-:W-:Y:S02]  /*2c20*/  LOP3.LUT R27, R27, 0x80808080, R12, 0xb4, !PT ;  /* 0x808080801b1b7812 */ /* 0x000fe400078eb40c */
[----:B------:R-:W-:Y:S02]  /*2c30*/  LOP3.LUT R16, R13, 0x80808080, RZ, 0xfc, !PT ;  /* 0x808080800d107812 */ /* 0x000fe400078efcff */
[C---:B------:R-:W-:Y:S02]  /*2c40*/  LOP3.LUT R14, R12.reuse, 0x2020202, R27, 0x18, !PT ;  /* 0x020202020c0e7812 */ /* 0x040fe400078e181b */
[----:B------:R-:W-:Y:S02]  /*2c50*/  PRMT R15, R12, 0xba98, RZ ;  /* 0x0000ba980c0f7816 */ /* 0x000fe400000000ff */
[----:B------:R-:W-:Y:S01]  /*2c60*/  SHF.R.U32.HI R12, RZ, 0x4, R19 ;  /* 0x00000004ff0c7819 */ /* 0x000fe20000011613 */
[----:B------:R-:W-:Y:S01]  /*2c70*/  VIADD R16, R16, 0xfdfdfdfe ;  /* 0xfdfdfdfe10107836 */ /* 0x000fe20000000000 */
[----:B------:R-:W-:-:S02]  /*2c80*/  PRMT R14, R14, 0xba98, RZ ;  /* 0x0000ba980e0e7816 */ /* 0x000fc400000000ff */
[----:B------:R-:W-:Y:S02]  /*2c90*/  LOP3.LUT R12, R12, 0x3030303, RZ, 0xea, !PT ;  /* 0x030303030c0c7812 */ /* 0x000fe400078eeaff */
[----:B------:R-:W-:Y:S02]  /*2ca0*/  LOP3.LUT R15, R14, 0x7f7f7f7f, R15, 0x60, !PT ;  /* 0x7f7f7f7f0e0f7812 */ /* 0x000fe400078e600f */
[----:B------:R-:W-:Y:S02]  /*2cb0*/  LOP3.LUT R24, R16, 0x80808080, R13, 0xb4, !PT ;  /* 0x8080808010187812 */ /* 0x000fe400078eb40d */
[----:B------:R-:W-:Y:S02]  /*2cc0*/  LOP3.LUT R26, R12, 0x80808080, RZ, 0xfc, !PT ;  /* 0x808080800c1a7812 */ /* 0x000fe400078efcff */
[----:B------:R-:W-:Y:S02]  /*2cd0*/  LOP3.LUT R16, R15, R27, R14, 0xf4, !PT ;  /* 0x0000001b0f107212 */ /* 0x000fe400078ef40e */
[----:B------:R-:W-:-:S02]  /*2ce0*/  LOP3.LUT R15, R13, 0x2020202, R24, 0x18, !PT ;  /* 0x020202020d0f7812 */ /* 0x000fc400078e1818 */
[----:B------:R-:W-:Y:S01]  /*2cf0*/  PRMT R14, R13, 0xba98, RZ ;  /* 0x0000ba980d0e7816 */ /* 0x000fe200000000ff */
[----:B------:R-:W-:Y:S01]  /*2d00*/  VIADD R13, R26, 0xfdfdfdfe ;  /* 0xfdfdfdfe1a0d7836 */ /* 0x000fe20000000000 */
[----:B------:R-:W-:Y:S02]  /*2d10*/  SHF.R.U32.HI R26, RZ, 0x6, R19 ;  /* 0x00000006ff1a7819 */ /* 0x000fe40000011613 */
[----:B------:R-:W-:Y:S02]  /*2d20*/  PRMT R15, R15, 0xba98, RZ ;  /* 0x0000ba980f0f7816 */ /* 0x000fe400000000ff */
[----:B------:R-:W-:Y:S02]  /*2d30*/  LOP3.LUT R19, R13, 0x80808080, R12, 0xb4, !PT ;  /* 0x808080800d137812 */ /* 0x000fe400078eb40c */
[----:B------:R-:W-:Y:S02]  /*2d40*/  LOP3.LUT R13, R26, 0x3030303, RZ, 0xea, !PT ;  /* 0x030303031a0d7812 */ /* 0x000fe400078eeaff */
        /* <DEDUP_REMOVED lines=16> */
[----:B----4-:R-:W-:-:S03]  /*2e50*/  IDP.4A.S8.S8 R4, R4, R16, R25 ;  /* 0x0000001004047226 */ /* 0x010fc60000000619 */
[----:B------:R-:W4:Y:S01]  /*2e60*/  LDG.E.CONSTANT R16, desc[UR4][R20.64+0x2400] ;  /* 0x0024000414107981 */ /* 0x000f22000c1e9900 */
        /* <DEDUP_REMOVED lines=43> */
[----:B------:R-:W3:Y:S01]  /*3120*/  LDG.E.128.CONSTANT R4, desc[UR4][R22.64+0x900] ;  /* 0x0009000416047981 */ /* 0x000ee2000c1e9d00 */
[----:B--2---:R-:W-:-:S04]  /*3130*/  IDP.4A.S8.S8 R8, R8, R24, R19 ;  /* 0x0000001808087226 */ /* 0x004fc80000000613 */
[----:B------:R-:W-:-:S04]  /*3140*/  IDP.4A.S8.S8 R9, R9, R26, R8 ;  /* 0x0000001a09097226 */ /* 0x000fc80000000608 */
[----:B------:R-:W-:-:S04]  /*3150*/  IDP.4A.S8.S8 R10, R10, R25, R9 ;  /* 0x000000190a0a7226 */ /* 0x000fc80000000609 */
[----:B------:R-:W-:Y:S01]  /*3160*/  IDP.4A.S8.S8 R11, R11, R28, R10 ;  /* 0x0000001c0b0b7226 */ /* 0x000fe2000000060a */
[----:B-----5:R-:W-:-:S04]  /*3170*/  LOP3.LUT R8, R18, 0x3030303, RZ, 0xea, !PT ;  /* 0x0303030312087812 */ /* 0x020fc800078eeaff */
        /* <DEDUP_REMOVED lines=12> */
[----:B------:R-:W-:Y:S02]  /*3240*/  LOP3.LUT R24, R24, 0x80808080, R9, 0xb4, !PT ;  /* 0x8080808018187812 */ /* 0x000fe400078eb409 */
[----:B------:R-:W-:Y:S02]  /*3250*/  LOP3.LUT R10, R10, 0x3030303, RZ, 0xea, !PT ;  /* 0x030303030a0a7812 */ /* 0x000fe400078eeaff */
[----:B------:R-:W-:Y:S02]  /*3260*/  LOP3.LUT R8, R25, R19, R8, 0xf4, !PT ;  /* 0x0000001319087212 */ /* 0x000fe400078ef408 */
[----:B------:R-:W-:Y:S02]  /*3270*/  LOP3.LUT R25, R9, 0x2020202, R24, 0x18, !PT ;  /* 0x0202020209197812 */ /* 0x000fe400078e1818 */
[----:B------:R-:W-:-:S02]  /*3280*/  LOP3.LUT R19, R10, 0x80808080, RZ, 0xfc, !PT ;  /* 0x808080800a137812 */ /* 0x000fc400078efcff */
[----:B------:R-:W-:Y:S02]  /*3290*/  PRMT R26, R9, 0xba98, RZ ;  /* 0x0000ba98091a7816 */ /* 0x000fe400000000ff */
[----:B------:R-:W-:Y:S02]  /*32a0*/  PRMT R25, R25, 0xba98, RZ ;  /* 0x0000ba9819197816 */ /* 0x000fe400000000ff */
[----:B------:R-:W-:Y:S01]  /*32b0*/  SHF.R.U32.HI R9, RZ, 0x6, R18 ;  /* 0x00000006ff097819 */ /* 0x000fe20000011612 */
[----:B------:R-:W-:Y:S01]  /*32c0*/  VIADD R19, R19, 0xfdfdfdfe ;  /* 0xfdfdfdfe13137836 */ /* 0x000fe20000000000 */
[----:B------:R-:W-:Y:S02]  /*32d0*/  LOP3.LUT R26, R25, 0x7f7f7f7f, R26, 0x60, !PT ;  /* 0x7f7f7f7f191a7812 */ /* 0x000fe400078e601a */
[----:B------:R-:W-:Y:S02]  /*32e0*/  LOP3.LUT R9, R9, 0x3030303, RZ, 0xea, !PT ;  /* 0x0303030309097812 */ /* 0x000fe400078eeaff */
[----:B------:R-:W-:-:S02]  /*32f0*/  LOP3.LUT R24, R26, R24, R25, 0xf4, !PT ;  /* 0x000000181a187212 */ /* 0x000fc400078ef419 */
[----:B------:R-:W-:Y:S02]  /*3300*/  LOP3.LUT R19, R19, 0x80808080, R10, 0xb4, !PT ;  /* 0x8080808013137812 */ /* 0x000fe400078eb40a */
[----:B------:R-:W-:Y:S02]  /*3310*/  LOP3.LUT R26, R9, 0x80808080, RZ, 0xfc, !PT ;  /* 0x80808080091a7812 */ /* 0x000fe400078efcff */
[----:B------:R-:W-:-:S03]  /*3320*/  LOP3.LUT R18, R10, 0x2020202, R19, 0x18, !PT ;  /* 0x020202020a127812 */ /* 0x000fc600078e1813 */
[----:B------:R-:W-:Y:S01]  /*3330*/  VIADD R26, R26, 0xfdfdfdfe ;  /* 0xfdfdfdfe1a1a7836 */ /* 0x000fe20000000000 */
[----:B------:R-:W-:Y:S02]  /*3340*/  PRMT R25, R10, 0xba98, RZ ;  /* 0x0000ba980a197816 */ /* 0x000fe400000000ff */
[----:B------:R-:W-:Y:S02]  /*3350*/  PRMT R18, R18, 0xba98, RZ ;  /* 0x0000ba9812127816 */ /* 0x000fe400000000ff */
[----:B------:R-:W-:Y:S02]  /*3360*/  LOP3.LUT R26, R26, 0x80808080, R9, 0xb4, !PT ;  /* 0x808080801a1a7812 */ /* 0x000fe400078eb409 */
[----:B------:R-:W-:Y:S02]  /*3370*/  LOP3.LUT R25, R18, 0x7f7f7f7f, R25, 0x60, !PT ;  /* 0x7f7f7f7f12197812 */ /* 0x000fe400078e6019 */
[----:B------:R-:W-:Y:S02]  /*3380*/  LOP3.LUT R10, R9, 0x2020202, R26, 0x18, !PT ;  /* 0x02020202090a7812 */ /* 0x000fe400078e181a */
[----:B------:R-:W-:-:S02]  /*3390*/  LOP3.LUT R19, R25, R19, R18, 0xf4, !PT ;  /* 0x0000001319137212 */ /* 0x000fc400078ef412 */
[----:B------:R-:W-:Y:S02]  /*33a0*/  PRMT R18, R9, 0xba98, RZ ;  /* 0x0000ba9809127816 */ /* 0x000fe400000000ff */
[----:B------:R-:W-:-:S04]  /*33b0*/  PRMT R9, R10, 0xba98, RZ ;  /* 0x0000ba980a097816 */ /* 0x000fc800000000ff */
[----:B------:R-:W-:Y:S01]  /*33c0*/  LOP3.LUT R18, R9, 0x7f7f7f7f, R18, 0x60, !PT ;  /* 0x7f7f7f7f09127812 */ /* 0x000fe200078e6012 */
[----:B------:R-:W-:-:S03]  /*33d0*/  IDP.4A.S8.S8 R12, R12, R8, R11 ;  /* 0x000000080c0c7226 */ /* 0x000fc6000000060b */
[----:B------:R-:W-:Y:S02]  /*33e0*/  LOP3.LUT R26, R18, R26, R9, 0xf4, !PT ;  /* 0x0000001a121a7212 */ /* 0x000fe400078ef409 */
[----:B------:R-:W2:Y:S04]  /*33f0*/  LDG.E.128.CONSTANT R8, desc[UR4][R22.64+0x980] ;  /* 0x0009800416087981 */ /* 0x000ea8000c1e9d00 */
[----:B------:R-:W5:Y:S01]  /*3400*/  LDG.E.CONSTANT R18, desc[UR4][R20.64+0x2800] ;  /* 0x0028000414127981 */ /* 0x000f62000c1e9900 */
[----:B------:R-:W-:Y:S01]  /*3410*/  IDP.4A.S8.S8 R13, R13, R24, R12 ;  /* 0x000000180d0d7226 */ /* 0x000fe2000000060c */
[----:B----4-:R-:W-:-:S04]  /*3420*/  LOP3.LUT R12, R16, 0x3030303, RZ, 0xea, !PT ;  /* 0x03030303100c7812 */ /* 0x010fc800078eeaff */
        /* <DEDUP_REMOVED lines=42> */
[----:B---3--:R-:W-:-:S04]  /*36d0*/  IDP.4A.S8.S8 R4, R4, R24, R19 ;  /* 0x0000001804047226 */ /* 0x008fc80000000613 */
        /* <DEDUP_REMOVED lines=40> */
[----:B------:R-:W-:-:S04]  /*3960*/  LOP3.LUT R6, R5, 0x7f7f7f7f, R6, 0x60, !PT ;  /* 0x7f7f7f7f05067812 */ /* 0x000fc800078e6006 */
[----:B------:R-:W-:Y:S02]  /*3970*/  LOP3.LUT R28, R6, R28, R5, 0xf4, !PT ;  /* 0x0000001c061c7212 */ /* 0x000fe400078ef405 */
[----:B------:R-:W3:Y:S01]  /*3980*/  LDG.E.128.CONSTANT R4, desc[UR4][R22.64+0xa80] ;  /* 0x000a800416047981 */ /* 0x000ee2000c1e9d00 */
[----:B--2---:R-:W-:Y:S01]  /*3990*/  IDP.4A.S8.S8 R19, R8, R24, R19 ;  /* 0x0000001808137226 */ /* 0x004fe20000000613 */
[----:B-----5:R-:W-:-:S03]  /*39a0*/  LOP3.LUT R8, R18, 0x3030303, RZ, 0xea, !PT ;  /* 0x0303030312087812 */ /* 0x020fc600078eeaff */
[----:B------:R-:W-:Y:S01]  /*39b0*/  IDP.4A.S8.S8 R9, R9, R26, R19 ;  /* 0x0000001a09097226 */ /* 0x000fe20000000613 */
[----:B------:R-:W-:-:S03]  /*39c0*/  LOP3.LUT R19, R8, 0x80808080, RZ, 0xfc, !PT ;  /* 0x8080808008137812 */ /* 0x000fc600078efcff */
[----:B------:R-:W-:Y:S01]  /*39d0*/  IDP.4A.S8.S8 R17, R10, R17, R9 ;  /* 0x000000110a117226 */ /* 0x000fe20000000609 */
[----:B------:R-:W-:Y:S01]  /*39e0*/  SHF.R.U32.HI R9, RZ, 0x2, R18 ;  /* 0x00000002ff097819 */ /* 0x000fe20000011612 */
[----:B------:R-:W-:-:S03]  /*39f0*/  VIADD R25, R19, 0xfdfdfdfe ;  /* 0xfdfdfdfe13197836 */ /* 0x000fc60000000000 */
[----:B------:R-:W-:Y:S01]  /*3a00*/  LOP3.LUT R9, R9, 0x3030303, RZ, 0xea, !PT ;  /* 0x0303030309097812 */ /* 0x000fe200078eeaff */
[----:B------:R-:W2:Y:S01]  /*3a10*/  LDG.E.CONSTANT R19, desc[UR4][R20.64+0x2c00] ;  /* 0x002c000414137981 */ /* 0x000ea2000c1e9900 */
[----:B------:R-:W-:Y:S02]  /*3a20*/  LOP3.LUT R25, R25, 0x80808080, R8, 0xb4, !PT ;  /* 0x8080808019197812 */ /* 0x000fe400078eb408 */
[----:B------:R-:W-:Y:S02]  /*3a30*/  LOP3.LUT R26, R9, 0x80808080, RZ, 0xfc, !PT ;  /* 0x80808080091a7812 */ /* 0x000fe400078efcff */
[C---:B------:R-:W-:Y:S01]  /*3a40*/  LOP3.LUT R10, R8.reuse, 0x2020202, R25, 0x18, !PT ;  /* 0x02020202080a7812 */ /* 0x040fe200078e1819 */
[----:B------:R-:W-:Y:S01]  /*3a50*/  IDP.4A.S8.S8 R17, R11, R28, R17 ;  /* 0x0000001c0b117226 */ /* 0x000fe20000000611 */
        /* <DEDUP_REMOVED lines=35> */
[----:B------:R-:W-:-:S04]  /*3c90*/  LOP3.LUT R12, R16, 0x3030303, RZ, 0xea, !PT ;  /* 0x03030303100c7812 */ /* 0x000fc800078eeaff */
        /* <DEDUP_REMOVED lines=66> */
[----:B------:R-:W-:-:S04]  /*40c0*/  PRMT R27, R6, 0xba98, RZ ;  /* 0x0000ba98061b7816 */ /* 0x000fc800000000ff */
[----:B------:R-:W-:Y:S02]  /*40d0*/  LOP3.LUT R5, R5, 0x80808080, R4, 0xb4, !PT ;  /* 0x8080808005057812 */ /* 0x000fe400078eb404 */
[----:B------:R-:W-:Y:S02]  /*40e0*/  LOP3.LUT R24, R27, 0x7f7f7f7f, R24, 0x60, !PT ;  /* 0x7f7f7f7f1b187812 */ /* 0x000fe400078e6018 */
[----:B------:R-:W-:Y:S02]  /*40f0*/  LOP3.LUT R6, R4, 0x2020202, R5, 0x18, !PT ;  /* 0x0202020204067812 */ /* 0x000fe400078e1805 */
[----:B------:R-:W-:Y:S02]  /*4100*/  LOP3.LUT R18, R24, R18, R27, 0xf4, !PT ;  /* 0x0000001218127212 */ /* 0x000fe400078ef41b */
[----:B------:R-:W-:Y:S02]  /*4110*/  PRMT R27, R4, 0xba98, RZ ;  /* 0x0000ba98041b7816 */ /* 0x000fe400000000ff */
[----:B------:R-:W-:-:S04]  /*4120*/  PRMT R6, R6, 0xba98, RZ ;  /* 0x0000ba9806067816 */ /* 0x000fc800000000ff */
[----:B------:R-:W-:Y:S02]  /*4130*/  LOP3.LUT R27, R6, 0x7f7f7f7f, R27, 0x60, !PT ;  /* 0x7f7f7f7f061b7812 */ /* 0x000fe400078e601b */
[----:B------:R-:W-:Y:S02]  /*4140*/  SHF.R.U32.HI R24, RZ, 0x6, R19 ;  /* 0x00000006ff187819 */ /* 0x000fe40000011613 */
[----:B------:R-:W-:Y:S01]  /*4150*/  LOP3.LUT R19, R27, R5, R6, 0xf4, !PT ;  /* 0x000000051b137212 */ /* 0x000fe200078ef406 */
[----:B-----5:R-:W-:Y:S02]  /*4160*/  IDP.4A.S8.S8 R8, R8, R25, R7 ;  /* 0x0000001908087226 */ /* 0x020fe40000000607 */
[----:B------:R-:W2:Y:S01]  /*4170*/  LDG.E.128.CONSTANT R4, desc[UR4][R22.64+0xc00] ;  /* 0x000c000416047981 */ /* 0x000ea2000c1e9d00 */
[----:B------:R-:W-:-:S04]  /*4180*/  LOP3.LUT R24, R24, 0x3030303, RZ, 0xea, !PT ;  /* 0x0303030318187812 */ /* 0x000fc800078eeaff */
[----:B------:R-:W-:-:S05]  /*4190*/  LOP3.LUT R25, R24, 0x80808080, RZ, 0xfc, !PT ;  /* 0x8080808018197812 */ /* 0x000fca00078efcff */
[----:B------:R-:W-:-:S05]  /*41a0*/  VIADD R25, R25, 0xfdfdfdfe ;  /* 0xfdfdfdfe19197836 */ /* 0x000fca0000000000 */
[----:B------:R-:W-:-:S04]  /*41b0*/  LOP3.LUT R25, R25, 0x80808080, R24, 0xb4, !PT ;  /* 0x8080808019197812 */ /* 0x000fc800078eb418 */
[C---:B------:R-:W-:Y:S02]  /*41c0*/  LOP3.LUT R26, R24.reuse, 0x2020202, R25, 0x18, !PT ;  /* 0x02020202181a7812 */ /* 0x040fe400078e1819 */
[----:B------:R-:W-:Y:S02]  /*41d0*/  PRMT R27, R24, 0xba98, RZ ;  /* 0x0000ba98181b7816 */ /* 0x000fe400000000ff */
[----:B------:R-:W-:Y:S01]  /*41e0*/  PRMT R26, R26, 0xba98, RZ ;  /* 0x0000ba981a1a7816 */ /* 0x000fe200000000ff */
[----:B------:R-:W-:Y:S01]  /*41f0*/  IDP.4A.S8.S8 R9, R9, R18, R8 ;  /* 0x0000001209097226 */ /* 0x000fe20000000608 */
[----:B----4-:R-:W-:Y:S01]  /*4200*/  LOP3.LUT R8, R17, 0x3030303, RZ, 0xea, !PT ;  /* 0x0303030311087812 */ /* 0x010fe200078eeaff */
[----:B------:R-:W3:Y:S01]  /*4210*/  LDG.E.CONSTANT R18, desc[UR4][R20.64+0x3200] ;  /* 0x0032000414127981 */ /* 0x000ee2000c1e9900 */
[----:B------:R-:W-:-:S04]  /*4220*/  LOP3.LUT R24, R26, 0x7f7f7f7f, R27, 0x60, !PT ;  /* 0x7f7f7f7f1a187812 */ /* 0x000fc800078e601b */
[----:B------:R-:W-:Y:S02]  /*4230*/  LOP3.LUT R24, R24, R25, R26, 0xf4, !PT ;  /* 0x0000001918187212 */ /* 0x000fe400078ef41a */
        /* <DEDUP_REMOVED lines=31> */
[----:B------:R-:W4:Y:S01]  /*4430*/  LDG.E.CONSTANT R17, desc[UR4][R20.64+0x3400] ;  /* 0x0034000414117981 */ /* 0x000f22000c1e9900 */
        /* <DEDUP_REMOVED lines=10> */
[----:B------:R-:W-:-:S04]  /*44e0*/  IDP.4A.S8.S8 R12, R12, R24, R19 ;  /* 0x000000180c0c7226 */ /* 0x000fc80000000613 */
        /* <DEDUP_REMOVED lines=21> */
[----:B------:R-:W-:Y:S01]  /*4640*/  PRMT R28, R13, 0xba98, RZ ;  /* 0x0000ba980d1c7816 */ /* 0x000fe200000000ff */
[----:B------:R-:W-:Y:S01]  /*4650*/  VIADD R15, R15, 0xfdfdfdfe ;  /* 0xfdfdfdfe0f0f7836 */ /* 0x000fe20000000000 */
[----:B------:R-:W-:-:S04]  /*4660*/  PRMT R13, R14, 0xba98, RZ ;  /* 0x0000ba980e0d7816 */ /* 0x000fc800000000ff */
[----:B------:R-:W-:Y:S02]  /*4670*/  LOP3.LUT R28, R13, 0x7f7f7f7f, R28, 0x60, !PT ;  /* 0x7f7f7f7f0d1c7812 */ /* 0x000fe400078e601c */
[----:B------:R-:W-:Y:S02]  /*4680*/  LOP3.LUT R25, R15, 0x80808080, R12, 0xb4, !PT ;  /* 0x808080800f197812 */ /* 0x000fe400078eb40c */
[----:B------:R-:W-:Y:S02]  /*4690*/  LOP3.LUT R26, R28, R26, R13, 0xf4, !PT ;  /* 0x0000001a1c1a7212 */ /* 0x000fe400078ef40d */
[C---:B------:R-:W-:Y:S02]  /*46a0*/  LOP3.LUT R13, R12.reuse, 0x2020202, R25, 0x18, !PT ;  /* 0x020202020c0d7812 */ /* 0x040fe400078e1819 */
[----:B------:R-:W-:Y:S02]  /*46b0*/  PRMT R15, R12, 0xba98, RZ ;  /* 0x0000ba980c0f7816 */ /* 0x000fe400000000ff */
[----:B------:R-:W-:-:S04]  /*46c0*/  PRMT R12, R13, 0xba98, RZ ;  /* 0x0000ba980d0c7816 */ /* 0x000fc800000000ff */
[----:B------:R-:W-:-:S04]  /*46d0*/  LOP3.LUT R15, R12, 0x7f7f7f7f, R15, 0x60, !PT ;  /* 0x7f7f7f7f0c0f7812 */ /* 0x000fc800078e600f */
[----:B------:R-:W-:Y:S02]  /*46e0*/  LOP3.LUT R25, R15, R25, R12, 0xf4, !PT ;  /* 0x000000190f197212 */ /* 0x000fe400078ef40c */
[----:B------:R-:W4:Y:S01]  /*46f0*/  LDG.E.128.CONSTANT R12, desc[UR4][R22.64+0xd00] ;  /* 0x000d0004160c7981 */ /* 0x000f22000c1e9d00 */
[----:B------:R-:W-:-:S04]  /*4700*/  SHF.R.U32.HI R16, RZ, 0x6, R16 ;  /* 0x00000006ff107819 */ /* 0x000fc80000011610 */
[----:B------:R-:W-:-:S04]  /*4710*/  LOP3.LUT R16, R16, 0x3030303, RZ, 0xea, !PT ;  /* 0x0303030310107812 */ /* 0x000fc800078eeaff */
[----:B------:R-:W-:Y:S01]  /*4720*/  PRMT R27, R16, 0xba98, RZ ;  /* 0x0000ba98101b7816 */ /* 0x000fe200000000ff */
[----:B--2---:R-:W-:Y:S01]  /*4730*/  IDP.4A.S8.S8 R4, R4, R24, R19 ;  /* 0x0000001804047226 */ /* 0x004fe20000000613 */
[----:B------:R-:W-:-:S05]  /*4740*/  LOP3.LUT R19, R16, 0x80808080, RZ, 0xfc, !PT ;  /* 0x8080808010137812 */ /* 0x000fca00078efcff */
[----:B------:R-:W-:-:S05]  /*4750*/  VIADD R19, R19, 0xfdfdfdfe ;  /* 0xfdfdfdfe13137836 */ /* 0x000fca0000000000 */
[----:B------:R-:W-:-:S04]  /*4760*/  LOP3.LUT R19, R19, 0x80808080, R16, 0xb4, !PT ;  /* 0x8080808013137812 */ /* 0x000fc800078eb410 */
[----:B------:R-:W-:-:S04]  /*4770*/  LOP3.LUT R24, R16, 0x2020202, R19, 0x18, !PT ;  /* 0x0202020210187812 */ /* 0x000fc800078e1813 */
[----:B------:R-:W-:-:S04]  /*4780*/  PRMT R24, R24, 0xba98, RZ ;  /* 0x0000ba9818187816 */ /* 0x000fc800000000ff */
[----:B------:R-:W-:-:S04]  /*4790*/  LOP3.LUT R16, R24, 0x7f7f7f7f, R27, 0x60, !PT ;  /* 0x7f7f7f7f18107812 */ /* 0x000fc800078e601b */
[----:B------:R-:W-:Y:S02]  /*47a0*/  LOP3.LUT R16, R16, R19, R24, 0xf4, !PT ;  /* 0x0000001310107212 */ /* 0x000fe400078ef418 */
[----:B------:R-:W2:Y:S01]  /*47b0*/  LDG.E.CONSTANT R19, desc[UR4][R20.64+0x3600] ;  /* 0x0036000414137981 */ /* 0x000ea2000c1e9900 */
[----:B------:R-:W-:Y:S01]  /*47c0*/  IDP.4A.S8.S8 R5, R5, R26, R4 ;  /* 0x0000001a05057226 */ /* 0x000fe20000000604 */
[----:B---3--:R-:W-:-:S04]  /*47d0*/  LOP3.LUT R4, R18, 0x3030303, RZ, 0xea, !PT ;  /* 0x0303030312047812 */ /* 0x008fc800078eeaff */
        /* <DEDUP_REMOVED lines=39> */
[----:B-----5:R-:W-:-:S03]  /*4a50*/  IDP.4A.S8.S8 R8, R8, R4, R7 ;  /* 0x0000000408087226 */ /* 0x020fc60000000607 */
[----:B------:R-:W-:Y:S02]  /*4a60*/  LOP3.LUT R24, R18, R24, R5, 0xf4, !PT ;  /* 0x0000001812187212 */ /* 0x000fe400078ef405 */
[----:B------:R-:W3:Y:S04]  /*4a70*/  LDG.E.128.CONSTANT R4, desc[UR4][R22.64+0xd80] ;  /* 0x000d800416047981 */ /* 0x000ee8000c1e9d00 */
[----:B------:R-:W5:Y:S01]  /*4a80*/  LDG.E.CONSTANT R18, desc[UR4][R20.64+0x3800] ;  /* 0x0038000414127981 */ /* 0x000f62000c1e9900 */
[----:B------:R-:W-:Y:S01]  /*4a90*/  IDP.4A.S8.S8 R9, R9, R16, R8 ;  /* 0x0000001009097226 */ /* 0x000fe20000000608 */
[----:B----4-:R-:W-:-:S04]  /*4aa0*/  LOP3.LUT R8, R17, 0x3030303, RZ, 0xea, !PT ;  /* 0x0303030311087812 */ /* 0x010fc800078eeaff */
        /* <DEDUP_REMOVED lines=41> */
[----:B------:R-:W-:-:S03]  /*4d40*/  IDP.4A.S8.S8 R12, R12, R16, R25 ;  /* 0x000000100c0c7226 */ /* 0x000fc60000000619 */
[----:B------:R-:W4:Y:S01]  /*4d50*/  LDG.E.CONSTANT R16, desc[UR4][R20.64+0x3a00] ;  /* 0x003a000414107981 */ /* 0x000f22000c1e9900 */
        /* <DEDUP_REMOVED lines=22> */
[----:B------:R-:W-:Y:S01]  /*4ec0*/  PRMT R25, R25, 0xba98, RZ ;  /* 0x0000ba9819197816 */ /* 0x000fe200000000ff */
[----:B------:R-:W-:Y:S01]  /*4ed0*/  VIADD R15, R15, 0xfdfdfdfe ;  /* 0xfdfdfdfe0f0f7836 */ /* 0x000fe20000000000 */
[----:B------:R-:W-:Y:S02]  /*4ee0*/  SHF.R.U32.HI R13, RZ, 0x6, R19 ;  /* 0x00000006ff0d7819 */ /* 0x000fe40000011613 */
[----:B------:R-:W-:Y:S02]  /*4ef0*/  LOP3.LUT R14, R25, 0x7f7f7f7f, R14, 0x60, !PT ;  /* 0x7f7f7f7f190e7812 */ /* 0x000fe400078e600e */
[----:B------:R-:W-:Y:S02]  /*4f00*/  LOP3.LUT R13, R13, 0x3030303, RZ, 0xea, !PT ;  /* 0x030303030d0d7812 */ /* 0x000fe400078eeaff */
[----:B------:R-:W-:-:S02]  /*4f10*/  LOP3.LUT R15, R15, 0x80808080, R12, 0xb4, !PT ;  /* 0x808080800f0f7812 */ /* 0x000fc400078eb40c */
[----:B------:R-:W-:Y:S02]  /*4f20*/  LOP3.LUT R26, R14, R26, R25, 0xf4, !PT ;  /* 0x0000001a0e1a7212 */ /* 0x000fe400078ef419 */
[----:B------:R-:W-:Y:S02]  /*4f30*/  LOP3.LUT R25, R13, 0x80808080, RZ, 0xfc, !PT ;  /* 0x808080800d197812 */ /* 0x000fe400078efcff */
[C---:B------:R-:W-:Y:S02]  /*4f40*/  LOP3.LUT R14, R12.reuse, 0x2020202, R15, 0x18, !PT ;  /* 0x020202020c0e7812 */ /* 0x040fe400078e180f */
        /* <DEDUP_REMOVED lines=11> */
[----:B------:R-:W2:Y:S01]  /*5000*/  LDG.E.128.CONSTANT R12, desc[UR4][R22.64+0xe80] ;  /* 0x000e8004160c7981 */ /* 0x000ea2000c1e9d00 */
[----:B---3--:R-:W-:Y:S01]  /*5010*/  IDP.4A.S8.S8 R17, R4, R24, R17 ;  /* 0x0000001804117226 */ /* 0x008fe20000000611 */
[----:B-----5:R-:W-:-:S03]  /*5020*/  LOP3.LUT R4, R18, 0x3030303, RZ, 0xea, !PT ;  /* 0x0303030312047812 */ /* 0x020fc600078eeaff */
[----:B------:R-:W-:Y:S01]  /*5030*/  IDP.4A.S8.S8 R5, R5, R26, R17 ;  /* 0x0000001a05057226 */ /* 0x000fe20000000611 */
[----:B------:R-:W-:Y:S02]  /*5040*/  LOP3.LUT R17, R4, 0x80808080, RZ, 0xfc, !PT ;  /* 0x8080808004117812 */ /* 0x000fe400078efcff */
[----:B------:R-:W-:-:S03]  /*5050*/  SHF.R.U32.HI R24, RZ, 0x2, R18 ;  /* 0x00000002ff187819 */ /* 0x000fc60000011612 */
[----:B------:R-:W-:Y:S02]  /*5060*/  VIADD R17, R17, 0xfdfdfdfe ;  /* 0xfdfdfdfe11117836 */ /* 0x000fe40000000000 */
[----:B------:R-:W-:Y:S01]  /*5070*/  IDP.4A.S8.S8 R6, R6, R19, R5 ;  /* 0x0000001306067226 */ /* 0x000fe20000000605 */
[----:B------:R-:W-:Y:S01]  /*5080*/  LOP3.LUT R5, R24, 0x3030303, RZ, 0xea, !PT ;  /* 0x0303030318057812 */ /* 0x000fe200078eeaff */
[----:B------:R-:W3:Y:S01]  /*5090*/  LDG.E.CONSTANT R19, desc[UR4][R20.64+0x3c00] ;  /* 0x003c000414137981 */ /* 0x000ee2000c1e9900 */
[----:B------:R-:W-:Y:S01]  /*50a0*/  LOP3.LUT R25, R17, 0x80808080, R4, 0xb4, !PT ;  /* 0x8080808011197812 */ /* 0x000fe200078eb404 */
[----:B------:R-:W-:Y:S01]  /*50b0*/  IDP.4A.S8.S8 R17, R7, R28, R6 ;  /* 0x0000001c07117226 */ /* 0x000fe20000000606 */
[----:B------:R-:W-:Y:S02]  /*50c0*/  LOP3.LUT R26, R5, 0x80808080, RZ, 0xfc, !PT ;  /* 0x80808080051a7812 */ /* 0x000fe400078efcff */
[C---:B------:R-:W-:Y:S02]  /*50d0*/  LOP3.LUT R6, R4.reuse, 0x2020202, R25, 0x18, !PT ;  /* 0x0202020204067812 */ /* 0x040fe400078e1819 */
[----:B------:R-:W-:-:S02]  /*50e0*/  PRMT R7, R4, 0xba98, RZ ;  /* 0x0000ba9804077816 */ /* 0x000fc400000000ff */
[----:B------:R-:W-:Y:S01]  /*50f0*/  PRMT R24, R6, 0xba98, RZ ;  /* 0x0000ba9806187816 */ /* 0x000fe200000000ff */
[----:B------:R-:W-:Y:S01]  /*5100*/  VIADD R6, R26, 0xfdfdfdfe ;  /* 0xfdfdfdfe1a067836 */ /* 0x000fe20000000000 */
[----:B------:R-:W-:Y:S02]  /*5110*/  SHF.R.U32.HI R4, RZ, 0x4, R18 ;  /* 0x00000004ff047819 */ /* 0x000fe40000011612 */
[----:B------:R-:W-:Y:S02]  /*5120*/  LOP3.LUT R7, R24, 0x7f7f7f7f, R7, 0x60, !PT ;  /* 0x7f7f7f7f18077812 */ /* 0x000fe400078e6007 */
[----:B------:R-:W-:Y:S02]  /*5130*/  LOP3.LUT R4, R4, 0x3030303, RZ, 0xea, !PT ;  /* 0x0303030304047812 */ /* 0x000fe400078eeaff */
[----:B------:R-:W-:Y:S02]  /*5140*/  LOP3.LUT R6, R6, 0x80808080, R5, 0xb4, !PT ;  /* 0x8080808006067812 */ /* 0x000fe400078eb405 */
[----:B------:R-:W-:-:S02]  /*5150*/  LOP3.LUT R24, R7, R25, R24, 0xf4, !PT ;  /* 0x0000001907187212 */ /* 0x000fc400078ef418 */
[----:B------:R-:W-:Y:S02]  /*5160*/  LOP3.LUT R25, R4, 0x80808080, RZ, 0xfc, !PT ;  /* 0x8080808004197812 */ /* 0x000fe400078efcff */
[C---:B------:R-:W-:Y:S02]  /*5170*/  LOP3.LUT R7, R5.reuse, 0x2020202, R6, 0x18, !PT ;  /* 0x0202020205077812 */ /* 0x040fe400078e1806 */
[----:B------:R-:W-:Y:S02]  /*5180*/  PRMT R26, R5, 0xba98, RZ ;  /* 0x0000ba98051a7816 */ /* 0x000fe400000000ff */
[----:B------:R-:W-:Y:S01]  /*5190*/  SHF.R.U32.HI R5, RZ, 0x6, R18 ;  /* 0x00000006ff057819 */ /* 0x000fe20000011612 */
[----:B------:R-:W-:Y:S01]  /*51a0*/  VIADD R25, R25, 0xfdfdfdfe ;  /* 0xfdfdfdfe19197836 */ /* 0x000fe20000000000 */
[----:B------:R-:W-:Y:S02]  /*51b0*/  PRMT R7, R7, 0xba98, RZ ;  /* 0x0000ba9807077816 */ /* 0x000fe400000000ff */
[----:B------:R-:W-:-:S02]  /*51c0*/  LOP3.LUT R5, R5, 0x3030303, RZ, 0xea, !PT ;  /* 0x0303030305057812 */ /* 0x000fc400078eeaff */
[----:B------:R-:W-:Y:S02]  /*51d0*/  LOP3.LUT R18, R7, 0x7f7f7f7f, R26, 0x60, !PT ;  /* 0x7f7f7f7f07127812 */ /* 0x000fe400078e601a */
[----:B------:R-:W-:Y:S02]  /*51e0*/  LOP3.LUT R25, R25, 0x80808080, R4, 0xb4, !PT ;  /* 0x8080808019197812 */ /* 0x000fe400078eb404 */
[----:B------:R-:W-:Y:S02]  /*51f0*/  LOP3.LUT R26, R5, 0x80808080, RZ, 0xfc, !PT ;  /* 0x80808080051a7812 */ /* 0x000fe400078efcff */
[----:B------:R-:W-:Y:S02]  /*5200*/  LOP3.LUT R18, R18, R6, R7, 0xf4, !PT ;  /* 0x0000000612127212 */ /* 0x000fe400078ef407 */
[----:B------:R-:W-:Y:S01]  /*5210*/  LOP3.LUT R6, R4, 0x2020202, R25, 0x18, !PT ;  /* 0x0202020204067812 */ /* 0x000fe200078e1819 */
[----:B------:R-:W-:Y:S01]  /*5220*/  VIADD R26, R26, 0xfdfdfdfe ;  /* 0xfdfdfdfe1a1a7836 */ /* 0x000fe20000000000 */
[----:B------:R-:W-:-:S02]  /*5230*/  PRMT R7, R4, 0xba98, RZ ;  /* 0x0000ba9804077816 */ /* 0x000fc400000000ff */
[----:B------:R-:W-:Y:S02]  /*5240*/  PRMT R6, R6, 0xba98, RZ ;  /* 0x0000ba9806067816 */ /* 0x000fe400000000ff */
[----:B------:R-:W-:Y:S02]  /*5250*/  LOP3.LUT R26, R26, 0x80808080, R5, 0xb4, !PT ;  /* 0x808080801a1a7812 */ /* 0x000fe400078eb405 */
[----:B------:R-:W-:Y:S02]  /*5260*/  LOP3.LUT R7, R6, 0x7f7f7f7f, R7, 0x60, !PT ;  /* 0x7f7f7f7f06077812 */ /* 0x000fe400078e6007 */
[----:B------:R-:W-:Y:S02]  /*5270*/  LOP3.LUT R4, R5, 0x2020202, R26, 0x18, !PT ;  /* 0x0202020205047812 */ /* 0x000fe400078e181a */
[----:B------:R-:W-:Y:S02]  /*5280*/  LOP3.LUT R25, R7, R25, R6, 0xf4, !PT ;  /* 0x0000001907197212 */ /* 0x000fe400078ef406 */
[----:B------:R-:W-:-:S02]  /*5290*/  PRMT R6, R5, 0xba98, RZ ;  /* 0x0000ba9805067816 */ /* 0x000fc400000000ff */
        /* <DEDUP_REMOVED lines=46> */
[----:B------:R-:W-:Y:S01]  /*5580*/  LOP3.LUT R12, R16, 0x2020202, R25, 0x18, !PT ;  /* 0x02020202100c7812 */ /* 0x000fe200078e1819 */
[----:B------:R-:W-:Y:S02]  /*5590*/  IDP.4A.S8.S8 R13, R13, R24, R18 ;  /* 0x000000180d0d7226 */ /* 0x000fe40000000612 */
[----:B------:R-:W2:Y:S01]  /*55a0*/  LDG.E.CONSTANT R24, desc[UR4][R20.64+0x4000] ;  /* 0x0040000414187981 */ /* 0x000ea2000c1e9900 */
[----:B------:R-:W-:Y:S02]  /*55b0*/  PRMT R16, R12, 0xba98, RZ ;  /* 0x0000ba980c107816 */ /* 0x000fe400000000ff */
[----:B---3--:R-:W-:Y:S01]  /*55c0*/  LOP3.LUT R12, R19, 0x3030303, RZ, 0xea, !PT ;  /* 0x03030303130c7812 */ /* 0x008fe200078eeaff */
[----:B------:R-:W-:Y:S01]  /*55d0*/  IDP.4A.S8.S8 R14, R14, R27, R13 ;  /* 0x0000001b0e0e7226 */ /* 0x000fe2000000060d */
[----:B------:R-:W-:Y:S02]  /*55e0*/  LOP3.LUT R29, R16, 0x7f7f7f7f, R29, 0x60, !PT ;  /* 0x7f7f7f7f101d7812 */ /* 0x000fe400078e601d */
[----:B------:R-:W-:-:S02]  /*55f0*/  LOP3.LUT R18, R12, 0x80808080, RZ, 0xfc, !PT ;  /* 0x808080800c127812 */ /* 0x000fc400078efcff */
[----:B------:R-:W-:Y:S02]  /*5600*/  SHF.R.U32.HI R13, RZ, 0x2, R19 ;  /* 0x00000002ff0d7819 */ /* 0x000fe40000011613 */
[----:B------:R-:W-:Y:S01]  /*5610*/  LOP3.LUT R16, R29, R25, R16, 0xf4, !PT ;  /* 0x000000191d107212 */ /* 0x000fe200078ef410 */
[----:B------:R-:W-:Y:S01]  /*5620*/  VIADD R25, R18, 0xfdfdfdfe ;  /* 0xfdfdfdfe12197836 */ /* 0x000fe20000000000 */
[----:B------:R-:W-:-:S03]  /*5630*/  LOP3.LUT R13, R13, 0x3030303, RZ, 0xea, !PT ;  /* 0x030303030d0d7812 */ /* 0x000fc600078eeaff */
[----:B------:R-:W-:Y:S01]  /*5640*/  IDP.4A.S8.S8 R15, R15, R16, R14 ;  /* 0x000000100f0f7226 */ /* 0x000fe2000000060e */
[----:B------:R-:W-:Y:S02]  /*5650*/  LOP3.LUT R16, R13, 0x80808080, RZ, 0xfc, !PT ;  /* 0x808080800d107812 */ /* 0x000fe400078efcff */
[----:B------:R-:W-:-:S03]  /*5660*/  LOP3.LUT R25, R25, 0x80808080, R12, 0xb4, !PT ;  /* 0x8080808019197812 */ /* 0x000fc600078eb40c */
[----:B------:R-:W-:Y:S01]  /*5670*/  VIADD R16, R16, 0xfdfdfdfe ;  /* 0xfdfdfdfe10107836 */ /* 0x000fe20000000000 */
[C---:B------:R-:W-:Y:S02]  /*5680*/  LOP3.LUT R14, R12.reuse, 0x2020202, R25, 0x18, !PT ;  /* 0x020202020c0e7812 */ /* 0x040fe400078e1819 */
[----:B------:R-:W-:Y:S02]  /*5690*/  PRMT R27, R12, 0xba98, RZ ;  /* 0x0000ba980c1b7816 */ /* 0x000fe400000000ff */
[----:B------:R-:W-:Y:S02]  /*56a0*/  PRMT R14, R14, 0xba98, RZ ;  /* 0x0000ba980e0e7816 */ /* 0x000fe400000000ff */
[----:B------:R-:W-:Y:S02]  /*56b0*/  LOP3.LUT R12, R16, 0x80808080, R13, 0xb4, !PT ;  /* 0x80808080100c7812 */ /* 0x000fe400078eb40d */
[----:B------:R-:W-:Y:S02]  /*56c0*/  LOP3.LUT R27, R14, 0x7f7f7f7f, R27, 0x60, !PT ;  /* 0x7f7f7f7f0e1b7812 */ /* 0x000fe400078e601b */
[----:B------:R-:W-:-:S02]  /*56d0*/  LOP3.LUT R16, R13, 0x2020202, R12, 0x18, !PT ;  /* 0x020202020d107812 */ /* 0x000fc400078e180c */
[----:B------:R-:W-:Y:S02]  /*56e0*/  LOP3.LUT R25, R27, R25, R14, 0xf4, !PT ;  /* 0x000000191b197212 */ /* 0x000fe400078ef40e */
[----:B------:R-:W-:Y:S02]  /*56f0*/  PRMT R14, R13, 0xba98, RZ ;  /* 0x0000ba980d0e7816 */ /* 0x000fe400000000ff */
[----:B------:R-:W-:Y:S02]  /*5700*/  PRMT R27, R16, 0xba98, RZ ;  /* 0x0000ba98101b7816 */ /* 0x000fe400000000ff */
[--C-:B------:R-:W-:Y:S02]  /*5710*/  SHF.R.U32.HI R13, RZ, 0x4, R19.reuse ;  /* 0x00000004ff0d7819 */ /* 0x100fe40000011613 */
[----:B------:R-:W-:Y:S02]  /*5720*/  SHF.R.U32.HI R19, RZ, 0x6, R19 ;  /* 0x00000006ff137819 */ /* 0x000fe40000011613 */
[----:B------:R-:W-:-:S02]  /*5730*/  LOP3.LUT R16, R27, 0x7f7f7f7f, R14, 0x60, !PT ;  /* 0x7f7f7f7f1b107812 */ /* 0x000fc400078e600e */
[----:B------:R-:W-:Y:S02]  /*5740*/  LOP3.LUT R14, R13, 0x3030303, RZ, 0xea, !PT ;  /* 0x030303030d0e7812 */ /* 0x000fe400078eeaff */
[----:B------:R-:W-:Y:S02]  /*5750*/  LOP3.LUT R13, R19, 0x3030303, RZ, 0xea, !PT ;  /* 0x03030303130d7812 */ /* 0x000fe400078eeaff */
[----:B------:R-:W-:Y:S02]  /*5760*/  LOP3.LUT R12, R16, R12, R27, 0xf4, !PT ;  /* 0x0000000c100c7212 */ /* 0x000fe400078ef41b */
[----:B------:R-:W-:Y:S02]  /*5770*/  LOP3.LUT R16, R14, 0x80808080, RZ, 0xfc, !PT ;  /* 0x808080800e107812 */ /* 0x000fe400078efcff */
[----:B------:R-:W-:-:S03]  /*5780*/  LOP3.LUT R18, R13, 0x80808080, RZ, 0xfc, !PT ;  /* 0x808080800d127812 */ /* 0x000fc600078efcff */
[----:B------:R-:W-:Y:S02]  /*5790*/  VIADD R19, R16, 0xfdfdfdfe ;  /* 0xfdfdfdfe10137836 */ /* 0x000fe40000000000 */
[----:B------:R-:W-:-:S03]  /*57a0*/  VIADD R16, R18, 0xfdfdfdfe ;  /* 0xfdfdfdfe12107836 */ /* 0x000fc60000000000 */
[----:B------:R-:W-:Y:S02]  /*57b0*/  LOP3.LUT R19, R19, 0x80808080, R14, 0xb4, !PT ;  /* 0x8080808013137812 */ /* 0x000fe400078eb40e */
[----:B------:R-:W-:Y:S01]  /*57c0*/  LOP3.LUT R16, R16, 0x80808080, R13, 0xb4, !PT ;  /* 0x8080808010107812 */ /* 0x000fe200078eb40d */
[----:B-----5:R-:W-:Y:S01]  /*57d0*/  IDP.4A.S8.S8 R4, R4, R25, R15 ;  /* 0x0000001904047226 */ /* 0x020fe2000000060f */
[C---:B------:R-:W-:Y:S02]  /*57e0*/  LOP3.LUT R15, R14.reuse, 0x2020202, R19, 0x18, !PT ;  /* 0x020202020e0f7812 */ /* 0x040fe400078e1813 */
[C---:B------:R-:W-:Y:S02]  /*57f0*/  LOP3.LUT R18, R13.reuse, 0x2020202, R16, 0x18, !PT ;  /* 0x020202020d127812 */ /* 0x040fe400078e1810 */
[----:B------:R-:W-:Y:S02]  /*5800*/  PRMT R25, R14, 0xba98, RZ ;  /* 0x0000ba980e197816 */ /* 0x000fe400000000ff */
[----:B------:R-:W-:-:S02]  /*5810*/  PRMT R26, R13, 0xba98, RZ ;  /* 0x0000ba980d1a7816 */ /* 0x000fc400000000ff */
[----:B------:R-:W-:Y:S02]  /*5820*/  PRMT R14, R15, 0xba98, RZ ;  /* 0x0000ba980f0e7816 */ /* 0x000fe400000000ff */
[----:B------:R-:W-:Y:S02]  /*5830*/  PRMT R13, R18, 0xba98, RZ ;  /* 0x0000ba98120d7816 */ /* 0x000fe400000000ff */
[----:B------:R-:W-:Y:S01]  /*5840*/  LOP3.LUT R25, R14, 0x7f7f7f7f, R25, 0x60, !PT ;  /* 0x7f7f7f7f0e197812 */ /* 0x000fe200078e6019 */
[----:B------:R-:W-:Y:S01]  /*5850*/  IDP.4A.S8.S8 R5, R5, R12, R4 ;  /* 0x0000000c05057226 */ /* 0x000fe20000000604 */
[----:B------:R-:W-:Y:S01]  /*5860*/  LOP3.LUT R26, R13, 0x7f7f7f7f, R26, 0x60, !PT ;  /* 0x7f7f7f7f0d1a7812 */ /* 0x000fe200078e601a */
[----:B------:R-:W3:Y:S01]  /*5870*/  LDG.E.CONSTANT R18, desc[UR4][R20.64+0x4200] ;  /* 0x0042000414127981 */ /* 0x000ee2000c1e9900 */
[----:B------:R-:W-:Y:S02]  /*5880*/  LOP3.LUT R19, R25, R19, R14, 0xf4, !PT ;  /* 0x0000001319137212 */ /* 0x000fe400078ef40e */
[----:B------:R-:W-:-:S02]  /*5890*/  LOP3.LUT R16, R26, R16, R13, 0xf4, !PT ;  /* 0x000000101a107212 */ /* 0x000fc400078ef40d */
[----:B------:R-:W5:Y:S01]  /*58a0*/  LDG.E.128.CONSTANT R12, desc[UR4][R22.64+0x1000] ;  /* 0x00100004160c7981 */ /* 0x000f62000c1e9d00 */
[----:B----4-:R-:W-:-:S04]  /*58b0*/  LOP3.LUT R4, R17, 0x3030303, RZ, 0xea, !PT ;  /* 0x0303030311047812 */ /* 0x010fc800078eeaff */
        /* <DEDUP_REMOVED lines=55> */
[----:B------:R-:W-:Y:S01]  /*5c30*/  PRMT R26, R10, 0xba98, RZ ;  /* 0x0000ba980a1a7816 */ /* 0x000fe200000000ff */
[----:B------:R-:W-:Y:S01]  /*5c40*/  VIADD R10, R25, 0xfdfdfdfe ;  /* 0xfdfdfdfe190a7836 */ /* 0x000fe20000000000 */
        /* <DEDUP_REMOVED lines=26> */
[----:B------:R-:W-:Y:S01]  /*5df0*/  LOP3.LUT R24, R9, 0x7f7f7f7f, R26, 0x60, !PT ;  /* 0x7f7f7f7f09187812 */ /* 0x000fe200078e601a */
[----:B-----5:R-:W-:Y:S01]  /*5e00*/  IDP.4A.S8.S8 R11, R12, R17, R11 ;  /* 0x000000110c0b7226 */ /* 0x020fe2000000060b */
[----:B---3--:R-:W-:-:S03]  /*5e10*/  LOP3.LUT R12, R18, 0x3030303, RZ, 0xea, !PT ;  /* 0x03030303120c7812 */ /* 0x008fc600078eeaff */
[----:B------:R-:W-:Y:S01]  /*5e20*/  IDP.4A.S8.S8 R10, R13, R10, R11 ;  /* 0x0000000a0d0a7226 */ /* 0x000fe2000000060b */
[----:B------:R-:W-:Y:S02]  /*5e30*/  LOP3.LUT R11, R12, 0x80808080, RZ, 0xfc, !PT ;  /* 0x808080800c0b7812 */ /* 0x000fe400078efcff */
[----:B------:R-:W-:Y:S01]  /*5e40*/  LOP3.LUT R24, R24, R8, R9, 0xf4, !PT ;  /* 0x0000000818187212 */ /* 0x000fe200078ef409 */
[----:B------:R-:W-:Y:S02]  /*5e50*/  IDP.4A.S8.S8 R14, R14, R19, R10 ;  /* 0x000000130e0e7226 */ /* 0x000fe4000000060a */
[----:B------:R-:W-:Y:S01]  /*5e60*/  VIADD R17, R11, 0xfdfdfdfe ;  /* 0xfdfdfdfe0b117836 */ /* 0x000fe20000000000 */
[----:B------:R-:W-:Y:S01]  /*5e70*/  SHF.R.U32.HI R13, RZ, 0x2, R18 ;  /* 0x00000002ff0d7819 */ /* 0x000fe20000011612 */
[----:B------:R-:W2:Y:S04]  /*5e80*/  LDG.E.128.CONSTANT R8, desc[UR4][R22.64+0x1100] ;  /* 0x0011000416087981 */ /* 0x000ea8000c1e9d00 */
[----:B------:R-:W3:Y:S01]  /*5e90*/  LDG.E.CONSTANT R19, desc[UR4][R20.64+0x4600] ;  /* 0x0046000414137981 */ /* 0x000ee2000c1e9900 */
[----:B------:R-:W-:-:S02]  /*5ea0*/  LOP3.LUT R13, R13, 0x3030303, RZ, 0xea, !PT ;  /* 0x030303030d0d7812 */ /* 0x000fc400078eeaff */
        /* <DEDUP_REMOVED lines=26> */
[----:B------:R-:W-:Y:S02]  /*6050*/  PRMT R14, R17, 0xba98, RZ ;  /* 0x0000ba98110e7816 */ /* 0x000fe400000000ff */
[----:B------:R-:W-:Y:S01]  /*6060*/  PRMT R26, R13, 0xba98, RZ ;  /* 0x0000ba980d1a7816 */ /* 0x000fe200000000ff */
[----:B------:R-:W5:Y:S01]  /*6070*/  LDG.E.CONSTANT R17, desc[UR4][R20.64+0x4800] ;  /* 0x0048000414117981 */ /* 0x000f62000c1e9900 */
[----:B------:R-:W-:-:S02]  /*6080*/  LOP3.LUT R27, R14, 0x7f7f7f7f, R27, 0x60, !PT ;  /* 0x7f7f7f7f0e1b7812 */ /* 0x000fc400078e601b */
[----:B------:R-:W-:Y:S02]  /*6090*/  LOP3.LUT R24, R24, 0x80808080, R13, 0xb4, !PT ;  /* 0x8080808018187812 */ /* 0x000fe400078eb40d */
[----:B------:R-:W-:Y:S02]  /*60a0*/  LOP3.LUT R25, R27, R25, R14, 0xf4, !PT ;  /* 0x000000191b197212 */ /* 0x000fe400078ef40e */
[----:B------:R-:W-:-:S04]  /*60b0*/  LOP3.LUT R14, R13, 0x2020202, R24, 0x18, !PT ;  /* 0x020202020d0e7812 */ /* 0x000fc800078e1818 */
[----:B------:R-:W-:-:S04]  /*60c0*/  PRMT R13, R14, 0xba98, RZ ;  /* 0x0000ba980e0d7816 */ /* 0x000fc800000000ff */
[----:B------:R-:W-:Y:S01]  /*60d0*/  LOP3.LUT R26, R13, 0x7f7f7f7f, R26, 0x60, !PT ;  /* 0x7f7f7f7f0d1a7812 */ /* 0x000fe200078e601a */
[----:B----4-:R-:W-:-:S03]  /*60e0*/  IDP.4A.S8.S8 R4, R4, R12, R15 ;  /* 0x0000000c04047226 */ /* 0x010fc6000000060f */
[----:B------:R-:W-:Y:S02]  /*60f0*/  LOP3.LUT R24, R26, R24, R13, 0xf4, !PT ;  /* 0x000000181a187212 */ /* 0x000fe400078ef40d */
[----:B------:R-:W4:Y:S01]  /*6100*/  LDG.E.128.CONSTANT R12, desc[UR4][R22.64+0x1180] ;  /* 0x00118004160c7981 */ /* 0x000f22000c1e9d00 */
[----:B------:R-:W-:Y:S01]  /*6110*/  IDP.4A.S8.S8 R5, R5, R18, R4 ;  /* 0x0000001205057226 */ /* 0x000fe20000000604 */
[----:B------:R-:W-:-:S04]  /*6120*/  LOP3.LUT R4, R16, 0x3030303, RZ, 0xea, !PT ;  /* 0x0303030310047812 */ /* 0x000fc800078eeaff */
        /* <DEDUP_REMOVED lines=21> */
[----:B------:R-:W-:Y:S02]  /*6280*/  PRMT R27, R27, 0xba98, RZ ;  /* 0x0000ba981b1b7816 */ /* 0x000fe400000000ff */
        /* <DEDUP_REMOVED lines=19> */
[----:B--2---:R-:W-:Y:S01]  /*63c0*/  IDP.4A.S8.S8 R18, R8, R18, R25 ;  /* 0x0000001208127226 */ /* 0x004fe20000000619 */
[----:B---3--:R-:W-:-:S03]  /*63d0*/  LOP3.LUT R8, R19, 0x3030303, RZ, 0xea, !PT ;  /* 0x0303030313087812 */ /* 0x008fc600078eeaff */
[----:B------:R-:W-:Y:S01]  /*63e0*/  IDP.4A.S8.S8 R9, R9, R16, R18 ;  /* 0x0000001009097226 */ /* 0x000fe20000000612 */
[----:B------:R-:W-:-:S03]  /*63f0*/  LOP3.LUT R16, R8, 0x80808080, RZ, 0xfc, !PT ;  /* 0x8080808008107812 */ /* 0x000fc600078efcff */
[----:B------:R-:W-:Y:S02]  /*6400*/  IDP.4A.S8.S8 R10, R10, R27, R9 ;  /* 0x0000001b0a0a7226 */ /* 0x000fe40000000609 */
[----:B------:R-:W-:Y:S01]  /*6410*/  VIADD R25, R16, 0xfdfdfdfe ;  /* 0xfdfdfdfe10197836 */ /* 0x000fe20000000000 */
[----:B------:R-:W-:Y:S01]  /*6420*/  SHF.R.U32.HI R16, RZ, 0x2, R19 ;  /* 0x00000002ff107819 */ /* 0x000fe20000011613 */
[----:B------:R-:W-:Y:S01]  /*6430*/  IDP.4A.S8.S8 R11, R11, R24, R10 ;  /* 0x000000180b0b7226 */ /* 0x000fe2000000060a */
[----:B------:R-:W-:Y:S01]  /*6440*/  PRMT R27, R8, 0xba98, RZ ;  /* 0x0000ba98081b7816 */ /* 0x000fe200000000ff */
[----:B------:R-:W2:Y:S01]  /*6450*/  LDG.E.CONSTANT R24, desc[UR4][R20.64+0x4a00] ;  /* 0x004a000414187981 */ /* 0x000ea2000c1e9900 */
[----:B------:R-:W-:Y:S02]  /*6460*/  LOP3.LUT R25, R25, 0x80808080, R8, 0xb4, !PT ;  /* 0x8080808019197812 */ /* 0x000fe400078eb408 */
[----:B------:R-:W-:Y:S02]  /*6470*/  LOP3.LUT R9, R16, 0x3030303, RZ, 0xea, !PT ;  /* 0x0303030310097812 */ /* 0x000fe400078eeaff */
[----:B------:R-:W-:-:S02]  /*6480*/  LOP3.LUT R10, R8, 0x2020202, R25, 0x18, !PT ;  /* 0x02020202080a7812 */ /* 0x000fc400078e1819 */
[----:B------:R-:W-:Y:S02]  /*6490*/  LOP3.LUT R16, R9, 0x80808080, RZ, 0xfc, !PT ;  /* 0x8080808009107812 */ /* 0x000fe400078efcff */
[----:B------:R-:W-:Y:S02]  /*64a0*/  PRMT R8, R10, 0xba98, RZ ;  /* 0x0000ba980a087816 */ /* 0x000fe400000000ff */
[----:B------:R-:W-:Y:S01]  /*64b0*/  SHF.R.U32.HI R10, RZ, 0x4, R19 ;  /* 0x00000004ff0a7819 */ /* 0x000fe20000011613 */
[----:B------:R-:W-:Y:S01]  /*64c0*/  VIADD R16, R16, 0xfdfdfdfe ;  /* 0xfdfdfdfe10107836 */ /* 0x000fe20000000000 */
[----:B------:R-:W-:Y:S02]  /*64d0*/  LOP3.LUT R27, R8, 0x7f7f7f7f, R27, 0x60, !PT ;  /* 0x7f7f7f7f081b7812 */ /* 0x000fe400078e601b */
[----:B------:R-:W-:Y:S02]  /*64e0*/  LOP3.LUT R10, R10, 0x3030303, RZ, 0xea, !PT ;  /* 0x030303030a0a7812 */ /* 0x000fe400078eeaff */
[----:B------:R-:W-:-:S02]  /*64f0*/  LOP3.LUT R16, R16, 0x80808080, R9, 0xb4, !PT ;  /* 0x8080808010107812 */ /* 0x000fc400078eb409 */
[----:B------:R-:W-:Y:S02]  /*6500*/  LOP3.LUT R26, R10, 0x80808080, RZ, 0xfc, !PT ;  /* 0x808080800a1a7812 */ /* 0x000fe400078efcff */
[----:B------:R-:W-:Y:S02]  /*6510*/  LOP3.LUT R8, R27, R25, R8, 0xf4, !PT ;  /* 0x000000191b087212 */ /* 0x000fe400078ef408 */
        /* <DEDUP_REMOVED lines=17> */
[----:B------:R-:W-:Y:S02]  /*6630*/  LOP3.LUT R25, R9, 0x2020202, R10, 0x18, !PT ;  /* 0x0202020209197812 */ /* 0x000fe400078e180a */
[----:B-----5:R-:W-:Y:S01]  /*6640*/  LOP3.LUT R16, R17, 0x3030303, RZ, 0xea, !PT ;  /* 0x0303030311107812 */ /* 0x020fe200078eeaff */
[----:B----4-:R-:W-:Y:S01]  /*6650*/  IDP.4A.S8.S8 R11, R12, R8, R11 ;  /* 0x000000080c0b7226 */ /* 0x010fe2000000060b */
[----:B------:R-:W-:-:S02]  /*6660*/  PRMT R8, R9, 0xba98, RZ ;  /* 0x0000ba9809087816 */ /* 0x000fc400000000ff */
[----:B------:R-:W-:Y:S02]  /*6670*/  PRMT R25, R25, 0xba98, RZ ;  /* 0x0000ba9819197816 */ /* 0x000fe400000000ff */
[----:B------:R-:W-:Y:S01]  /*6680*/  LOP3.LUT R9, R16, 0x80808080, RZ, 0xfc, !PT ;  /* 0x8080808010097812 */ /* 0x000fe200078efcff */
[----:B------:R-:W-:Y:S01]  /*6690*/  IDP.4A.S8.S8 R11, R13, R18, R11 ;  /* 0x000000120d0b7226 */ /* 0x000fe2000000060b */
[----:B------:R-:W-:Y:S02]  /*66a0*/  LOP3.LUT R8, R25, 0x7f7f7f7f, R8, 0x60, !PT ;  /* 0x7f7f7f7f19087812 */ /* 0x000fe400078e6008 */
[----:B------:R-:W-:Y:S01]  /*66b0*/  SHF.R.U32.HI R12, RZ, 0x2, R17 ;  /* 0x00000002ff0c7819 */ /* 0x000fe20000011611 */
[----:B------:R-:W-:Y:S01]  /*66c0*/  VIADD R9, R9, 0xfdfdfdfe ;  /* 0xfdfdfdfe09097836 */ /* 0x000fe20000000000 */
[----:B------:R-:W-:Y:S01]  /*66d0*/  LOP3.LUT R18, R8, R10, R25, 0xf4, !PT ;  /* 0x0000000a08127212 */ /* 0x000fe200078ef419 */
[----:B------:R-:W-:Y:S01]  /*66e0*/  IDP.4A.S8.S8 R19, R14, R19, R11 ;  /* 0x000000130e137226 */ /* 0x000fe2000000060b */
[----:B------:R-:W-:-:S02]  /*66f0*/  LOP3.LUT R12, R12, 0x3030303, RZ, 0xea, !PT ;  /* 0x030303030c0c7812 */ /* 0x000fc400078eeaff */
[----:B------:R-:W-:Y:S01]  /*6700*/  LOP3.LUT R13, R9, 0x80808080, R16, 0xb4, !PT ;  /* 0x80808080090d7812 */ /* 0x000fe200078eb410 */
[----:B------:R-:W-:Y:S01]  /*6710*/  IDP.4A.S8.S8 R19, R15, R18, R19 ;  /* 0x000000120f137226 */ /* 0x000fe20000000613 */
[----:B------:R-:W-:Y:S01]  /*6720*/  LOP3.LUT R18, R12, 0x80808080, RZ, 0xfc, !PT ;  /* 0x808080800c127812 */ /* 0x000fe200078efcff */
[----:B------:R-:W3:Y:S01]  /*6730*/  LDG.E.128.CONSTANT R8, desc[UR4][R22.64+0x1280] ;  /* 0x0012800416087981 */ /* 0x000ee2000c1e9d00 */
        /* <DEDUP_REMOVED lines=8> */
[----:B------:R-:W-:Y:S01]  /*67c0*/  LOP3.LUT R16, R18, R13, R16, 0xf4, !PT ;  /* 0x0000000d12107212 */ /* 0x000fe200078ef410 */
[----:B------:R-:W4:Y:S01]  /*67d0*/  LDG.E.CONSTANT R25, desc[UR4][R20.64+0x4c00] ;  /* 0x004c000414197981 */ /* 0x000f22000c1e9900 */
[----:B------:R-:W-:Y:S02]  /*67e0*/  LOP3.LUT R18, R14, 0x80808080, RZ, 0xfc, !PT ;  /* 0x808080800e127812 */ /* 0x000fe400078efcff */
[----:B------:R-:W-:-:S02]  /*67f0*/  LOP3.LUT R26, R12, 0x2020202, R15, 0x18, !PT ;  /* 0x020202020c1a7812 */ /* 0x000fc400078e180f */
[----:B------:R-:W-:Y:S01]  /*6800*/  PRMT R13, R12, 0xba98, RZ ;  /* 0x0000ba980c0d7816 */ /* 0x000fe200000000ff */
[----:B------:R-:W-:Y:S01]  /*6810*/  VIADD R27, R18, 0xfdfdfdfe ;  /* 0xfdfdfdfe121b7836 */ /* 0x000fe20000000000 */
[----:B------:R-:W-:Y:S02]  /*6820*/  PRMT R26, R26, 0xba98, RZ ;  /* 0x0000ba981a1a7816 */ /* 0x000fe400000000ff */
[----:B------:R-:W-:Y:S01]  /*6830*/  SHF.R.U32.HI R12, RZ, 0x6, R17 ;  /* 0x00000006ff0c7819 */ /* 0x000fe20000011611 */
[----:B------:R-:W5:Y:S01]  /*6840*/  LDG.E.CONSTANT R20, desc[UR4][R20.64+0x4e00] ;  /* 0x004e000414147981 */ /* 0x000f62000c1e9900 */
[----:B------:R-:W-:Y:S02]  /*6850*/  LOP3.LUT R13, R26, 0x7f7f7f7f, R13, 0x60, !PT ;  /* 0x7f7f7f7f1a0d7812 */ /* 0x000fe400078e600d */
[----:B------:R-:W-:Y:S02]  /*6860*/  LOP3.LUT R27, R27, 0x80808080, R14, 0xb4, !PT ;  /* 0x808080801b1b7812 */ /* 0x000fe400078eb40e */
[----:B------:R-:W-:-:S02]  /*6870*/  LOP3.LUT R12, R12, 0x3030303, RZ, 0xea, !PT ;  /* 0x030303030c0c7812 */ /* 0x000fc400078eeaff */
[----:B------:R-:W-:Y:S02]  /*6880*/  LOP3.LUT R26, R13, R15, R26, 0xf4, !PT ;  /* 0x0000000f0d1a7212 */ /* 0x000fe400078ef41a */
[----:B------:R-:W-:Y:S02]  /*6890*/  LOP3.LUT R13, R14, 0x2020202, R27, 0x18, !PT ;  /* 0x020202020e0d7812 */ /* 0x000fe400078e181b */
        /* <DEDUP_REMOVED lines=12> */
[----:B------:R-:W5:Y:S01]  /*6960*/  LDG.E.128.CONSTANT R12, desc[UR4][R22.64+0x1300] ;  /* 0x00130004160c7981 */ /* 0x000f62000c1e9d00 */
[----:B------:R-:W-:-:S03]  /*6970*/  IDP.4A.S8.S8 R4, R4, R16, R19 ;  /* 0x0000001004047226 */ /* 0x000fc60000000613 */
[----:B------:R0:W5:Y:S01]  /*6980*/  LDG.E.128.CONSTANT R16, desc[UR4][R22.64+0x1380] ;  /* 0x0013800416107981 */ /* 0x000162000c1e9d00 */
        /* <DEDUP_REMOVED lines=9> */
[----:B0-----:R-:W-:Y:S02]  /*6a20*/  LOP3.LUT R22, R5, 0x80808080, RZ, 0xfc, !PT ;  /* 0x8080808005167812 */ /* 0x001fe400078efcff */
        /* <DEDUP_REMOVED lines=8> */
[----:B------:R-:W-:Y:S02]  /*6ab0*/  SHF.R.U32.HI R23, RZ, 0x4, R24 ;  /* 0x00000004ff177819 */ /* 0x000fe40000011618 */
[----:B------:R-:W-:-:S02]  /*6ac0*/  PRMT R22, R5, 0xba98, RZ ;  /* 0x0000ba9805167816 */ /* 0x000fc400000000ff */
[----:B------:R-:W-:Y:S02]  /*6ad0*/  PRMT R21, R6, 0xba98, RZ ;  /* 0x0000ba9806157816 */ /* 0x000fe400000000ff */
[----:B------:R-:W-:Y:S02]  /*6ae0*/  SHF.R.U32.HI R6, RZ, 0x6, R24 ;  /* 0x00000006ff067819 */ /* 0x000fe40000011618 */
[----:B------:R-:W-:Y:S02]  /*6af0*/  LOP3.LUT R5, R23, 0x3030303, RZ, 0xea, !PT ;  /* 0x0303030317057812 */ /* 0x000fe400078eeaff */
[----:B------:R-:W-:Y:S02]  /*6b00*/  LOP3.LUT R22, R21, 0x7f7f7f7f, R22, 0x60, !PT ;  /* 0x7f7f7f7f15167812 */ /* 0x000fe400078e6016 */
[----:B------:R-:W-:Y:S02]  /*6b10*/  LOP3.LUT R6, R6, 0x3030303, RZ, 0xea, !PT ;  /* 0x0303030306067812 */ /* 0x000fe400078eeaff */
[----:B------:R-:W-:-:S02]  /*6b20*/  LOP3.LUT R23, R5, 0x80808080, RZ, 0xfc, !PT ;  /* 0x8080808005177812 */ /* 0x000fc400078efcff */
[----:B------:R-:W-:Y:S02]  /*6b30*/  LOP3.LUT R4, R22, R4, R21, 0xf4, !PT ;  /* 0x0000000416047212 */ /* 0x000fe400078ef415 */
[----:B------:R-:W-:Y:S01]  /*6b40*/  LOP3.LUT R21, R6, 0x80808080, RZ, 0xfc, !PT ;  /* 0x8080808006157812 */ /* 0x000fe200078efcff */
[----:B------:R-:W-:-:S04]  /*6b50*/  VIADD R22, R23, 0xfdfdfdfe ;  /* 0xfdfdfdfe17167836 */ /* 0x000fc80000000000 */
[----:B------:R-:W-:Y:S01]  /*6b60*/  VIADD R21, R21, 0xfdfdfdfe ;  /* 0xfdfdfdfe15157836 */ /* 0x000fe20000000000 */
[----:B------:R-:W-:-:S04]  /*6b70*/  LOP3.LUT R22, R22, 0x80808080, R5, 0xb4, !PT ;  /* 0x8080808016167812 */ /* 0x000fc800078eb405 */
[----:B------:R-:W-:Y:S02]  /*6b80*/  LOP3.LUT R21, R21, 0x80808080, R6, 0xb4, !PT ;  /* 0x8080808015157812 */ /* 0x000fe400078eb406 */
[----:B------:R-:W-:-:S04]  /*6b90*/  LOP3.LUT R23, R5, 0x2020202, R22, 0x18, !PT ;  /* 0x0202020205177812 */ /* 0x000fc800078e1816 */
[----:B------:R-:W-:Y:S01]  /*6ba0*/  PRMT R23, R23, 0xba98, RZ ;  /* 0x0000ba9817177816 */ /* 0x000fe200000000ff */
[----:B---3--:R-:W-:Y:S01]  /*6bb0*/  IDP.4A.S8.S8 R7, R8, R27, R7 ;  /* 0x0000001b08077226 */ /* 0x008fe20000000607 */
[----:B------:R-:W-:Y:S02]  /*6bc0*/  PRMT R8, R5, 0xba98, RZ ;  /* 0x0000ba9805087816 */ /* 0x000fe400000000ff */
[C---:B------:R-:W-:Y:S02]  /*6bd0*/  LOP3.LUT R5, R6.reuse, 0x2020202, R21, 0x18, !PT ;  /* 0x0202020206057812 */ /* 0x040fe400078e1815 */
[----:B------:R-:W-:Y:S02]  /*6be0*/  PRMT R27, R6, 0xba98, RZ ;  /* 0x0000ba98061b7816 */ /* 0x000fe400000000ff */
[----:B------:R-:W-:Y:S02]  /*6bf0*/  PRMT R6, R5, 0xba98, RZ ;  /* 0x0000ba9805067816 */ /* 0x000fe400000000ff */
[----:B------:R-:W-:Y:S01]  /*6c00*/  LOP3.LUT R8, R23, 0x7f7f7f7f, R8, 0x60, !PT ;  /* 0x7f7f7f7f17087812 */ /* 0x000fe200078e6008 */
[----:B------:R-:W-:Y:S01]  /*6c10*/  IDP.4A.S8.S8 R7, R9, R4, R7 ;  /* 0x0000000409077226 */ /* 0x000fe20000000607 */
[----:B------:R-:W-:-:S02]  /*6c20*/  LOP3.LUT R27, R6, 0x7f7f7f7f, R27, 0x60, !PT ;  /* 0x7f7f7f7f061b7812 */ /* 0x000fc400078e601b */
[----:B------:R-:W-:Y:S02]  /*6c30*/  LOP3.LUT R23, R8, R22, R23, 0xf4, !PT ;  /* 0x0000001608177212 */ /* 0x000fe400078ef417 */
[----:B----4-:R-:W-:Y:S02]  /*6c40*/  LOP3.LUT R4, R25, 0x3030303, RZ, 0xea, !PT ;  /* 0x0303030319047812 */ /* 0x010fe400078eeaff */
[----:B------:R-:W-:Y:S01]  /*6c50*/  LOP3.LUT R6, R27, R21, R6, 0xf4, !PT ;  /* 0x000000151b067212 */ /* 0x000fe200078ef406 */
[----:B------:R-:W-:Y:S01]  /*6c60*/  IDP.4A.S8.S8 R7, R10, R23, R7 ;  /* 0x000000170a077226 */ /* 0x000fe20000000607 */
[----:B------:R-:W-:Y:S02]  /*6c70*/  SHF.R.U32.HI R8, RZ, 0x2, R25 ;  /* 0x00000002ff087819 */ /* 0x000fe40000011619 */
[----:B------:R-:W-:Y:S01]  /*6c80*/  LOP3.LUT R5, R4, 0x80808080, RZ, 0xfc, !PT ;  /* 0x8080808004057812 */ /* 0x000fe200078efcff */
[----:B------:R-:W-:Y:S01]  /*6c90*/  IDP.4A.S8.S8 R11, R11, R6, R7 ;  /* 0x000000060b0b7226 */ /* 0x000fe20000000607 */
[----:B------:R-:W-:-:S02]  /*6ca0*/  LOP3.LUT R8, R8, 0x3030303, RZ, 0xea, !PT ;  /* 0x0303030308087812 */ /* 0x000fc400078eeaff */
[--C-:B------:R-:W-:Y:S01]  /*6cb0*/  SHF.R.U32.HI R6, RZ, 0x4, R25.reuse ;  /* 0x00000004ff067819 */ /* 0x100fe20000011619 */
[----:B------:R-:W-:Y:S01]  /*6cc0*/  VIADD R7, R5, 0xfdfdfdfe ;  /* 0xfdfdfdfe05077836 */ /* 0x000fe20000000000 */
[----:B------:R-:W-:Y:S02]  /*6cd0*/  LOP3.LUT R9, R8, 0x80808080, RZ, 0xfc, !PT ;  /* 0x8080808008097812 */ /* 0x000fe400078efcff */
[----:B------:R-:W-:Y:S02]  /*6ce0*/  SHF.R.U32.HI R25, RZ, 0x6, R25 ;  /* 0x00000006ff197819 */ /* 0x000fe40000011619 */
[----:B------:R-:W-:Y:S02]  /*6cf0*/  LOP3.LUT R5, R6, 0x3030303, RZ, 0xea, !PT ;  /* 0x0303030306057812 */ /* 0x000fe400078eeaff */
[----:B------:R-:W-:Y:S01]  /*6d00*/  LOP3.LUT R7, R7, 0x80808080, R4, 0xb4, !PT ;  /* 0x8080808007077812 */ /* 0x000fe200078eb404 */
[----:B------:R-:W-:Y:S01]  /*6d10*/  VIADD R9, R9, 0xfdfdfdfe ;  /* 0xfdfdfdfe09097836 */ /* 0x000fe20000000000 */
[----:B------:R-:W-:-:S02]  /*6d20*/  LOP3.LUT R6, R25, 0x3030303, RZ, 0xea, !PT ;  /* 0x0303030319067812 */ /* 0x000fc400078eeaff */
[----:B------:R-:W-:Y:S02]  /*6d30*/  LOP3.LUT R10, R4, 0x2020202, R7, 0x18, !PT ;  /* 0x02020202040a7812 */ /* 0x000fe400078e1807 */
[----:B------:R-:W-:Y:S02]  /*6d40*/  LOP3.LUT R23, R5, 0x80808080, RZ, 0xfc, !PT ;  /* 0x8080808005177812 */ /* 0x000fe400078efcff */
[----:B------:R-:W-:Y:S02]  /*6d50*/  LOP3.LUT R9, R9, 0x80808080, R8, 0xb4, !PT ;  /* 0x8080808009097812 */ /* 0x000fe400078eb408 */
[----:B------:R-:W-:Y:S01]  /*6d60*/  LOP3.LUT R25, R6, 0x80808080, RZ, 0xfc, !PT ;  /* 0x8080808006197812 */ /* 0x000fe200078efcff */
[----:B------:R-:W-:Y:S01]  /*6d70*/  VIADD R24, R23, 0xfdfdfdfe ;  /* 0xfdfdfdfe17187836 */ /* 0x000fe20000000000 */
[----:B------:R-:W-:Y:S02]  /*6d80*/  PRMT R21, R4, 0xba98, RZ ;  /* 0x0000ba9804157816 */ /* 0x000fe400000000ff */
[----:B------:R-:W-:Y:S01]  /*6d90*/  PRMT R22, R10, 0xba98, RZ ;  /* 0x0000ba980a167816 */ /* 0x000fe200000000ff */
[----:B------:R-:W-:Y:S01]  /*6da0*/  VIADD R25, R25, 0xfdfdfdfe ;  /* 0xfdfdfdfe19197836 */ /* 0x000fe20000000000 */
[----:B------:R-:W-:-:S02]  /*6db0*/  LOP3.LUT R10, R8, 0x2020202, R9, 0x18, !PT ;  /* 0x02020202080a7812 */ /* 0x000fc400078e1809 */
[----:B------:R-:W-:Y:S02]  /*6dc0*/  LOP3.LUT R21, R22, 0x7f7f7f7f, R21, 0x60, !PT ;  /* 0x7f7f7f7f16157812 */ /* 0x000fe400078e6015 */
[----:B------:R-:W-:Y:S02]  /*6dd0*/  PRMT R4, R8, 0xba98, RZ ;  /* 0x0000ba9808047816 */ /* 0x000fe400000000ff */
[----:B------:R-:W-:Y:S02]  /*6de0*/  LOP3.LUT R8, R24, 0x80808080, R5, 0xb4, !PT ;  /* 0x8080808018087812 */ /* 0x000fe400078eb405 */
[----:B------:R-:W-:Y:S02]  /*6df0*/  PRMT R10, R10, 0xba98, RZ ;  /* 0x0000ba980a0a7816 */ /* 0x000fe400000000ff */
[----:B------:R-:W-:Y:S02]  /*6e00*/  LOP3.LUT R21, R21, R7, R22, 0xf4, !PT ;  /* 0x0000000715157212 */ /* 0x000fe400078ef416 */
[----:B------:R-:W-:-:S02]  /*6e10*/  LOP3.LUT R7, R25, 0x80808080, R6, 0xb4, !PT ;  /* 0x8080808019077812 */ /* 0x000fc400078eb406 */
[C---:B------:R-:W-:Y:S02]  /*6e20*/  LOP3.LUT R22, R5.reuse, 0x2020202, R8, 0x18, !PT ;  /* 0x0202020205167812 */ /* 0x040fe400078e1808 */
[----:B------:R-:W-:Y:S02]  /*6e30*/  LOP3.LUT R4, R10, 0x7f7f7f7f, R4, 0x60, !PT ;  /* 0x7f7f7f7f0a047812 */ /* 0x000fe400078e6004 */
[----:B------:R-:W-:Y:S02]  /*6e40*/  PRMT R24, R5, 0xba98, RZ ;  /* 0x0000ba9805187816 */ /* 0x000fe400000000ff */
[----:B------:R-:W-:Y:S02]  /*6e50*/  LOP3.LUT R23, R6, 0x2020202, R7, 0x18, !PT ;  /* 0x0202020206177812 */ /* 0x000fe400078e1807 */
[----:B------:R-:W-:Y:S02]  /*6e60*/  PRMT R5, R22, 0xba98, RZ ;  /* 0x0000ba9816057816 */ /* 0x000fe400000000ff */
[----:B------:R-:W-:-:S02]  /*6e70*/  LOP3.LUT R4, R4, R9, R10, 0xf4, !PT ;  /* 0x0000000904047212 */ /* 0x000fc400078ef40a */
[----:B------:R-:W-:Y:S02]  /*6e80*/  PRMT R9, R6, 0xba98, RZ ;  /* 0x0000ba9806097816 */ /* 0x000fe400000000ff */
[----:B------:R-:W-:Y:S01]  /*6e90*/  PRMT R6, R23, 0xba98, RZ ;  /* 0x0000ba9817067816 */ /* 0x000fe200000000ff */
[----:B-----5:R-:W-:Y:S01]  /*6ea0*/  IDP.4A.S8.S8 R11, R12, R21, R11 ;  /* 0x000000150c0b7226 */ /* 0x020fe2000000060b */
[----:B------:R-:W-:Y:S02]  /*6eb0*/  LOP3.LUT R24, R5, 0x7f7f7f7f, R24, 0x60, !PT ;  /* 0x7f7f7f7f05187812 */ /* 0x000fe400078e6018 */
[----:B------:R-:W-:Y:S01]  /*6ec0*/  LOP3.LUT R9, R6, 0x7f7f7f7f, R9, 0x60, !PT ;  /* 0x7f7f7f7f06097812 */ /* 0x000fe200078e6009 */
[----:B------:R-:W-:Y:S01]  /*6ed0*/  IDP.4A.S8.S8 R4, R13, R4, R11 ;  /* 0x000000040d047226 */ /* 0x000fe2000000060b */
[----:B------:R-:W-:Y:S02]  /*6ee0*/  LOP3.LUT R5, R24, R8, R5, 0xf4, !PT ;  /* 0x0000000818057212 */ /* 0x000fe400078ef405 */
[----:B------:R-:W-:-:S02]  /*6ef0*/  LOP3.LUT R6, R9, R7, R6, 0xf4, !PT ;  /* 0x0000000709067212 */ /* 0x000fc400078ef406 */
[----:B------:R-:W-:Y:S01]  /*6f00*/  LOP3.LUT R7, R20, 0x3030303, RZ, 0xea, !PT ;  /* 0x0303030314077812 */ /* 0x000fe200078eeaff */
[----:B------:R-:W-:Y:S01]  /*6f10*/  IDP.4A.S8.S8 R4, R14, R5, R4 ;  /* 0x000000050e047226 */ /* 0x000fe20000000604 */
[----:B------:R-:W-:Y:S02]  /*6f20*/  SHF.R.U32.HI R8, RZ, 0x2, R20 ;  /* 0x00000002ff087819 */ /* 0x000fe40000011614 */
[----:B------:R-:W-:Y:S01]  /*6f30*/  LOP3.LUT R5, R7, 0x80808080, RZ, 0xfc, !PT ;  /* 0x8080808007057812 */ /* 0x000fe200078efcff */
[----:B------:R-:W-:Y:S01]  /*6f40*/  IDP.4A.S8.S8 R15, R15, R6, R4 ;  /* 0x000000060f0f7226 */ /* 0x000fe20000000604 */
[----:B------:R-:W-:Y:S02]  /*6f50*/  SHF.R.U32.HI R6, RZ, 0x4, R20 ;  /* 0x00000004ff067819 */ /* 0x000fe40000011614 */
[----:B------:R-:W-:Y:S01]  /*6f60*/  LOP3.LUT R9, R8, 0x3030303, RZ, 0xea, !PT ;  /* 0x0303030308097812 */ /* 0x000fe200078eeaff */
[----:B------:R-:W-:Y:S01]  /*6f70*/  VIADD R4, R5, 0xfdfdfdfe ;  /* 0xfdfdfdfe05047836 */ /* 0x000fe20000000000 */
[----:B------:R-:W-:-:S02]  /*6f80*/  LOP3.LUT R5, R6, 0x3030303, RZ, 0xea, !PT ;  /* 0x0303030306057812 */ /* 0x000fc400078eeaff */
[----:B------:R-:W-:Y:S02]  /*6f90*/  LOP3.LUT R6, R9, 0x80808080, RZ, 0xfc, !PT ;  /* 0x8080808009067812 */ /* 0x000fe400078efcff */
[----:B------:R-:W-:Y:S02]  /*6fa0*/  SHF.R.U32.HI R20, RZ, 0x6, R20 ;  /* 0x00000006ff147819 */ /* 0x000fe40000011614 */
[----:B------:R-:W-:Y:S01]  /*6fb0*/  LOP3.LUT R10, R4, 0x80808080, R7, 0xb4, !PT ;  /* 0x80808080040a7812 */ /* 0x000fe200078eb407 */
[----:B------:R-:W-:Y:S01]  /*6fc0*/  VIADD R6, R6, 0xfdfdfdfe ;  /* 0xfdfdfdfe06067836 */ /* 0x000fe20000000000 */
[----:B------:R-:W-:Y:S02]  /*6fd0*/  LOP3.LUT R4, R20, 0x3030303, RZ, 0xea, !PT ;  /* 0x0303030314047812 */ /* 0x000fe400078eeaff */
[----:B------:R-:W-:Y:S02]  /*6fe0*/  PRMT R8, R7, 0xba98, RZ ;  /* 0x0000ba9807087816 */ /* 0x000fe400000000ff */
[----:B------:R-:W-:-:S02]  /*6ff0*/  LOP3.LUT R11, R5, 0x80808080, RZ, 0xfc, !PT ;  /* 0x80808080050b7812 */ /* 0x000fc400078efcff */
[----:B------:R-:W-:Y:S02]  /*7000*/  LOP3.LUT R7, R7, 0x2020202, R10, 0x18, !PT ;  /* 0x0202020207077812 */ /* 0x000fe400078e180a */
[----:B------:R-:W-:Y:S01]  /*7010*/  LOP3.LUT R6, R6, 0x80808080, R9, 0xb4, !PT ;  /* 0x8080808006067812 */ /* 0x000fe200078eb409 */
[----:B------:R-:W-:Y:S01]  /*7020*/  VIADD R14, R11, 0xfdfdfdfe ;  /* 0xfdfdfdfe0b0e7836 */ /* 0x000fe20000000000 */
[----:B------:R-:W-:Y:S02]  /*7030*/  LOP3.LUT R13, R4, 0x80808080, RZ, 0xfc, !PT ;  /* 0x80808080040d7812 */ /* 0x000fe400078efcff */
[----:B------:R-:W-:Y:S02]  /*7040*/  PRMT R7, R7, 0xba98, RZ ;  /* 0x0000ba9807077816 */ /* 0x000fe400000000ff */
[----:B------:R-:W-:Y:S01]  /*7050*/  PRMT R12, R9, 0xba98, RZ ;  /* 0x0000ba98090c7816 */ /* 0x000fe200000000ff */
[----:B------:R-:W-:Y:S01]  /*7060*/  VIADD R13, R13, 0xfdfdfdfe ;  /* 0xfdfdfdfe0d0d7836 */ /* 0x000fe20000000000 */
[----:B------:R-:W-:-:S02]  /*7070*/  LOP3.LUT R11, R9, 0x2020202, R6, 0x18, !PT ;  /* 0x02020202090b7812 */ /* 0x000fc400078e1806 */
[----:B------:R-:W-:Y:S02]  /*7080*/  LOP3.LUT R9, R7, 0x7f7f7f7f, R8, 0x60, !PT ;  /* 0x7f7f7f7f07097812 */ /* 0x000fe400078e6008 */
[----:B------:R-:W-:Y:S02]  /*7090*/  LOP3.LUT R8, R14, 0x80808080, R5, 0xb4, !PT ;  /* 0x808080800e087812 */ /* 0x000fe400078eb405 */
[----:B------:R-:W-:Y:S02]  /*70a0*/  PRMT R11, R11, 0xba98, RZ ;  /* 0x0000ba980b0b7816 */ /* 0x000fe400000000ff */
[----:B------:R-:W-:Y:S02]  /*70b0*/  LOP3.LUT R9, R9, R10, R7, 0xf4, !PT ;  /* 0x0000000a09097212 */ /* 0x000fe400078ef407 */
[----:B------:R-:W-:Y:S02]  /*70c0*/  LOP3.LUT R7, R5, 0x2020202, R8, 0x18, !PT ;  /* 0x0202020205077812 */ /* 0x000fe400078e1808 */
[----:B------:R-:W-:-:S02]  /*70d0*/  LOP3.LUT R13, R13, 0x80808080, R4, 0xb4, !PT ;  /* 0x808080800d0d7812 */ /* 0x000fc400078eb404 */
[----:B------:R-:W-:Y:S02]  /*70e0*/  LOP3.LUT R12, R11, 0x7f7f7f7f, R12, 0x60, !PT ;  /* 0x7f7f7f7f0b0c7812 */ /* 0x000fe400078e600c */
[----:B------:R-:W-:Y:S02]  /*70f0*/  PRMT R10, R5, 0xba98, RZ ;  /* 0x0000ba98050a7816 */ /* 0x000fe400000000ff */
[----:B------:R-:W-:Y:S02]  /*7100*/  PRMT R7, R7, 0xba98, RZ ;  /* 0x0000ba9807077816 */ /* 0x000fe400000000ff */
[----:B------:R-:W-:Y:S02]  /*7110*/  LOP3.LUT R5, R4, 0x2020202, R13, 0x18, !PT ;  /* 0x0202020204057812 */ /* 0x000fe400078e180d */
[----:B------:R-:W-:Y:S02]  /*7120*/  LOP3.LUT R12, R12, R6, R11, 0xf4, !PT ;  /* 0x000000060c0c7212 */ /* 0x000fe400078ef40b */
[----:B------:R-:W-:Y:S01]  /*7130*/  PRMT R11, R4, 0xba98, RZ ;  /* 0x0000ba98040b7816 */ /* 0x000fe200000000ff */
[----:B------:R-:W-:Y:S01]  /*7140*/  IDP.4A.S8.S8 R9, R16, R9, R15 ;  /* 0x0000000910097226 */ /* 0x000fe2000000060f */
[----:B------:R-:W-:-:S02]  /*7150*/  LOP3.LUT R10, R7, 0x7f7f7f7f, R10, 0x60, !PT ;  /* 0x7f7f7f7f070a7812 */ /* 0x000fc400078e600a */
[----:B------:R-:W-:Y:S01]  /*7160*/  PRMT R4, R5, 0xba98, RZ ;  /* 0x0000ba9805047816 */ /* 0x000fe200000000ff */
[----:B------:R-:W-:Y:S01]  /*7170*/  IDP.4A.S8.S8 R9, R17, R12, R9 ;  /* 0x0000000c11097226 */ /* 0x000fe20000000609 */
[----:B------:R-:W-:Y:S02]  /*7180*/  LOP3.LUT R7, R10, R8, R7, 0xf4, !PT ;  /* 0x000000080a077212 */ /* 0x000fe400078ef407 */
[----:B------:R-:W-:-:S03]  /*7190*/  LOP3.LUT R11, R4, 0x7f7f7f7f, R11, 0x60, !PT ;  /* 0x7f7f7f7f040b7812 */ /* 0x000fc600078e600b */
[----:B------:R-:W-:Y:S01]  /*71a0*/  IDP.4A.S8.S8 R7, R18, R7, R9 ;  /* 0x0000000712077226 */ /* 0x000fe20000000609 */
[----:B------:R-:W-:Y:S02]  /*71b0*/  LOP3.LUT R4, R11, R13, R4, 0xf4, !PT ;  /* 0x0000000d0b047212 */ /* 0x000fe400078ef404 */
[----:B------:R-:W-:-:S03]  /*71c0*/  VOTE.ANY R5, PT, PT ;  /* 0x0000000000057806 */ /* 0x000fc600038e0100 */
[----:B------:R-:W-:-:S05]  /*71d0*/  IDP.4A.S8.S8 R4, R19, R4, R7 ;  /* 0x0000000413047226 */ /* 0x000fca0000000607 */
[----:B------:R-:W0:Y:S01]  /*71e0*/  SHFL.DOWN PT, R7, R4, 0x4, 0x181f ;  /* 0x08981f0004077f89 */ /* 0x000e2200000e0000 */
[----:B------:R-:W-:Y:S01]  /*71f0*/  ISETP.NE.AND P0, PT, R2, RZ, PT ;  /* 0x000000ff0200720c */ /* 0x000fe20003f05270 */
[----:B0-----:R-:W-:-:S05]  /*7200*/  IMAD.IADD R6, R4, 0x1, R7 ;  /* 0x0000000104067824 */ /* 0x001fca00078e0207 */
[----:B------:R-:W0:Y:S02]  /*7210*/  SHFL.DOWN PT, R7, R6, 0x2, 0x181f ;  /* 0x08581f0006077f89 */ /* 0x000e2400000e0000 */
[----:B0-----:R-:W-:-:S05]  /*7220*/  IMAD.IADD R2, R6, 0x1, R7 ;  /* 0x0000000106027824 */ /* 0x001fca00078e0207 */
[----:B------:R0:W1:Y:S01]  /*7230*/  SHFL.DOWN PT, R9, R2, 0x1, 0x181f ;  /* 0x08381f0002097f89 */ /* 0x00006200000e0000 */
[----:B------:R-:W-:Y:S05]  /*7240*/  @P0 EXIT ;  /* 0x000000000000094d */ /* 0x000fea0003800000 */
[----:B------:R-:W2:Y:S02]  /*7250*/  LDC.64 R6, c[0x0][0x398] ;  /* 0x0000e600ff067b82 */ /* 0x000ea40000000a00 */
[----:B--2---:R-:W2:Y:S01]  /*7260*/  LDG.E.U16.CONSTANT R6, desc[UR4][R6.64] ;  /* 0x0000000406067981 */ /* 0x004ea2000c1e9500 */
[----:B01----:R-:W-:Y:S01]  /*7270*/  IMAD.IADD R2, R2, 0x1, R9 ;  /* 0x0000000102027824 */ /* 0x003fe200078e0209 */
[----:B------:R-:W-:Y:S04]  /*7280*/  BSSY.RECONVERGENT B0, `(.L_x_0) ;  /* 0x0000010000007945 */ /* 0x000fe80003800200 */
[----:B------:R-:W-:Y:S01]  /*7290*/  I2FP.F32.S32 R2, R2 ;  /* 0x0000000200027245 */ /* 0x000fe20000201400 */
[----:B--2---:R-:W-:-:S04]  /*72a0*/  IMAD.U32 R11, R6, 0x10000, RZ ;  /* 0x00010000060b7824 */ /* 0x004fc800078e00ff */
[----:B------:R-:W0:Y:S08]  /*72b0*/  MUFU.RCP R4, R11 ;  /* 0x0000000b00047308 */ /* 0x000e300000001000 */
[----:B------:R-:W1:Y:S01]  /*72c0*/  FCHK P0, R2, R11 ;  /* 0x0000000b02007302 */ /* 0x000e620000000000 */
[----:B0-----:R-:W-:-:S04]  /*72d0*/  FFMA R5, -R11, R4, 1 ;  /* 0x3f8000000b057423 */ /* 0x001fc80000000104 */
[----:B------:R-:W-:Y:S01]  /*72e0*/  FFMA R9, R4, R5, R4 ;  /* 0x0000000504097223 */ /* 0x000fe20000000004 */
[----:B------:R-:W-:-:S03]  /*72f0*/  IMAD R4, R3, 0x10, R0 ;  /* 0x0000001003047824 */ /* 0x000fc600078e0200 */
[----:B------:R-:W-:Y:S01]  /*7300*/  FFMA R0, R2, R9, RZ ;  /* 0x0000000902007223 */ /* 0x000fe200000000ff */
[----:B------:R-:W-:-:S04]  /*7310*/  IMAD.HI.U32 R5, R4, 0x4bda12f7, RZ ;  /* 0x4bda12f704057827 */ /* 0x000fc800078e00ff */
[----:B------:R-:W-:Y:S01]  /*7320*/  FFMA R3, -R11, R0, R2 ;  /* 0x000000000b037223 */ /* 0x000fe20000000102 */
[----:B------:R-:W-:-:S03]  /*7330*/  SHF.R.U32.HI R5, RZ, 0xe, R5 ;  /* 0x0000000eff057819 */ /* 0x000fc60000011605 */
[----:B------:R-:W-:Y:S01]  /*7340*/  FFMA R0, R9, R3, R0 ;  /* 0x0000000309007223 */ /* 0x000fe20000000000 */
[----:B-1----:R-:W-:Y:S06]  /*7350*/  @!P0 BRA `(.L_x_1) ;  /* 0x0000000000088947 */ /* 0x002fec0003800000 */
[----:B------:R-:W-:-:S07]  /*7360*/  MOV R6, 0x7380 ;  /* 0x0000738000067802 */ /* 0x000fce0000000f00 */
[----:B------:R-:W-:Y:S05]  /*7370*/  CALL.REL.NOINC `($__internal_0_$__cuda_sm3x_div_rn_noftz_f32_slowpath) ;  /* 0x00000000002c7944 */ /* 0x000fea0003c00000 */
.L_x_1:
[----:B------:R-:W-:Y:S05]  /*7380*/  BSYNC.RECONVERGENT B0 ;  /* 0x0000000000007941 */ /* 0x000fea0003800200 */
.L_x_0:
[----:B------:R-:W0:Y:S08]  /*7390*/  LDC.64 R2, c[0x0][0x3a0] ;  /* 0x0000e800ff027b82 */ /* 0x000e300000000a00 */
[----:B------:R-:W1:Y:S01]  /*73a0*/  LDC.64 R6, c[0x0][0x390] ;  /* 0x0000e400ff067b82 */ /* 0x000e620000000a00 */
[----:B0-----:R-:W-:-:S06]  /*73b0*/  IMAD.WIDE.U32 R2, R5, 0x2, R2 ;  /* 0x0000000205027825 */ /* 0x001fcc00078e0002 */
[----:B------:R-:W2:Y:S02]  /*73c0*/  LDG.E.U16.CONSTANT R2, desc[UR4][R2.64] ;  /* 0x0000000402027981 */ /* 0x000ea4000c1e9500 */
[----:B--2---:R-:W-:-:S04]  /*73d0*/  IMAD.U32 R5, R2, 0x10000, RZ ;  /* 0x0001000002057824 */ /* 0x004fc800078e00ff */
[----:B------:R-:W-:Y:S01]  /*73e0*/  FMUL R0, R5, R0 ;  /* 0x0000000005007220 */ /* 0x000fe20000400000 */
[----:B-1----:R-:W-:-:S04]  /*73f0*/  IMAD.WIDE.U32 R4, R4, 0x2, R6 ;  /* 0x0000000204047825 */ /* 0x002fc800078e0006 */
[----:B------:R-:W-:-:S05]  /*7400*/  F2FP.BF16.F32.PACK_AB R0, RZ, R0 ;  /* 0x00000000ff00723e */ /* 0x000fca00000010ff */
[----:B------:R-:W-:Y:S01]  /*7410*/  STG.E.U16 desc[UR4][R4.64], R0 ;  /* 0x0000000004007986 */ /* 0x000fe2000c101504 */
[----:B------:R-:W-:Y:S05]  /*7420*/  EXIT ;  /* 0x000000000000794d */ /* 0x000fea0003800000 */
        .weak           $__internal_0_$__cuda_sm3x_div_rn_noftz_f32_slowpath
        .type           $__internal_0_$__cuda_sm3x_div_rn_noftz_f32_slowpath,@function
        .size           $__internal_0_$__cuda_sm3x_div_rn_noftz_f32_slowpath,(.L_x_140 - $__internal_0_$__cuda_sm3x_div_rn_noftz_f32_slowpath)
$__internal_0_$__cuda_sm3x_div_rn_noftz_f32_slowpath:
[----:B------:R-:W-:Y:S01]  /*7430*/  SHF.R.U32.HI R3, RZ, 0x17, R11 ;  /* 0x00000017ff037819 */ /* 0x000fe2000001160b */
[----:B------:R-:W-:Y:S01]  /*7440*/  BSSY.RECONVERGENT B1, `(.L_x_2) ;  /* 0x0000064000017945 */ /* 0x000fe20003800200 */
[--C-:B------:R-:W-:Y:S01]  /*7450*/  SHF.R.U32.HI R0, RZ, 0x17, R2.reuse ;  /* 0x00000017ff007819 */ /* 0x100fe20000011602 */
[----:B------:R-:W-:Y:S01]  /*7460*/  IMAD.MOV.U32 R8, RZ, RZ, R2 ;  /* 0x000000ffff087224 */ /* 0x000fe200078e0002 */
[----:B------:R-:W-:Y:S02]  /*7470*/  LOP3.LUT R7, R3, 0xff, RZ, 0xc0, !PT ;  /* 0x000000ff03077812 */ /* 0x000fe400078ec0ff */
[----:B------:R-:W-:-:S03]  /*7480*/  LOP3.LUT R0, R0, 0xff, RZ, 0xc0, !PT ;  /* 0x000000ff00007812 */ /* 0x000fc600078ec0ff */
[----:B------:R-:W-:Y:S02]  /*7490*/  VIADD R12, R7, 0xffffffff ;  /* 0xffffffff070c7836 */ /* 0x000fe40000000000 */
[----:B------:R-:W-:-:S03]  /*74a0*/  VIADD R10, R0, 0xffffffff ;  /* 0xffffffff000a7836 */ /* 0x000fc60000000000 */
[----:B------:R-:W-:-:S04]  /*74b0*/  ISETP.GT.U32.AND P0, PT, R12, 0xfd, PT ;  /* 0x000000fd0c00780c */ /* 0x000fc80003f04070 */
[----:B------:R-:W-:-:S13]  /*74c0*/  ISETP.GT.U32.OR P0, PT, R10, 0xfd, P0 ;  /* 0x000000fd0a00780c */ /* 0x000fda0000704470 */
[----:B------:R-:W-:Y:S01]  /*74d0*/  @!P0 IMAD.MOV.U32 R9, RZ, RZ, RZ ;  /* 0x000000ffff098224 */ /* 0x000fe200078e00ff */
[----:B------:R-:W-:Y:S06]  /*74e0*/  @!P0 BRA `(.L_x_3) ;  /* 0x0000000000608947 */ /* 0x000fec0003800000 */
[----:B------:R-:W-:Y:S01]  /*74f0*/  FSETP.GTU.FTZ.AND P0, PT, |R2|, +INF , PT ;  /* 0x7f8000000200780b */ /* 0x000fe20003f1c200 */
[----:B------:R-:W-:Y:S01]  /*7500*/  IMAD.MOV.U32 R3, RZ, RZ, R11 ;  /* 0x000000ffff037224 */ /* 0x000fe200078e000b */
[----:B------:R-:W-:-:S04]  /*7510*/  FSETP.GTU.FTZ.AND P1, PT, |R11|, +INF , PT ;  /* 0x7f8000000b00780b */ /* 0x000fc80003f3c200 */
[----:B------:R-:W-:-:S13]  /*7520*/  PLOP3.LUT P0, PT, P0, P1, PT, 0xf8, 0x8f ;  /* 0x00000000008f781c */ /* 0x000fda0000703f70 */
[----:B------:R-:W-:Y:S05]  /*7530*/  @P0 BRA `(.L_x_4) ;  /* 0x00000004004c0947 */ /* 0x000fea0003800000 */
[----:B------:R-:W-:-:S13]  /*7540*/  LOP3.LUT P0, RZ, R11, 0x7fffffff, R8, 0xc8, !PT ;  /* 0x7fffffff0bff7812 */ /* 0x000fda000780c808 */
[----:B------:R-:W-:Y:S05]  /*7550*/  @!P0 BRA `(.L_x_5) ;  /* 0x00000004003c8947 */ /* 0x000fea0003800000 */
[C---:B------:R-:W-:Y:S02]  /*7560*/  FSETP.NEU.FTZ.AND P2, PT, |R2|.reuse, +INF , PT ;  /* 0x7f8000000200780b */ /* 0x040fe40003f5d200 */
[----:B------:R-:W-:Y:S02]  /*7570*/  FSETP.NEU.FTZ.AND P1, PT, |R3|, +INF , PT ;  /* 0x7f8000000300780b */ /* 0x000fe40003f3d200 */
[----:B------:R-:W-:-:S11]  /*7580*/  FSETP.NEU.FTZ.AND P0, PT, |R2|, +INF , PT ;  /* 0x7f8000000200780b */ /* 0x000fd60003f1d200 */
[----:B------:R-:W-:Y:S05]  /*7590*/  @!P1 BRA !P2, `(.L_x_5) ;  /* 0x00000004002c9947 */ /* 0x000fea0005000000 */
[----:B------:R-:W-:-:S04]  /*75a0*/  LOP3.LUT P2, RZ, R8, 0x7fffffff, RZ, 0xc0, !PT ;  /* 0x7fffffff08ff7812 */ /* 0x000fc8000784c0ff */
[----:B------:R-:W-:-:S13]  /*75b0*/  PLOP3.LUT P1, PT, P1, P2, PT, 0x2f, 0xf2 ;  /* 0x0000000000f2781c */ /* 0x000fda0000f24577 */
[----:B------:R-:W-:Y:S05]  /*75c0*/  @P1 BRA `(.L_x_6) ;  /* 0x0000000400181947 */ /* 0x000fea0003800000 */
[----:B------:R-:W-:-:S04]  /*75d0*/  LOP3.LUT P1, RZ, R11, 0x7fffffff, RZ, 0xc0, !PT ;  /* 0x7fffffff0bff7812 */ /* 0x000fc8000782c0ff */
[----:B------:R-:W-:-:S13]  /*75e0*/  PLOP3.LUT P0, PT, P0, P1, PT, 0x2f, 0xf2 ;  /* 0x0000000000f2781c */ /* 0x000fda0000702577 */
[----:B------:R-:W-:Y:S05]  /*75f0*/  @P0 BRA `(.L_x_7) ;  /* 0x0000000400000947 */ /* 0x000fea0003800000 */
[----:B------:R-:W-:Y:S02]  /*7600*/  ISETP.GE.AND P0, PT, R10, RZ, PT ;  /* 0x000000ff0a00720c */ /* 0x000fe40003f06270 */
[----:B------:R-:W-:-:S11]  /*7610*/  ISETP.GE.AND P1, PT, R12, RZ, PT ;  /* 0x000000ff0c00720c */ /* 0x000fd60003f26270 */
[----:B------:R-:W-:Y:S02]  /*7620*/  @P0 IMAD.MOV.U32 R9, RZ, RZ, RZ ;  /* 0x000000ffff090224 */ /* 0x000fe400078e00ff */
[----:B------:R-:W-:Y:S01]  /*7630*/  @!P0 FFMA R8, R2, 1.84467440737095516160e+19, RZ ;  /* 0x5f80000002088823 */ /* 0x000fe200000000ff */
[----:B------:R-:W-:Y:S02]  /*7640*/  @!P0 IMAD.MOV.U32 R9, RZ, RZ, -0x40 ;  /* 0xffffffc0ff098424 */ /* 0x000fe400078e00ff */
[----:B------:R-:W-:Y:S02]  /*7650*/  @!P1 FFMA R11, R3, 1.84467440737095516160e+19, RZ ;  /* 0x5f800000030b9823 */ /* 0x000fe400000000ff */
[----:B------:R-:W-:-:S07]  /*7660*/  @!P1 VIADD R9, R9, 0x40 ;  /* 0x0000004009099836 */ /* 0x000fce0000000000 */
.L_x_3:
[----:B------:R-:W-:Y:S01]  /*7670*/  LEA R2, R7, 0xc0800000, 0x17 ;  /* 0xc080000007027811 */ /* 0x000fe200078eb8ff */
[----:B------:R-:W-:Y:S04]  /*7680*/  BSSY.RECONVERGENT B2, `(.L_x_8) ;  /* 0x0000036000027945 */ /* 0x000fe80003800200 */
[----:B------:R-:W-:Y:S02]  /*7690*/  IMAD.IADD R11, R11, 0x1, -R2 ;  /* 0x000000010b0b7824 */ /* 0x000fe400078e0a02 */
[----:B------:R-:W-:Y:S02]  /*76a0*/  VIADD R2, R0, 0xffffff81 ;  /* 0xffffff8100027836 */ /* 0x000fe40000000000 */
[----:B------:R-:W0:Y:S01]  /*76b0*/  MUFU.RCP R3, R11 ;  /* 0x0000000b00037308 */ /* 0x000e220000001000 */
[----:B------:R-:W-:Y:S01]  /*76c0*/  FADD.FTZ R13, -R11, -RZ ;  /* 0x800000ff0b0d7221 */ /* 0x000fe20000010100 */
[----:B------:R-:W-:-:S03]  /*76d0*/  IMAD R0, R2, -0x800000, R8 ;  /* 0xff80000002007824 */ /* 0x000fc600078e0208 */
[----:B0-----:R-:W-:-:S04]  /*76e0*/  FFMA R10, R3, R13, 1 ;  /* 0x3f800000030a7423 */ /* 0x001fc8000000000d */
[----:B------:R-:W-:-:S04]  /*76f0*/  FFMA R10, R3, R10, R3 ;  /* 0x0000000a030a7223 */ /* 0x000fc80000000003 */
[----:B------:R-:W-:-:S04]  /*7700*/  FFMA R3, R0, R10, RZ ;  /* 0x0000000a00037223 */ /* 0x000fc800000000ff */
[----:B------:R-:W-:-:S04]  /*7710*/  FFMA R8, R13, R3, R0 ;  /* 0x000000030d087223 */ /* 0x000fc80000000000 */
[----:B------:R-:W-:Y:S01]  /*7720*/  FFMA R3, R10, R8, R3 ;  /* 0x000000080a037223 */ /* 0x000fe20000000003 */
[----:B------:R-:W-:-:S03]  /*7730*/  IADD3 R8, PT, PT, R2, 0x7f, -R7 ;  /* 0x0000007f02087810 */ /* 0x000fc60007ffe807 */
[----:B------:R-:W-:Y:S02]  /*7740*/  FFMA R12, R13, R3, R0 ;  /* 0x000000030d0c7223 */ /* 0x000fe40000000000 */
[----:B------:R-:W-:Y:S02]  /*7750*/  IMAD.IADD R9, R8, 0x1, R9 ;  /* 0x0000000108097824 */ /* 0x000fe400078e0209 */
[----:B------:R-:W-:-:S05]  /*7760*/  FFMA R0, R10, R12, R3 ;  /* 0x0000000c0a007223 */ /* 0x000fca0000000003 */
[----:B------:R-:W-:-:S04]  /*7770*/  SHF.R.U32.HI R2, RZ, 0x17, R0 ;  /* 0x00000017ff027819 */ /* 0x000fc80000011600 */
[----:B------:R-:W-:-:S05]  /*7780*/  LOP3.LUT R2, R2, 0xff, RZ, 0xc0, !PT ;  /* 0x000000ff02027812 */ /* 0x000fca00078ec0ff */
[----:B------:R-:W-:-:S04]  /*7790*/  IMAD.IADD R11, R2, 0x1, R9 ;  /* 0x00000001020b7824 */ /* 0x000fc800078e0209 */
[----:B------:R-:W-:-:S05]  /*77a0*/  VIADD R2, R11, 0xffffffff ;  /* 0xffffffff0b027836 */ /* 0x000fca0000000000 */
[----:B------:R-:W-:-:S13]  /*77b0*/  ISETP.GE.U32.AND P0, PT, R2, 0xfe, PT ;  /* 0x000000fe0200780c */ /* 0x000fda0003f06070 */
[----:B------:R-:W-:Y:S05]  /*77c0*/  @!P0 BRA `(.L_x_9) ;  /* 0x0000000000808947 */ /* 0x000fea0003800000 */
[----:B------:R-:W-:-:S13]  /*77d0*/  ISETP.GT.AND P0, PT, R11, 0xfe, PT ;  /* 0x000000fe0b00780c */ /* 0x000fda0003f04270 */
[----:B------:R-:W-:Y:S05]  /*77e0*/  @P0 BRA `(.L_x_10) ;  /* 0x00000000006c0947 */ /* 0x000fea0003800000 */
[----:B------:R-:W-:-:S13]  /*77f0*/  ISETP.GE.AND P0, PT, R11, 0x1, PT ;  /* 0x000000010b00780c */ /* 0x000fda0003f06270 */
[----:B------:R-:W-:Y:S05]  /*7800*/  @P0 BRA `(.L_x_11) ;  /* 0x0000000000740947 */ /* 0x000fea0003800000 */
[----:B------:R-:W-:Y:S02]  /*7810*/  ISETP.GE.AND P0, PT, R11, -0x18, PT ;  /* 0xffffffe80b00780c */ /* 0x000fe40003f06270 */
[----:B------:R-:W-:-:S11]  /*7820*/  LOP3.LUT R0, R0, 0x80000000, RZ, 0xc0, !PT ;  /* 0x8000000000007812 */ /* 0x000fd600078ec0ff */
[----:B------:R-:W-:Y:S05]  /*7830*/  @!P0 BRA `(.L_x_11) ;  /* 0x0000000000688947 */ /* 0x000fea0003800000 */
[-C--:B------:R-:W-:Y:S01]  /*7840*/  FFMA.RZ R2, R10, R12.reuse, R3 ;  /* 0x0000000c0a027223 */ /* 0x080fe2000000c003 */
[C---:B------:R-:W-:Y:S01]  /*7850*/  VIADD R8, R11.reuse, 0x20 ;  /* 0x000000200b087836 */ /* 0x040fe20000000000 */
[C---:B------:R-:W-:Y:S01]  /*7860*/  ISETP.NE.AND P2, PT, R11.reuse, RZ, PT ;  /* 0x000000ff0b00720c */ /* 0x040fe20003f45270 */
[----:B------:R-:W-:Y:S01]  /*7870*/  IMAD.MOV R9, RZ, RZ, -R11 ;  /* 0x000000ffff097224 */ /* 0x000fe200078e0a0b */
[----:B------:R-:W-:Y:S02]  /*7880*/  ISETP.NE.AND P1, PT, R11, RZ, PT ;  /* 0x000000ff0b00720c */ /* 0x000fe40003f25270 */
[----:B------:R-:W-:Y:S01]  /*7890*/  LOP3.LUT R7, R2, 0x7fffff, RZ, 0xc0, !PT ;  /* 0x007fffff02077812 */ /* 0x000fe200078ec0ff */
[CCC-:B------:R-:W-:Y:S01]  /*78a0*/  FFMA.RP R2, R10.reuse, R12.reuse, R3.reuse ;  /* 0x0000000c0a027223 */ /* 0x1c0fe20000008003 */
[----:B------:R-:W-:Y:S02]  /*78b0*/  FFMA.RM R3, R10, R12, R3 ;  /* 0x0000000c0a037223 */ /* 0x000fe40000004003 */
[----:B------:R-:W-:-:S03]  /*78c0*/  LOP3.LUT R7, R7, 0x800000, RZ, 0xfc, !PT ;  /* 0x0080000007077812 */ /* 0x000fc600078efcff */
[----:B------:R-:W-:Y:S02]  /*78d0*/  FSETP.NEU.FTZ.AND P0, PT, R2, R3, PT ;  /* 0x000000030200720b */ /* 0x000fe40003f1d000 */
[----:B------:R-:W-:Y:S02]  /*78e0*/  SHF.L.U32 R8, R7, R8, RZ ;  /* 0x0000000807087219 */ /* 0x000fe400000006ff */
[----:B------:R-:W-:Y:S02]  /*78f0*/  SEL R2, R9, RZ, P2 ;  /* 0x000000ff09027207 */ /* 0x000fe40001000000 */
[----:B------:R-:W-:Y:S02]  /*7900*/  ISETP.NE.AND P1, PT, R8, RZ, P1 ;  /* 0x000000ff0800720c */ /* 0x000fe40000f25270 */
[----:B------:R-:W-:Y:S02]  /*7910*/  SHF.R.U32.HI R2, RZ, R2, R7 ;  /* 0x00000002ff027219 */ /* 0x000fe40000011607 */
[----:B------:R-:W-:-:S02]  /*7920*/  PLOP3.LUT P0, PT, P0, P1, PT, 0xf8, 0x8f ;  /* 0x00000000008f781c */ /* 0x000fc40000703f70 */
[----:B------:R-:W-:Y:S02]  /*7930*/  SHF.R.U32.HI R8, RZ, 0x1, R2 ;  /* 0x00000001ff087819 */ /* 0x000fe40000011602 */
[----:B------:R-:W-:-:S04]  /*7940*/  SEL R3, RZ, 0x1, !P0 ;  /* 0x00000001ff037807 */ /* 0x000fc80004000000 */
[----:B------:R-:W-:-:S04]  /*7950*/  LOP3.LUT R3, R3, 0x1, R8, 0xf8, !PT ;  /* 0x0000000103037812 */ /* 0x000fc800078ef808 */
[----:B------:R-:W-:-:S05]  /*7960*/  LOP3.LUT R3, R3, R2, RZ, 0xc0, !PT ;  /* 0x0000000203037212 */ /* 0x000fca00078ec0ff */
[----:B------:R-:W-:-:S05]  /*7970*/  IMAD.IADD R3, R8, 0x1, R3 ;  /* 0x0000000108037824 */ /* 0x000fca00078e0203 */
[----:B------:R-:W-:Y:S01]  /*7980*/  LOP3.LUT R0, R3, R0, RZ, 0xfc, !PT ;  /* 0x0000000003007212 */ /* 0x000fe200078efcff */
[----:B------:R-:W-:Y:S06]  /*7990*/  BRA `(.L_x_11) ;  /* 0x0000000000107947 */ /* 0x000fec0003800000 */
.L_x_10:
[----:B------:R-:W-:-:S04]  /*79a0*/  LOP3.LUT R0, R0, 0x80000000, RZ, 0xc0, !PT ;  /* 0x8000000000007812 */ /* 0x000fc800078ec0ff */
[----:B------:R-:W-:Y:S01]  /*79b0*/  LOP3.LUT R0, R0, 0x7f800000, RZ, 0xfc, !PT ;  /* 0x7f80000000007812 */ /* 0x000fe200078efcff */
[----:B------:R-:W-:Y:S06]  /*79c0*/  BRA `(.L_x_11) ;  /* 0x0000000000047947 */ /* 0x000fec0003800000 */
.L_x_9:
[----:B------:R-:W-:-:S07]  /*79d0*/  IMAD R0, R9, 0x800000, R0 ;  /* 0x0080000009007824 */ /* 0x000fce00078e0200 */
.L_x_11:
[----:B------:R-:W-:Y:S05]  /*79e0*/  BSYNC.RECONVERGENT B2 ;  /* 0x0000000000027941 */ /* 0x000fea0003800200 */
.L_x_8:
[----:B------:R-:W-:Y:S05]  /*79f0*/  BRA `(.L_x_12) ;  /* 0x0000000000207947 */ /* 0x000fea0003800000 */
.L_x_7:
[----:B------:R-:W-:-:S04]  /*7a00*/  LOP3.LUT R0, R11, 0x80000000, R8, 0x48, !PT ;  /* 0x800000000b007812 */ /* 0x000fc800078e4808 */
[----:B------:R-:W-:Y:S01]  /*7a10*/  LOP3.LUT R0, R0, 0x7f800000, RZ, 0xfc, !PT ;  /* 0x7f80000000007812 */ /* 0x000fe200078efcff */
[----:B------:R-:W-:Y:S06]  /*7a20*/  BRA `(.L_x_12) ;  /* 0x0000000000147947 */ /* 0x000fec0003800000 */
.L_x_6:
[----:B------:R-:W-:Y:S01]  /*7a30*/  LOP3.LUT R0, R11, 0x80000000, R8, 0x48, !PT ;  /* 0x800000000b007812 */ /* 0x000fe200078e4808 */
[----:B------:R-:W-:Y:S06]  /*7a40*/  BRA `(.L_x_12) ;  /* 0x00000000000c7947 */ /* 0x000fec0003800000 */
.L_x_5:
[----:B------:R-:W0:Y:S01]  /*7a50*/  MUFU.RSQ R0, -QNAN ;  /* 0xffc0000000007908 */ /* 0x000e220000001400 */
[----:B------:R-:W-:Y:S05]  /*7a60*/  BRA `(.L_x_12) ;  /* 0x0000000000047947 */ /* 0x000fea0003800000 */
.L_x_4:
[----:B------:R-:W-:-:S07]  /*7a70*/  FADD.FTZ R0, R2, R3 ;  /* 0x0000000302007221 */ /* 0x000fce0000010000 */
.L_x_12:
[----:B------:R-:W-:Y:S05]  /*7a80*/  BSYNC.RECONVERGENT B1 ;  /* 0x0000000000017941 */ /* 0x000fea0003800200 */
.L_x_2:
[----:B------:R-:W-:-:S04]  /*7a90*/  IMAD.MOV.U32 R7, RZ, RZ, 0x0 ;  /* 0x00000000ff077424 */ /* 0x000fc800078e00ff */
[----:B0-----:R-:W-:Y:S05]  /*7aa0*/  RET.REL.NODEC R6 `(_Z23ladder_int8xint2_kernelILi1ELi55296ELi5120ELi1ELi8ELi16EEvPaS0_P13__nv_bfloat16S2_S2_) ;  /* 0xffffff8406547950 */ /* 0x001fea0003c3ffff */
.L_x_13:
[----:B------:R-:W-:-:S00]  /*7ab0*/  BRA `(.L_x_13) ;  /* 0xfffffffc00fc7947 */ /* 0x000fc0000383ffff */
[----:B------:R-:W-:-:S00]  /*7ac0*/  NOP ;  /* 0x0000000000007918 */ /* 0x000fc00000000000 */
        /* <DEDUP_REMOVED lines=11> */
.L_x_140:


//--------------------- .text._Z23ladder_int8xint2_kernelILi1ELi5120ELi27648ELi1ELi8ELi16EEvPaS0_P13__nv_bfloat16S2_S2_ --------------------------
	.section	.text._Z23ladder_int8xint2_kernelILi1ELi5120ELi27648ELi1ELi8ELi16EEvPaS0_P13__nv_bfloat16S2_S2_,"ax",@progbits
	.align	128
        .global         _Z23ladder_int8xint2_kernelILi1ELi5120ELi27648ELi1ELi8ELi16EEvPaS0_P13__nv_bfloat16S2_S2_
        .type           _Z23ladder_int8xint2_kernelILi1ELi5120ELi27648ELi1ELi8ELi16EEvPaS0_P13__nv_bfloat16S2_S2_,@function
        .size           _Z23ladder_int8xint2_kernelILi1ELi5120ELi27648ELi1ELi8ELi16EEvPaS0_P13__nv_bfloat16S2_S2_,(.L_x_141 - _Z23ladder_int8xint2_kernelILi1ELi5120ELi27648ELi1ELi8ELi16EEvPaS0_P13__nv_bfloat16S2_S2_)
        .other          _Z23ladder_int8xint2_kernelILi1ELi5120ELi27648ELi1ELi8ELi16EEvPaS0_P13__nv_bfloat16S2_S2_,@"STO_CUDA_ENTRY STV_DEFAULT"
_Z23ladder_int8xint2_kernelILi1ELi5120ELi27648ELi1ELi8ELi16EEvPaS0_P13__nv_bfloat16S2_S2_:
.text._Z23ladder_int8xint2_kernelILi1ELi5120ELi27648ELi1ELi8ELi16EEvPaS0_P13__nv_bfloat16S2_S2_:
        /* <DEDUP_REMOVED lines=30> */
[----:B------:R-:W-:Y:S02]  /*01e0*/  LOP3.LUT R4, R4, 0x3030303, RZ, 0xea, !PT ;  /* 0x0303030304047812 */ /* 0x000fe400078eeaff */
[----:B------:R-:W-:Y:S02]  /*01f0*/  LOP3.LUT R19, R19, 0x80808080, R6, 0xb4, !PT ;  /* 0x8080808013137812 */ /* 0x000fe400078eb406 */
[----:B------:R-:W-:Y:S02]  /*0200*/  LOP3.LUT R17, R4, 0x80808080, RZ, 0xfc, !PT ;  /* 0x8080808004117812 */ /* 0x000fe400078efcff */
[C---:B------:R-:W-:Y:S02]  /*0210*/  LOP3.LUT R24, R6.reuse, 0x2020202, R19, 0x18, !PT ;  /* 0x0202020206187812 */ /* 0x040fe400078e1813 */
[----:B------:R-:W-:Y:S01]  /*0220*/  PRMT R7, R6, 0xba98, RZ ;  /* 0x0000ba9806077816 */ /* 0x000fe200000000ff */
[----:B------:R-:W-:Y:S01]  /*0230*/  VIADD R25, R17, 0xfdfdfdfe ;  /* 0xfdfdfdfe11197836 */ /* 0x000fe20000000000 */
[----:B------:R-:W-:-:S02]  /*0240*/  SHF.R.U32.HI R6, RZ, 0x4, R5 ;  /* 0x00000004ff067819 */ /* 0x000fc40000011605 */
[----:B------:R-:W-:Y:S02]  /*0250*/  PRMT R24, R24, 0xba98, RZ ;  /* 0x0000ba9818187816 */ /* 0x000fe400000000ff */
[----:B------:R-:W-:Y:S02]  /*0260*/  SHF.R.U32.HI R5, RZ, 0x6, R5 ;  /* 0x00000006ff057819 */ /* 0x000fe40000011605 */
[----:B------:R-:W-:Y:S02]  /*0270*/  LOP3.LUT R17, R24, 0x7f7f7f7f, R7, 0x60, !PT ;  /* 0x7f7f7f7f18117812 */ /* 0x000fe400078e6007 */
[----:B------:R-:W-:Y:S02]  /*0280*/  LOP3.LUT R6, R6, 0x3030303, RZ, 0xea, !PT ;  /* 0x0303030306067812 */ /* 0x000fe400078eeaff */
[----:B------:R-:W-:Y:S02]  /*0290*/  LOP3.LUT R5, R5, 0x3030303, RZ, 0xea, !PT ;  /* 0x0303030305057812 */ /* 0x000fe400078eeaff */
[----:B------:R-:W-:-:S02]  /*02a0*/  LOP3.LUT R7, R25, 0x80808080, R4, 0xb4, !PT ;  /* 0x8080808019077812 */ /* 0x000fc400078eb404 */
[----:B------:R-:W-:Y:S02]  /*02b0*/  LOP3.LUT R19, R17, R19, R24, 0xf4, !PT ;  /* 0x0000001311137212 */ /* 0x000fe400078ef418 */
[----:B------:R-:W-:Y:S02]  /*02c0*/  LOP3.LUT R25, R6, 0x80808080, RZ, 0xfc, !PT ;  /* 0x8080808006197812 */ /* 0x000fe400078efcff */
[----:B------:R-:W-:Y:S02]  /*02d0*/  LOP3.LUT R26, R5, 0x80808080, RZ, 0xfc, !PT ;  /* 0x80808080051a7812 */ /* 0x000fe400078efcff */
[C---:B------:R-:W-:Y:S01]  /*02e0*/  LOP3.LUT R24, R4.reuse, 0x2020202, R7, 0x18, !PT ;  /* 0x0202020204187812 */ /* 0x040fe200078e1807 */
        /* <DEDUP_REMOVED lines=14> */
[----:B------:R-:W-:Y:S02]  /*03d0*/  LOP3.LUT R25, R6, 0x7f7f7f7f, R25, 0x60, !PT ;  /* 0x7f7f7f7f06197812 */ /* 0x000fe400078e6019 */
[----:B------:R-:W-:-:S02]  /*03e0*/  LOP3.LUT R26, R5, 0x7f7f7f7f, R28, 0x60, !PT ;  /* 0x7f7f7f7f051a7812 */ /* 0x000fc400078e601c */
[----:B------:R-:W-:Y:S02]  /*03f0*/  LOP3.LUT R25, R25, R17, R6, 0xf4, !PT ;  /* 0x0000001119197212 */ /* 0x000fe400078ef406 */
[----:B------:R-:W-:Y:S01]  /*0400*/  LOP3.LUT R26, R26, R4, R5, 0xf4, !PT ;  /* 0x000000041a1a7212 */ /* 0x000fe200078ef405 */
[----:B------:R-:W2:Y:S04]  /*0410*/  LDG.E.CONSTANT R17, desc[UR4][R20.64+0x600] ;  /* 0x0006000414117981 */ /* 0x000ea8000c1e9900 */
        /* <DEDUP_REMOVED lines=34> */
[----:B------:R-:W-:Y:S01]  /*0640*/  PRMT R11, R8, 0xba98, RZ ;  /* 0x0000ba98080b7816 */ /* 0x000fe200000000ff */
[----:B----4-:R-:W-:Y:S01]  /*0650*/  IDP.4A.S8.S8 R12, R12, R24, R19 ;  /* 0x000000180c0c7226 */ /* 0x010fe20000000613 */
[----:B------:R-:W-:Y:S02]  /*0660*/  PRMT R10, R10, 0xba98, RZ ;  /* 0x0000ba980a0a7816 */ /* 0x000fe400000000ff */
[----:B------:R-:W-:Y:S01]  /*0670*/  LOP3.LUT R28, R16, 0x80808080, R9, 0xb4, !PT ;  /* 0x80808080101c7812 */ /* 0x000fe200078eb409 */
[----:B------:R-:W-:Y:S01]  /*0680*/  IDP.4A.S8.S8 R13, R13, R26, R12 ;  /* 0x0000001a0d0d7226 */ /* 0x000fe2000000060c */
[----:B------:R-:W-:Y:S01]  /*0690*/  LOP3.LUT R11, R10, 0x7f7f7f7f, R11, 0x60, !PT ;  /* 0x7f7f7f7f0a0b7812 */ /* 0x000fe200078e600b */
[----:B------:R-:W3:Y:S01]  /*06a0*/  LDG.E.CONSTANT R16, desc[UR4][R20.64+0x800] ;  /* 0x0008000414107981 */ /* 0x000ee2000c1e9900 */
[----:B------:R-:W-:-:S02]  /*06b0*/  LOP3.LUT R8, R9, 0x2020202, R28, 0x18, !PT ;  /* 0x0202020209087812 */ /* 0x000fc400078e181c */
[----:B------:R-:W-:Y:S02]  /*06c0*/  LOP3.LUT R12, R18, 0x3030303, RZ, 0xea, !PT ;  /* 0x03030303120c7812 */ /* 0x000fe400078eeaff */
[----:B------:R-:W-:Y:S02]  /*06d0*/  LOP3.LUT R25, R11, R25, R10, 0xf4, !PT ;  /* 0x000000190b197212 */ /* 0x000fe400078ef40a */
[----:B------:R-:W-:Y:S02]  /*06e0*/  PRMT R10, R9, 0xba98, RZ ;  /* 0x0000ba98090a7816 */ /* 0x000fe400000000ff */
[----:B------:R-:W-:Y:S02]  /*06f0*/  PRMT R9, R8, 0xba98, RZ ;  /* 0x0000ba9808097816 */ /* 0x000fe400000000ff */
[----:B------:R-:W-:Y:S01]  /*0700*/  LOP3.LUT R19, R12, 0x80808080, RZ, 0xfc, !PT ;  /* 0x808080800c137812 */ /* 0x000fe200078efcff */
[----:B------:R-:W-:Y:S01]  /*0710*/  IDP.4A.S8.S8 R14, R14, R25, R13 ;  /* 0x000000190e0e7226 */ /* 0x000fe2000000060d */
[----:B------:R-:W-:-:S02]  /*0720*/  LOP3.LUT R10, R9, 0x7f7f7f7f, R10, 0x60, !PT ;  /* 0x7f7f7f7f090a7812 */ /* 0x000fc400078e600a */
[----:B------:R-:W-:Y:S01]  /*0730*/  SHF.R.U32.HI R13, RZ, 0x2, R18 ;  /* 0x00000002ff0d7819 */ /* 0x000fe20000011612 */
[----:B------:R-:W-:Y:S01]  /*0740*/  VIADD R19, R19, 0xfdfdfdfe ;  /* 0xfdfdfdfe13137836 */ /* 0x000fe20000000000 */
[----:B------:R-:W-:Y:S02]  /*0750*/  LOP3.LUT R28, R10, R28, R9, 0xf4, !PT ;  /* 0x0000001c0a1c7212 */ /* 0x000fe400078ef409 */
[----:B------:R-:W4:Y:S01]  /*0760*/  LDG.E.128.CONSTANT R8, desc[UR4][R22.64+0x180] ;  /* 0x0001800416087981 */ /* 0x000f22000c1e9d00 */
[----:B------:R-:W-:Y:S02]  /*0770*/  LOP3.LUT R13, R13, 0x3030303, RZ, 0xea, !PT ;  /* 0x030303030d0d7812 */ /* 0x000fe400078eeaff */
[----:B------:R-:W-:Y:S01]  /*0780*/  LOP3.LUT R25, R19, 0x80808080, R12, 0xb4, !PT ;  /* 0x8080808013197812 */ /* 0x000fe200078eb40c */
[----:B------:R-:W-:Y:S01]  /*0790*/  IDP.4A.S8.S8 R19, R15, R28, R14 ;  /* 0x0000001c0f137226 */ /* 0x000fe2000000060e */
        /* <DEDUP_REMOVED lines=26> */
[----:B------:R-:W-:Y:S01]  /*0940*/  LOP3.LUT R15, R14, 0x7f7f7f7f, R15, 0x60, !PT ;  /* 0x7f7f7f7f0e0f7812 */ /* 0x000fe200078e600f */
[----:B------:R-:W5:Y:S01]  /*0950*/  LDG.E.CONSTANT R18, desc[UR4][R20.64+0xa00] ;  /* 0x000a000414127981 */ /* 0x000f62000c1e9900 */
[----:B------:R-:W-:Y:S02]  /*0960*/  LOP3.LUT R12, R13, 0x2020202, R28, 0x18, !PT ;  /* 0x020202020d0c7812 */ /* 0x000fe400078e181c */
[----:B------:R-:W-:Y:S02]  /*0970*/  LOP3.LUT R25, R15, R25, R14, 0xf4, !PT ;  /* 0x000000190f197212 */ /* 0x000fe400078ef40e */
[----:B------:R-:W-:-:S02]  /*0980*/  PRMT R14, R13, 0xba98, RZ ;  /* 0x0000ba980d0e7816 */ /* 0x000fc400000000ff */
[----:B------:R-:W-:-:S04]  /*0990*/  PRMT R13, R12, 0xba98, RZ ;  /* 0x0000ba980c0d7816 */ /* 0x000fc800000000ff */
[----:B------:R-:W-:-:S04]  /*09a0*/  LOP3.LUT R14, R13, 0x7f7f7f7f, R14, 0x60, !PT ;  /* 0x7f7f7f7f0d0e7812 */ /* 0x000fc800078e600e */
[----:B------:R-:W-:Y:S02]  /*09b0*/  LOP3.LUT R28, R14, R28, R13, 0xf4, !PT ;  /* 0x0000001c0e1c7212 */ /* 0x000fe400078ef40d */
[----:B------:R-:W5:Y:S01]  /*09c0*/  LDG.E.128.CONSTANT R12, desc[UR4][R22.64+0x200] ;  /* 0x00020004160c7981 */ /* 0x000f62000c1e9d00 */
        /* <DEDUP_REMOVED lines=34> */
[----:B------:R-:W2:Y:S01]  /*0bf0*/  LDG.E.CONSTANT R17, desc[UR4][R20.64+0xc00] ;  /* 0x000c000414117981 */ /* 0x000ea2000c1e9900 */
        /* <DEDUP_REMOVED lines=10> */
[----:B----4-:R-:W-:-:S04]  /*0ca0*/  IDP.4A.S8.S8 R8, R8, R24, R19 ;  /* 0x0000001808087226 */ /* 0x010fc80000000613 */
        /* <DEDUP_REMOVED lines=28> */
[C---:B------:R-:W-:Y:S02]  /*0e70*/  LOP3.LUT R16, R9.reuse, 0x80808080, RZ, 0xfc, !PT ;  /* 0x8080808009107812 */ /* 0x040fe400078efcff */
[----:B------:R-:W-:Y:S02]  /*0e80*/  LOP3.LUT R26, R10, R26, R11, 0xf4, !PT ;  /* 0x0000001a0a1a7212 */ /* 0x000fe400078ef40b */
[----:B------:R-:W-:Y:S01]  /*0e90*/  LOP3.LUT R10, R8, 0x2020202, R25, 0x18, !PT ;  /* 0x02020202080a7812 */ /* 0x000fe200078e1819 */
[----:B------:R-:W-:Y:S01]  /*0ea0*/  VIADD R16, R16, 0xfdfdfdfe ;  /* 0xfdfdfdfe10107836 */ /* 0x000fe20000000000 */
[----:B------:R-:W-:Y:S02]  /*0eb0*/  PRMT R11, R8, 0xba98, RZ ;  /* 0x0000ba98080b7816 */ /* 0x000fe400000000ff */
[----:B------:R-:W-:Y:S02]  /*0ec0*/  PRMT R10, R10, 0xba98, RZ ;  /* 0x0000ba980a0a7816 */ /* 0x000fe400000000ff */
[----:B------:R-:W-:Y:S01]  /*0ed0*/  LOP3.LUT R28, R16, 0x80808080, R9, 0xb4, !PT ;  /* 0x80808080101c7812 */ /* 0x000fe200078eb409 */
[----:B-----5:R-:W-:Y:S01]  /*0ee0*/  IDP.4A.S8.S8 R12, R12, R24, R19 ;  /* 0x000000180c0c7226 */ /* 0x020fe20000000613 */
[----:B------:R-:W-:Y:S01]  /*0ef0*/  LOP3.LUT R11, R10, 0x7f7f7f7f, R11, 0x60, !PT ;  /* 0x7f7f7f7f0a0b7812 */ /* 0x000fe200078e600b */
[----:B------:R-:W3:Y:S01]  /*0f00*/  LDG.E.CONSTANT R16, desc[UR4][R20.64+0xe00] ;  /* 0x000e000414107981 */ /* 0x000ee2000c1e9900 */
[----:B------:R-:W-:Y:S01]  /*0f10*/  LOP3.LUT R8, R9, 0x2020202, R28, 0x18, !PT ;  /* 0x0202020209087812 */ /* 0x000fe200078e181c */
[----:B------:R-:W-:Y:S01]  /*0f20*/  IDP.4A.S8.S8 R13, R13, R26, R12 ;  /* 0x0000001a0d0d7226 */ /* 0x000fe2000000060c */
[----:B------:R-:W-:-:S02]  /*0f30*/  LOP3.LUT R12, R18, 0x3030303, RZ, 0xea, !PT ;  /* 0x03030303120c7812 */ /* 0x000fc400078eeaff */
[----:B------:R-:W-:Y:S02]  /*0f40*/  LOP3.LUT R25, R11, R25, R10, 0xf4, !PT ;  /* 0x000000190b197212 */ /* 0x000fe400078ef40a */
[----:B------:R-:W-:Y:S02]  /*0f50*/  PRMT R10, R9, 0xba98, RZ ;  /* 0x0000ba98090a7816 */ /* 0x000fe400000000ff */
[----:B------:R-:W-:Y:S02]  /*0f60*/  PRMT R9, R8, 0xba98, RZ ;  /* 0x0000ba9808097816 */ /* 0x000fe400000000ff */
[----:B------:R-:W-:Y:S01]  /*0f70*/  LOP3.LUT R19, R12, 0x80808080, RZ, 0xfc, !PT ;  /* 0x808080800c137812 */ /* 0x000fe200078efcff */
[----:B------:R-:W-:Y:S01]  /*0f80*/  IDP.4A.S8.S8 R14, R14, R25, R13 ;  /* 0x000000190e0e7226 */ /* 0x000fe2000000060d */
[----:B------:R-:W-:Y:S02]  /*0f90*/  LOP3.LUT R10, R9, 0x7f7f7f7f, R10, 0x60, !PT ;  /* 0x7f7f7f7f090a7812 */ /* 0x000fe400078e600a */
[----:B------:R-:W-:Y:S01]  /*0fa0*/  SHF.R.U32.HI R13, RZ, 0x2, R18 ;  /* 0x00000002ff0d7819 */ /* 0x000fe20000011612 */
[----:B------:R-:W-:Y:S01]  /*0fb0*/  VIADD R19, R19, 0xfdfdfdfe ;  /* 0xfdfdfdfe13137836 */ /* 0x000fe20000000000 */
[----:B------:R-:W-:-:S02]  /*0fc0*/  LOP3.LUT R28, R10, R28, R9, 0xf4, !PT ;  /* 0x0000001c0a1c7212 */ /* 0x000fc400078ef409 */
[----:B------:R-:W4:Y:S01]  /*0fd0*/  LDG.E.128.CONSTANT R8, desc[UR4][R22.64+0x300] ;  /* 0x0003000416087981 */ /* 0x000f22000c1e9d00 */
[----:B------:R-:W-:Y:S02]  /*0fe0*/  LOP3.LUT R13, R13, 0x3030303, RZ, 0xea, !PT ;  /* 0x030303030d0d7812 */ /* 0x000fe400078eeaff */
[----:B------:R-:W-:Y:S01]  /*0ff0*/  LOP3.LUT R25, R19, 0x80808080, R12, 0xb4, !PT ;  /* 0x8080808013197812 */ /* 0x000fe200078eb40c */
[----:B------:R-:W-:Y:S01]  /*1000*/  IDP.4A.S8.S8 R19, R15, R28, R14 ;  /* 0x0000001c0f137226 */ /* 0x000fe2000000060e */
[----:B------:R-:W-:Y:S02]  /*1010*/  LOP3.LUT R24, R13, 0x80808080, RZ, 0xfc, !PT ;  /* 0x808080800d187812 */ /* 0x000fe400078efcff */
[C---:B------:R-:W-:Y:S02]  /*1020*/  LOP3.LUT R14, R12.reuse, 0x2020202, R25, 0x18, !PT ;  /* 0x020202020c0e7812 */ /* 0x040fe400078e1819 */
[----:B------:R-:W-:Y:S01]  /*1030*/  PRMT R15, R12, 0xba98, RZ ;  /* 0x0000ba980c0f7816 */ /* 0x000fe200000000ff */
[----:B------:R-:W-:Y:S01]  /*1040*/  VIADD R24, R24, 0xfdfdfdfe ;  /* 0xfdfdfdfe18187836 */ /* 0x000fe20000000000 */
[----:B------:R-:W-:-:S02]  /*1050*/  PRMT R14, R14, 0xba98, RZ ;  /* 0x0000ba980e0e7816 */ /* 0x000fc400000000ff */
[----:B------:R-:W-:Y:S02]  /*1060*/  SHF.R.U32.HI R12, RZ, 0x4, R18 ;  /* 0x00000004ff0c7819 */ /* 0x000fe40000011612 */
[----:B------:R-:W-:Y:S02]  /*1070*/  LOP3.LUT R15, R14, 0x7f7f7f7f, R15, 0x60, !PT ;  /* 0x7f7f7f7f0e0f7812 */ /* 0x000fe400078e600f */
[----:B------:R-:W-:Y:S02]  /*1080*/  LOP3.LUT R12, R12, 0x3030303, RZ, 0xea, !PT ;  /* 0x030303030c0c7812 */ /* 0x000fe400078eeaff */
[----:B------:R-:W-:Y:S02]  /*1090*/  LOP3.LUT R26, R24, 0x80808080, R13, 0xb4, !PT ;  /* 0x80808080181a7812 */ /* 0x000fe400078eb40d */
[----:B------:R-:W-:Y:S02]  /*10a0*/  LOP3.LUT R24, R15, R25, R14, 0xf4, !PT ;  /* 0x000000190f187212 */ /* 0x000fe400078ef40e */
[----:B------:R-:W-:-:S02]  /*10b0*/  LOP3.LUT R25, R12, 0x80808080, RZ, 0xfc, !PT ;  /* 0x808080800c197812 */ /* 0x000fc400078efcff */
[C---:B------:R-:W-:Y:S02]  /*10c0*/  LOP3.LUT R15, R13.reuse, 0x2020202, R26, 0x18, !PT ;  /* 0x020202020d0f7812 */ /* 0x040fe400078e181a */
[----:B------:R-:W-:Y:S02]  /*10d0*/  PRMT R14, R13, 0xba98, RZ ;  /* 0x0000ba980d0e7816 */ /* 0x000fe400000000ff */
[----:B------:R-:W-:Y:S01]  /*10e0*/  SHF.R.U32.HI R13, RZ, 0x6, R18 ;  /* 0x00000006ff0d7819 */ /* 0x000fe20000011612 */
[----:B------:R-:W-:Y:S01]  /*10f0*/  VIADD R25, R25, 0xfdfdfdfe ;  /* 0xfdfdfdfe19197836 */ /* 0x000fe20000000000 */
[----:B------:R-:W-:Y:S02]  /*1100*/  PRMT R15, R15, 0xba98, RZ ;  /* 0x0000ba980f0f7816 */ /* 0x000fe400000000ff */
[----:B------:R-:W-:Y:S02]  /*1110*/  LOP3.LUT R13, R13, 0x3030303, RZ, 0xea, !PT ;  /* 0x030303030d0d7812 */ /* 0x000fe400078eeaff */
[----:B------:R-:W-:-:S02]  /*1120*/  LOP3.LUT R14, R15, 0x7f7f7f7f, R14, 0x60, !PT ;  /* 0x7f7f7f7f0f0e7812 */ /* 0x000fc400078e600e */
[----:B------:R-:W-:Y:S02]  /*1130*/  LOP3.LUT R25, R25, 0x80808080, R12, 0xb4, !PT ;  /* 0x8080808019197812 */ /* 0x000fe400078eb40c */
[----:B------:R-:W-:Y:S02]  /*1140*/  LOP3.LUT R18, R13, 0x80808080, RZ, 0xfc, !PT ;  /* 0x808080800d127812 */ /* 0x000fe400078efcff */
[----:B------:R-:W-:Y:S02]  /*1150*/  LOP3.LUT R26, R14, R26, R15, 0xf4, !PT ;  /* 0x0000001a0e1a7212 */ /* 0x000fe400078ef40f */
[----:B------:R-:W-:Y:S01]  /*1160*/  LOP3.LUT R14, R12, 0x2020202, R25, 0x18, !PT ;  /* 0x020202020c0e7812 */ /* 0x000fe200078e1819 */
[----:B------:R-:W-:Y:S01]  /*1170*/  VIADD R18, R18, 0xfdfdfdfe ;  /* 0xfdfdfdfe12127836 */ /* 0x000fe20000000000 */
[----:B------:R-:W-:Y:S02]  /*1180*/  PRMT R15, R12, 0xba98, RZ ;  /* 0x0000ba980c0f7816 */ /* 0x000fe400000000ff */
[----:B------:R-:W-:-:S02]  /*1190*/  PRMT R14, R14, 0xba98, RZ ;  /* 0x0000ba980e0e7816 */ /* 0x000fc400000000ff */
[----:B------:R-:W-:Y:S02]  /*11a0*/  LOP3.LUT R28, R18, 0x80808080, R13, 0xb4, !PT ;  /* 0x80808080121c7812 */ /* 0x000fe400078eb40d */
[----:B------:R-:W-:Y:S01]  /*11b0*/  LOP3.LUT R15, R14, 0x7f7f7f7f, R15, 0x60, !PT ;  /* 0x7f7f7f7f0e0f7812 */ /* 0x000fe200078e600f */
[----:B------:R-:W5:Y:S01]  /*11c0*/  LDG.E.CONSTANT R18, desc[UR4][R20.64+0x1000] ;  /* 0x0010000414127981 */ /* 0x000f62000c1e9900 */
[----:B------:R-:W-:Y:S02]  /*11d0*/  LOP3.LUT R12, R13, 0x2020202, R28, 0x18, !PT ;  /* 0x020202020d0c7812 */ /* 0x000fe400078e181c */
[----:B------:R-:W-:Y:S02]  /*11e0*/  LOP3.LUT R25, R15, R25, R14, 0xf4, !PT ;  /* 0x000000190f197212 */ /* 0x000fe400078ef40e */
[----:B------:R-:W-:Y:S02]  /*11f0*/  PRMT R14, R13, 0xba98, RZ ;  /* 0x0000ba980d0e7816 */ /* 0x000fe400000000ff */
        /* <DEDUP_REMOVED lines=8065> */
[----:B------:R-:W-:Y:S01]  /*20a10*/  LOP3.LUT R13, R13, 0x3030303, RZ, 0xea, !PT ;  /* 0x030303030d0d7812 */ /* 0x000fe200078eeaff */
[----:B------:R-:W4:Y:S01]  /*20a20*/  LDG.E.128.CONSTANT R8, desc[UR4][R22.64+0x5d00] ;  /* 0x005d000416087981 */ /* 0x000f22000c1e9d00 */
        /* <DEDUP_REMOVED lines=110> */
[----:B------:R-:W-:Y:S01]  /*21110*/  LOP3.LUT R25, R11, 0x80808080, R8, 0xb4, !PT ;  /* 0x808080800b197812 */ /* 0x000fe200078eb408 */
[----:B-----5:R-:W-:Y:S01]  /*21120*/  IDP.4A.S8.S8 R12, R12, R24, R19 ;  /* 0x000000180c0c7226 */ /* 0x020fe20000000613 */
[----:B------:R-:W-:-:S05]  /*21130*/  LOP3.LUT R19, R16, 0x80808080, RZ, 0xfc, !PT ;  /* 0x8080808010137812 */ /* 0x000fca00078efcff */
[----:B------:R-:W-:Y:S01]  /*21140*/  VIADD R19, R19, 0xfdfdfdfe ;  /* 0xfdfdfdfe13137836 */ /* 0x000fe20000000000 */
[----:B------:R-:W-:-:S04]  /*21150*/  LOP3.LUT R26, R28, R26, R9, 0xf4, !PT ;  /* 0x0000001a1c1a7212 */ /* 0x000fc800078ef409 */
[----:B------:R-:W-:Y:S02]  /*21160*/  LOP3.LUT R19, R19, 0x80808080, R16, 0xb4, !PT ;  /* 0x8080808013137812 */ /* 0x000fe400078eb410 */
[----:B------:R-:W-:Y:S02]  /*21170*/  LOP3.LUT R9, R8, 0x2020202, R25, 0x18, !PT ;  /* 0x0202020208097812 */ /* 0x000fe400078e1819 */
[----:B------:R-:W-:Y:S02]  /*21180*/  LOP3.LUT R24, R16, 0x2020202, R19, 0x18, !PT ;  /* 0x0202020210187812 */ /* 0x000fe400078e1813 */
[----:B------:R-:W-:Y:S02]  /*21190*/  PRMT R11, R8, 0xba98, RZ ;  /* 0x0000ba98080b7816 */ /* 0x000fe400000000ff */
[----:B------:R-:W-:Y:S02]  /*211a0*/  PRMT R27, R16, 0xba98, RZ ;  /* 0x0000ba98101b7816 */ /* 0x000fe400000000ff */
[----:B------:R-:W-:Y:S01]  /*211b0*/  PRMT R24, R24, 0xba98, RZ ;  /* 0x0000ba9818187816 */ /* 0x000fe200000000ff */
[----:B------:R-:W-:Y:S01]  /*211c0*/  IDP.4A.S8.S8 R13, R13, R26, R12 ;  /* 0x0000001a0d0d7226 */ /* 0x000fe2000000060c */
[----:B------:R-:W-:Y:S01]  /*211d0*/  PRMT R8, R9, 0xba98, RZ ;  /* 0x0000ba9809087816 */ /* 0x000fe200000000ff */
[----:B------:R-:W3:Y:S01]  /*211e0*/  LDG.E.CONSTANT R16, desc[UR4][R20.64+0x17c00] ;  /* 0x017c000414107981 */ /* 0x000ee2000c1e9900 */
[----:B------:R-:W-:-:S02]  /*211f0*/  LOP3.LUT R27, R24, 0x7f7f7f7f, R27, 0x60, !PT ;  /* 0x7f7f7f7f181b7812 */ /* 0x000fc400078e601b */
[----:B------:R-:W-:Y:S02]  /*21200*/  LOP3.LUT R11, R8, 0x7f7f7f7f, R11, 0x60, !PT ;  /* 0x7f7f7f7f080b7812 */ /* 0x000fe400078e600b */
[----:B------:R-:W-:Y:S02]  /*21210*/  LOP3.LUT R12, R18, 0x3030303, RZ, 0xea, !PT ;  /* 0x03030303120c7812 */ /* 0x000fe400078eeaff */
[----:B------:R-:W-:Y:S02]  /*21220*/  LOP3.LUT R24, R27, R19, R24, 0xf4, !PT ;  /* 0x000000131b187212 */ /* 0x000fe400078ef418 */
[----:B------:R-:W-:Y:S02]  /*21230*/  LOP3.LUT R25, R11, R25, R8, 0xf4, !PT ;  /* 0x000000190b197212 */ /* 0x000fe400078ef408 */
[----:B------:R-:W-:Y:S01]  /*21240*/  LOP3.LUT R19, R12, 0x80808080, RZ, 0xfc, !PT ;  /* 0x808080800c137812 */ /* 0x000fe200078efcff */
[----:B------:R-:W4:Y:S02]  /*21250*/  LDG.E.128.CONSTANT R8, desc[UR4][R22.64+0x5e80] ;  /* 0x005e800416087981 */ /* 0x000f24000c1e9d00 */
[----:B------:R-:W-:Y:S01]  /*21260*/  IDP.4A.S8.S8 R14, R14, R25, R13 ;  /* 0x000000190e0e7226 */ /* 0x000fe2000000060d */
[----:B------:R-:W-:Y:S01]  /*21270*/  SHF.R.U32.HI R13, RZ, 0x2, R18 ;  /* 0x00000002ff0d7819 */ /* 0x000fe20000011612 */
[----:B------:R-:W-:-:S03]  /*21280*/  VIADD R19, R19, 0xfdfdfdfe ;  /* 0xfdfdfdfe13137836 */ /* 0x000fc60000000000 */
[----:B------:R-:W-:Y:S02]  /*21290*/  LOP3.LUT R13, R13, 0x3030303, RZ, 0xea, !PT ;  /* 0x030303030d0d7812 */ /* 0x000fe400078eeaff */
        /* <DEDUP_REMOVED lines=36> */
[----:B--2---:R-:W-:-:S03]  /*214e0*/  IDP.4A.S8.S8 R4, R4, R24, R19 ;  /* 0x0000001804047226 */ /* 0x004fc60000000613 */
[----:B------:R-:W2:Y:S01]  /*214f0*/  LDG.E.CONSTANT R19, desc[UR4][R20.64+0x17e00] ;  /* 0x017e000414137981 */ /* 0x000ea2000c1e9900 */
        /* <DEDUP_REMOVED lines=75> */
[----:B------:R-:W-:Y:S01]  /*219b0*/  PRMT R11, R8, 0xba98, RZ ;  /* 0x0000ba98080b7816 */ /* 0x000fe200000000ff */
[----:B-----5:R-:W-:Y:S01]  /*219c0*/  IDP.4A.S8.S8 R12, R12, R18, R25 ;  /* 0x000000120c0c7226 */ /* 0x020fe20000000619 */
[----:B------:R-:W-:-:S05]  /*219d0*/  LOP3.LUT R18, R16, 0x80808080, RZ, 0xfc, !PT ;  /* 0x8080808010127812 */ /* 0x000fca00078efcff */
[----:B------:R-:W-:Y:S01]  /*219e0*/  VIADD R25, R18, 0xfdfdfdfe ;  /* 0xfdfdfdfe12197836 */ /* 0x000fe20000000000 */
[----:B------:R-:W-:-:S04]  /*219f0*/  PRMT R8, R9, 0xba98, RZ ;  /* 0x0000ba9809087816 */ /* 0x000fc800000000ff */
[----:B------:R-:W-:Y:S02]  /*21a00*/  LOP3.LUT R25, R25, 0x80808080, R16, 0xb4, !PT ;  /* 0x8080808019197812 */ /* 0x000fe400078eb410 */
[----:B------:R-:W-:Y:S02]  /*21a10*/  LOP3.LUT R11, R8, 0x7f7f7f7f, R11, 0x60, !PT ;  /* 0x7f7f7f7f080b7812 */ /* 0x000fe400078e600b */
[C---:B------:R-:W-:Y:S02]  /*21a20*/  LOP3.LUT R18, R16.reuse, 0x2020202, R25, 0x18, !PT ;  /* 0x0202020210127812 */ /* 0x040fe400078e1819 */
[----:B------:R-:W-:Y:S02]  /*21a30*/  PRMT R29, R16, 0xba98, RZ ;  /* 0x0000ba98101d7816 */ /* 0x000fe400000000ff */
[----:B------:R-:W-:Y:S02]  /*21a40*/  PRMT R18, R18, 0xba98, RZ ;  /* 0x0000ba9812127816 */ /* 0x000fe400000000ff */
[----:B------:R-:W-:-:S02]  /*21a50*/  LOP3.LUT R27, R11, R27, R8, 0xf4, !PT ;  /* 0x0000001b0b1b7212 */ /* 0x000fc400078ef408 */
[----:B------:R-:W3:Y:S01]  /*21a60*/  LDG.E.128.CONSTANT R8, desc[UR4][R22.64+0x6000] ;  /* 0x0060000416087981 */ /* 0x000ee2000c1e9d00 */
[----:B------:R-:W-:Y:S01]  /*21a70*/  LOP3.LUT R16, R18, 0x7f7f7f7f, R29, 0x60, !PT ;  /* 0x7f7f7f7f12107812 */ /* 0x000fe200078e601d */
[----:B------:R-:W-:Y:S01]  /*21a80*/  IDP.4A.S8.S8 R13, R13, R24, R12 ;  /* 0x000000180d0d7226 */ /* 0x000fe2000000060c */
[----:B--2---:R-:W-:Y:S02]  /*21a90*/  LOP3.LUT R12, R19, 0x3030303, RZ, 0xea, !PT ;  /* 0x03030303130c7812 */ /* 0x004fe400078eeaff */
[----:B------:R-:W-:Y:S02]  /*21aa0*/  LOP3.LUT R16, R16, R25, R18, 0xf4, !PT ;  /* 0x0000001910107212 */ /* 0x000fe400078ef412 */
[----:B------:R-:W2:Y:S01]  /*21ab0*/  LDG.E.CONSTANT R18, desc[UR4][R20.64+0x18200] ;  /* 0x0182000414127981 */ /* 0x000ea2000c1e9900 */
        /* <DEDUP_REMOVED lines=42> */
[----:B------:R-:W5:Y:S01]  /*21d60*/  LDG.E.CONSTANT R16, desc[UR4][R20.64+0x18400] ;  /* 0x0184000414107981 */ /* 0x000f62000c1e9900 */
        /* <DEDUP_REMOVED lines=33> */
[----:B------:R-:W5:Y:S01]  /*21f80*/  LDG.E.CONSTANT R17, desc[UR4][R20.64+0x18600] ;  /* 0x0186000414117981 */ /* 0x000f62000c1e9900 */
        /* <DEDUP_REMOVED lines=10> */
[----:B---3--:R-:W-:-:S04]  /*22030*/  IDP.4A.S8.S8 R8, R8, R24, R19 ;  /* 0x0000001808087226 */ /* 0x008fc80000000613 */
[----:B------:R-:W-:Y:S01]  /*22040*/  IDP.4A.S8.S8 R9, R9, R26, R8 ;  /* 0x0000001a09097226 */ /* 0x000fe20000000608 */
[----:B--2---:R-:W-:-:S04]  /*22050*/  LOP3.LUT R8, R18, 0x3030303, RZ, 0xea, !PT ;  /* 0x0303030312087812 */ /* 0x004fc800078eeaff */
        /* <DEDUP_REMOVED lines=39> */
[----:B----4-:R-:W-:-:S03]  /*222d0*/  IDP.4A.S8.S8 R12, R12, R8, R11 ;  /* 0x000000080c0c7226 */ /* 0x010fc6000000060b */
[----:B------:R-:W-:Y:S02]  /*222e0*/  LOP3.LUT R26, R18, R26, R9, 0xf4, !PT ;  /* 0x0000001a121a7212 */ /* 0x000fe400078ef409 */
[----:B------:R-:W2:Y:S04]  /*222f0*/  LDG.E.128.CONSTANT R8, desc[UR4][R22.64+0x6180] ;  /* 0x0061800416087981 */ /* 0x000ea8000c1e9d00 */
[----:B------:R-:W3:Y:S01]  /*22300*/  LDG.E.CONSTANT R18, desc[UR4][R20.64+0x18800] ;  /* 0x0188000414127981 */ /* 0x000ee2000c1e9900 */
[----:B------:R-:W-:Y:S01]  /*22310*/  IDP.4A.S8.S8 R13, R13, R24, R12 ;  /* 0x000000180d0d7226 */ /* 0x000fe2000000060c */
[----:B-----5:R-:W-:-:S04]  /*22320*/  LOP3.LUT R12, R16, 0x3030303, RZ, 0xea, !PT ;  /* 0x03030303100c7812 */ /* 0x020fc800078eeaff */
        /* <DEDUP_REMOVED lines=131> */
[----:B-----5:R-:W-:-:S03]  /*22b60*/  IDP.4A.S8.S8 R12, R12, R24, R17 ;  /* 0x000000180c0c7226 */ /* 0x020fc60000000611 */
        /* <DEDUP_REMOVED lines=79> */
[----:B---3--:R-:W-:Y:S02]  /*23060*/  IDP.4A.S8.S8 R8, R8, R25, R7 ;  /* 0x0000001908087226 */ /* 0x008fe40000000607 */
        /* <DEDUP_REMOVED lines=9> */
[----:B-----5:R-:W-:Y:S01]  /*23100*/  LOP3.LUT R8, R17, 0x3030303, RZ, 0xea, !PT ;  /* 0x0303030311087812 */ /* 0x020fe200078eeaff */
        /* <DEDUP_REMOVED lines=269> */
[----:B------:R-:W-:-:S03]  /*241e0*/  IDP.4A.S8.S8 R8, R8, R24, R17 ;  /* 0x0000001808087226 */ /* 0x000fc60000000611 */
        /* <DEDUP_REMOVED lines=223> */
[----:B------:R-:W-:-:S03]  /*24fe0*/  IDP.4A.S8.S8 R4, R4, R12, R15 ;  /* 0x0000000c04047226 */ /* 0x000fc6000000060f */
[----:B------:R-:W-:Y:S02]  /*24ff0*/  LOP3.LUT R24, R26, R24, R13, 0xf4, !PT ;  /* 0x000000181a187212 */ /* 0x000fe400078ef40d */
[----:B------:R-:W5:Y:S01]  /*25000*/  LDG.E.128.CONSTANT R12, desc[UR4][R22.64+0x6980] ;  /* 0x00698004160c7981 */ /* 0x000f62000c1e9d00 */
        /* <DEDUP_REMOVED lines=84> */
[----:B------:R-:W-:Y:S01]  /*25550*/  IDP.4A.S8.S8 R11, R12, R8, R11 ;  /* 0x000000080c0b7226 */ /* 0x000fe2000000060b */
        /* <DEDUP_REMOVED lines=23> */
[----:B------:R-:W5:Y:S01]  /*256d0*/  LDG.E.CONSTANT R25, desc[UR4][R20.64+0x1ac00] ;  /* 0x01ac000414197981 */ /* 0x000f62000c1e9900 */
        /* <DEDUP_REMOVED lines=25> */
[----:B----4-:R-:W-:-:S03]  /*25870*/  IDP.4A.S8.S8 R4, R4, R16, R19 ;  /* 0x0000001004047226 */ /* 0x010fc60000000613 */
[----:B------:R0:W4:Y:S01]  /*25880*/  LDG.E.128.CONSTANT R16, desc[UR4][R22.64+0x6b80] ;  /* 0x006b800416107981 */ /* 0x000122000c1e9d00 */
        /* <DEDUP_REMOVED lines=43> */
[----:B-----5:R-:W-:Y:S02]  /*25b40*/  LOP3.LUT R4, R25, 0x3030303, RZ, 0xea, !PT ;  /* 0x0303030319047812 */ /* 0x020fe400078eeaff */
        /* <DEDUP_REMOVED lines=37> */
[----:B------:R-:W-:Y:S01]  /*25da0*/  IDP.4A.S8.S8 R11, R12, R21, R11 ;  /* 0x000000150c0b7226 */ /* 0x000fe2000000060b */
        /* <DEDUP_REMOVED lines=41> */
[----:B----4-:R-:W-:Y:S01]  /*26040*/  IDP.4A.S8.S8 R9, R16, R9, R15 ;  /* 0x0000000910097226 */ /* 0x010fe2000000060f */
        /* <DEDUP_REMOVED lines=34> */
[----:B------:R-:W-:Y:S05]  /*26270*/  CALL.REL.NOINC `($__internal_1_$__cuda_sm3x_div_rn_noftz_f32_slowpath) ;  /* 0x00000000002c7944 */ /* 0x000fea0003c00000 */
.L_x_15:
[----:B------:R-:W-:Y:S05]  /*26280*/  BSYNC.RECONVERGENT B0 ;  /* 0x0000000000007941 */ /* 0x000fea0003800200 */
.L_x_14:
        /* <DEDUP_REMOVED lines=10> */
        .weak           $__internal_1_$__cuda_sm3x_div_rn_noftz_f32_slowpath
        .type           $__internal_1_$__cuda_sm3x_div_rn_noftz_f32_slowpath,@function
        .size           $__internal_1_$__cuda_sm3x_div_rn_noftz_f32_slowpath,(.L_x_141 - $__internal_1_$__cuda_sm3x_div_rn_noftz_f32_slowpath)
$__internal_1_$__cuda_sm3x_div_rn_noftz_f32_slowpath:
        /* <DEDUP_REMOVED lines=36> */
.L_x_17:
        /* <DEDUP_REMOVED lines=51> */
.L_x_24:
[----:B------:R-:W-:-:S04]  /*268a0*/  LOP3.LUT R0, R0, 0x80000000, RZ, 0xc0, !PT ;  /* 0x8000000000007812 */ /* 0x000fc800078ec0ff */
[----:B------:R-:W-:Y:S01]  /*268b0*/  LOP3.LUT R0, R0, 0x7f800000, RZ, 0xfc, !PT ;  /* 0x7f80000000007812 */ /* 0x000fe200078efcff */
[----:B------:R-:W-:Y:S06]  /*268c0*/  BRA `(.L_x_25) ;  /* 0x0000000000047947 */ /* 0x000fec0003800000 */
.L_x_23:
[----:B------:R-:W-:-:S07]  /*268d0*/  IMAD R0, R9, 0x800000, R0 ;  /* 0x0080000009007824 */ /* 0x000fce00078e0200 */
.L_x_25:
[----:B------:R-:W-:Y:S05]  /*268e0*/  BSYNC.RECONVERGENT B2 ;  /* 0x0000000000027941 */ /* 0x000fea0003800200 */
.L_x_22:
[----:B------:R-:W-:Y:S05]  /*268f0*/  BRA `(.L_x_26) ;  /* 0x0000000000207947 */ /* 0x000fea0003800000 */
.L_x_21:
[----:B------:R-:W-:-:S04]  /*26900*/  LOP3.LUT R0, R11, 0x80000000, R8, 0x48, !PT ;  /* 0x800000000b007812 */ /* 0x000fc800078e4808 */
[----:B------:R-:W-:Y:S01]  /*26910*/  LOP3.LUT R0, R0, 0x7f800000, RZ, 0xfc, !PT ;  /* 0x7f80000000007812 */ /* 0x000fe200078efcff */
[----:B------:R-:W-:Y:S06]  /*26920*/  BRA `(.L_x_26) ;  /* 0x0000000000147947 */ /* 0x000fec0003800000 */
.L_x_20:
[----:B------:R-:W-:Y:S01]  /*26930*/  LOP3.LUT R0, R11, 0x80000000, R8, 0x48, !PT ;  /* 0x800000000b007812 */ /* 0x000fe200078e4808 */
[----:B------:R-:W-:Y:S06]  /*26940*/  BRA `(.L_x_26) ;  /* 0x00000000000c7947 */ /* 0x000fec0003800000 */
.L_x_19:
[----:B------:R-:W0:Y:S01]  /*26950*/  MUFU.RSQ R0, -QNAN ;  /* 0xffc0000000007908 */ /* 0x000e220000001400 */
[----:B------:R-:W-:Y:S05]  /*26960*/  BRA `(.L_x_26) ;  /* 0x0000000000047947 */ /* 0x000fea0003800000 */
.L_x_18:
[----:B------:R-:W-:-:S07]  /*26970*/  FADD.FTZ R0, R2, R3 ;  /* 0x0000000302007221 */ /* 0x000fce0000010000 */
.L_x_26:
[----:B------:R-:W-:Y:S05]  /*26980*/  BSYNC.RECONVERGENT B1 ;  /* 0x0000000000017941 */ /* 0x000fea0003800200 */
.L_x_16:
[----:B------:R-:W-:-:S04]  /*26990*/  IMAD.MOV.U32 R7, RZ, RZ, 0x0 ;  /* 0x00000000ff077424 */ /* 0x000fc800078e00ff */
[----:B0-----:R-:W-:Y:S05]  /*269a0*/  RET.REL.NODEC R6 `(_Z23ladder_int8xint2_kernelILi1ELi5120ELi27648ELi1ELi8ELi16EEvPaS0_P13__nv_bfloat16S2_S2_) ;  /* 0xfffffd9406947950 */ /* 0x001fea0003c3ffff */
.L_x_27:
        /* <DEDUP_REMOVED lines=13> */
.L_x_141:


//--------------------- .text._Z23ladder_int8xint2_kernelILi1ELi3200ELi10240ELi1ELi8ELi16EEvPaS0_P13__nv_bfloat16S2_S2_ --------------------------
	.section	.text._Z23ladder_int8xint2_kernelILi1ELi3200ELi10240ELi1ELi8ELi16EEvPaS0_P13__nv_bfloat16S2_S2_,"ax",@progbits
	.align	128
        .global         _Z23ladder_int8xint2_kernelILi1ELi3200ELi10240ELi1ELi8ELi16EEvPaS0_P13__nv_bfloat16S2_S2_
        .type           _Z23ladder_int8xint2_kernelILi1ELi3200ELi10240ELi1ELi8ELi16EEvPaS0_P13__nv_bfloat16S2_S2_,@function
        .size           _Z23ladder_int8xint2_kernelILi1ELi3200ELi10240ELi1ELi8ELi16EEvPaS0_P13__nv_bfloat16S2_S2_,(.L_x_142 - _Z23ladder_int8xint2_kernelILi1ELi3200ELi10240ELi1ELi8ELi16EEvPaS0_P13__nv_bfloat16S2_S2_)
        .other          _Z23ladder_int8xint2_kernelILi1ELi3200ELi10240ELi1ELi8ELi16EEvPaS0_P13__nv_bfloat16S2_S2_,@"STO_CUDA_ENTRY STV_DEFAULT"
_Z23ladder_int8xint2_kernelILi1ELi3200ELi10240ELi1ELi8ELi16EEvPaS0_P13__nv_bfloat16S2_S2_:
.text._Z23ladder_int8xint2_kernelILi1ELi3200ELi10240ELi1ELi8ELi16EEvPaS0_P13__nv_bfloat16S2_S2_:
        /* <DEDUP_REMOVED lines=42> */
[----:B------:R-:W-:Y:S02]  /*02a0*/  SHF.R.U32.HI R9, RZ, 0x6, R9 ;  /* 0x00000006ff097819 */ /* 0x000fe40000011609 */
[----:B------:R-:W-:-:S02]  /*02b0*/  LOP3.LUT R16, R10, 0x80808080, RZ, 0xfc, !PT ;  /* 0x808080800a107812 */ /* 0x000fc400078efcff */
[----:B------:R-:W-:Y:S02]  /*02c0*/  LOP3.LUT R24, R8, 0x2020202, R11, 0x18, !PT ;  /* 0x0202020208187812 */ /* 0x000fe400078e180b */
[----:B------:R-:W-:Y:S01]  /*02d0*/  LOP3.LUT R9, R9, 0x3030303, RZ, 0xea, !PT ;  /* 0x0303030309097812 */ /* 0x000fe200078eeaff */
[----:B------:R-:W-:Y:S01]  /*02e0*/  VIADD R27, R16, 0xfdfdfdfe ;  /* 0xfdfdfdfe101b7836 */ /* 0x000fe20000000000 */
[----:B------:R-:W-:Y:S02]  /*02f0*/  PRMT R25, R8, 0xba98, RZ ;  /* 0x0000ba9808197816 */ /* 0x000fe400000000ff */
[----:B------:R-:W-:Y:S02]  /*0300*/  PRMT R24, R24, 0xba98, RZ ;  /* 0x0000ba9818187816 */ /* 0x000fe400000000ff */
[----:B------:R-:W-:Y:S02]  /*0310*/  LOP3.LUT R26, R9, 0x80808080, RZ, 0xfc, !PT ;  /* 0x80808080091a7812 */ /* 0x000fe400078efcff */
[----:B------:R-:W-:-:S02]  /*0320*/  LOP3.LUT R16, R24, 0x7f7f7f7f, R25, 0x60, !PT ;  /* 0x7f7f7f7f18107812 */ /* 0x000fc400078e6019 */
[----:B------:R-:W-:Y:S01]  /*0330*/  LOP3.LUT R25, R27, 0x80808080, R10, 0xb4, !PT ;  /* 0x808080801b197812 */ /* 0x000fe200078eb40a */
[----:B------:R-:W-:Y:S01]  /*0340*/  VIADD R8, R26, 0xfdfdfdfe ;  /* 0xfdfdfdfe1a087836 */ /* 0x000fe20000000000 */
[----:B------:R-:W-:Y:S02]  /*0350*/  LOP3.LUT R24, R16, R11, R24, 0xf4, !PT ;  /* 0x0000000b10187212 */ /* 0x000fe400078ef418 */
[----:B------:R-:W-:Y:S01]  /*0360*/  LOP3.LUT R11, R10, 0x2020202, R25, 0x18, !PT ;  /* 0x020202020a0b7812 */ /* 0x000fe200078e1819 */
[----:B-----5:R-:W-:Y:S01]  /*0370*/  IDP.4A.S8.S8 R12, R12, R19, RZ ;  /* 0x000000130c0c7226 */ /* 0x020fe200000006ff */
[----:B------:R-:W-:Y:S02]  /*0380*/  PRMT R27, R10, 0xba98, RZ ;  /* 0x0000ba980a1b7816 */ /* 0x000fe400000000ff */
[----:B------:R-:W-:Y:S02]  /*0390*/  LOP3.LUT R8, R8, 0x80808080, R9, 0xb4, !PT ;  /* 0x8080808008087812 */ /* 0x000fe400078eb409 */
[----:B------:R-:W-:Y:S01]  /*03a0*/  PRMT R10, R11, 0xba98, RZ ;  /* 0x0000ba980b0a7816 */ /* 0x000fe200000000ff */
[----:B------:R-:W-:Y:S01]  /*03b0*/  IDP.4A.S8.S8 R13, R13, R24, R12 ;  /* 0x000000180d0d7226 */ /* 0x000fe2000000060c */
[----:B------:R-:W-:-:S02]  /*03c0*/  LOP3.LUT R16, R9, 0x2020202, R8, 0x18, !PT ;  /* 0x0202020209107812 */ /* 0x000fc400078e1808 */
[----:B------:R-:W-:Y:S02]  /*03d0*/  LOP3.LUT R27, R10, 0x7f7f7f7f, R27, 0x60, !PT ;  /* 0x7f7f7f7f0a1b7812 */ /* 0x000fe400078e601b */
[----:B---3--:R-:W-:Y:S02]  /*03e0*/  LOP3.LUT R12, R18, 0x3030303, RZ, 0xea, !PT ;  /* 0x03030303120c7812 */ /* 0x008fe400078eeaff */
[----:B------:R-:W-:Y:S02]  /*03f0*/  PRMT R26, R9, 0xba98, RZ ;  /* 0x0000ba98091a7816 */ /* 0x000fe400000000ff */
[----:B------:R-:W-:Y:S02]  /*0400*/  PRMT R9, R16, 0xba98, RZ ;  /* 0x0000ba9810097816 */ /* 0x000fe400000000ff */
[----:B------:R-:W-:Y:S01]  /*0410*/  LOP3.LUT R25, R27, R25, R10, 0xf4, !PT ;  /* 0x000000191b197212 */ /* 0x000fe200078ef40a */
[----:B------:R-:W2:Y:S01]  /*0420*/  LDG.E.CONSTANT R16, desc[UR4][R20.64+0x600] ;  /* 0x0006000414107981 */ /* 0x000ea2000c1e9900 */
[----:B------:R-:W-:-:S02]  /*0430*/  LOP3.LUT R19, R12, 0x80808080, RZ, 0xfc, !PT ;  /* 0x808080800c137812 */ /* 0x000fc400078efcff */
[----:B------:R-:W-:Y:S01]  /*0440*/  LOP3.LUT R26, R9, 0x7f7f7f7f, R26, 0x60, !PT ;  /* 0x7f7f7f7f091a7812 */ /* 0x000fe200078e601a */
[----:B------:R-:W-:Y:S01]  /*0450*/  IDP.4A.S8.S8 R14, R14, R25, R13 ;  /* 0x000000190e0e7226 */ /* 0x000fe2000000060d */
[----:B------:R-:W-:Y:S01]  /*0460*/  SHF.R.U32.HI R13, RZ, 0x2, R18 ;  /* 0x00000002ff0d7819 */ /* 0x000fe20000011612 */
[----:B------:R-:W-:Y:S01]  /*0470*/  VIADD R19, R19, 0xfdfdfdfe ;  /* 0xfdfdfdfe13137836 */ /* 0x000fe20000000000 */
[----:B------:R-:W-:Y:S02]  /*0480*/  LOP3.LUT R26, R26, R8, R9, 0xf4, !PT ;  /* 0x000000081a1a7212 */ /* 0x000fe400078ef409 */
[----:B------:R-:W3:Y:S01]  /*0490*/  LDG.E.128.CONSTANT R8, desc[UR4][R22.64+0x100] ;  /* 0x0001000416087981 */ /* 0x000ee2000c1e9d00 */
[----:B------:R-:W-:Y:S02]  /*04a0*/  LOP3.LUT R13, R13, 0x3030303, RZ, 0xea, !PT ;  /* 0x030303030d0d7812 */ /* 0x000fe400078eeaff */
[----:B------:R-:W-:Y:S01]  /*04b0*/  LOP3.LUT R25, R19, 0x80808080, R12, 0xb4, !PT ;  /* 0x8080808013197812 */ /* 0x000fe200078eb40c */
[----:B------:R-:W-:Y:S01]  /*04c0*/  IDP.4A.S8.S8 R19, R15, R26, R14 ;  /* 0x0000001a0f137226 */ /* 0x000fe2000000060e */
[----:B------:R-:W-:-:S02]  /*04d0*/  LOP3.LUT R24, R13, 0x80808080, RZ, 0xfc, !PT ;  /* 0x808080800d187812 */ /* 0x000fc400078efcff */
[C---:B------:R-:W-:Y:S02]  /*04e0*/  LOP3.LUT R14, R12.reuse, 0x2020202, R25, 0x18, !PT ;  /* 0x020202020c0e7812 */ /* 0x040fe400078e1819 */
[----:B------:R-:W-:Y:S01]  /*04f0*/  PRMT R15, R12, 0xba98, RZ ;  /* 0x0000ba980c0f7816 */ /* 0x000fe200000000ff */
[----:B------:R-:W-:Y:S01]  /*0500*/  VIADD R24, R24, 0xfdfdfdfe ;  /* 0xfdfdfdfe18187836 */ /* 0x000fe20000000000 */
[----:B------:R-:W-:Y:S02]  /*0510*/  PRMT R14, R14, 0xba98, RZ ;  /* 0x0000ba980e0e7816 */ /* 0x000fe400000000ff */
[----:B------:R-:W-:Y:S02]  /*0520*/  SHF.R.U32.HI R12, RZ, 0x4, R18 ;  /* 0x00000004ff0c7819 */ /* 0x000fe40000011612 */
[----:B------:R-:W-:Y:S02]  /*0530*/  LOP3.LUT R15, R14, 0x7f7f7f7f, R15, 0x60, !PT ;  /* 0x7f7f7f7f0e0f7812 */ /* 0x000fe400078e600f */
[----:B------:R-:W-:-:S02]  /*0540*/  LOP3.LUT R12, R12, 0x3030303, RZ, 0xea, !PT ;  /* 0x030303030c0c7812 */ /* 0x000fc400078eeaff */
[----:B------:R-:W-:Y:S02]  /*0550*/  LOP3.LUT R26, R24, 0x80808080, R13, 0xb4, !PT ;  /* 0x80808080181a7812 */ /* 0x000fe400078eb40d */
        /* <DEDUP_REMOVED lines=73> */
[----:B--2---:R-:W-:-:S04]  /*09f0*/  LOP3.LUT R8, R16, 0x3030303, RZ, 0xea, !PT ;  /* 0x0303030310087812 */ /* 0x004fc800078eeaff */
        /* <DEDUP_REMOVED lines=35> */
[----:B------:R-:W2:Y:S01]  /*0c30*/  LDG.E.CONSTANT R16, desc[UR4][R20.64+0xc00] ;  /* 0x000c000414107981 */ /* 0x000ea2000c1e9900 */
        /* <DEDUP_REMOVED lines=12> */
[----:B------:R-:W3:Y:S01]  /*0d00*/  LDG.E.128.CONSTANT R8, desc[UR4][R22.64+0x280] ;  /* 0x0002800416087981 */ /* 0x000ee2000c1e9d00 */
        /* <DEDUP_REMOVED lines=2025> */
[----:B------:R-:W3:Y:S01]  /*8ba0*/  LDG.E.128.CONSTANT R8, desc[UR4][R22.64+0x1900] ;  /* 0x0019000416087981 */ /* 0x000ee2000c1e9d00 */
        /* <DEDUP_REMOVED lines=123> */
[----:B------:R-:W2:Y:S01]  /*9360*/  LDG.E.CONSTANT R16, desc[UR4][R20.64+0x6c00] ;  /* 0x006c000414107981 */ /* 0x000ea2000c1e9900 */
[----:B------:R-:W-:-:S02]  /*9370*/  LOP3.LUT R27, R24, 0x7f7f7f7f, R27, 0x60, !PT ;  /* 0x7f7f7f7f181b7812 */ /* 0x000fc400078e601b */
[----:B------:R-:W-:Y:S02]  /*9380*/  LOP3.LUT R11, R8, 0x7f7f7f7f, R11, 0x60, !PT ;  /* 0x7f7f7f7f080b7812 */ /* 0x000fe400078e600b */
[----:B------:R-:W-:Y:S02]  /*9390*/  LOP3.LUT R12, R18, 0x3030303, RZ, 0xea, !PT ;  /* 0x03030303120c7812 */ /* 0x000fe400078eeaff */
[----:B------:R-:W-:Y:S02]  /*93a0*/  LOP3.LUT R24, R27, R19, R24, 0xf4, !PT ;  /* 0x000000131b187212 */ /* 0x000fe400078ef418 */
[----:B------:R-:W-:Y:S02]  /*93b0*/  LOP3.LUT R25, R11, R25, R8, 0xf4, !PT ;  /* 0x000000190b197212 */ /* 0x000fe400078ef408 */
[----:B------:R-:W-:Y:S01]  /*93c0*/  LOP3.LUT R19, R12, 0x80808080, RZ, 0xfc, !PT ;  /* 0x808080800c137812 */ /* 0x000fe200078efcff */
[----:B------:R-:W3:Y:S02]  /*93d0*/  LDG.E.128.CONSTANT R8, desc[UR4][R22.64+0x1a80] ;  /* 0x001a800416087981 */ /* 0x000ee4000c1e9d00 */
        /* <DEDUP_REMOVED lines=128> */
[----:B------:R-:W2:Y:S01]  /*9be0*/  LDG.E.128.CONSTANT R8, desc[UR4][R22.64+0x1c00] ;  /* 0x001c000416087981 */ /* 0x000ea2000c1e9d00 */
[----:B------:R-:W-:Y:S01]  /*9bf0*/  LOP3.LUT R16, R18, 0x7f7f7f7f, R29, 0x60, !PT ;  /* 0x7f7f7f7f12107812 */ /* 0x000fe200078e601d */
[----:B------:R-:W-:Y:S01]  /*9c00*/  IDP.4A.S8.S8 R13, R13, R24, R12 ;  /* 0x000000180d0d7226 */ /* 0x000fe2000000060c */
[----:B----4-:R-:W-:Y:S02]  /*9c10*/  LOP3.LUT R12, R19, 0x3030303, RZ, 0xea, !PT ;  /* 0x03030303130c7812 */ /* 0x010fe400078eeaff */
[----:B------:R-:W-:Y:S02]  /*9c20*/  LOP3.LUT R16, R16, R25, R18, 0xf4, !PT ;  /* 0x0000001910107212 */ /* 0x000fe400078ef412 */
[----:B------:R-:W3:Y:S01]  /*9c30*/  LDG.E.CONSTANT R18, desc[UR4][R20.64+0x7200] ;  /* 0x0072000414127981 */ /* 0x000ee2000c1e9900 */
        /* <DEDUP_REMOVED lines=1147> */
[----:B------:R-:W-:Y:S05]  /*e3f0*/  CALL.REL.NOINC `($__internal_2_$__cuda_sm3x_div_rn_noftz_f32_slowpath) ;  /* 0x00000000002c7944 */ /* 0x000fea0003c00000 */
.L_x_29:
[----:B------:R-:W-:Y:S05]  /*e400*/  BSYNC.RECONVERGENT B0 ;  /* 0x0000000000007941 */ /* 0x000fea0003800200 */
.L_x_28:
        /* <DEDUP_REMOVED lines=10> */
        .weak           $__internal_2_$__cuda_sm3x_div_rn_noftz_f32_slowpath
        .type           $__internal_2_$__cuda_sm3x_div_rn_noftz_f32_slowpath,@function
        .size           $__internal_2_$__cuda_sm3x_div_rn_noftz_f32_slowpath,(.L_x_142 - $__internal_2_$__cuda_sm3x_div_rn_noftz_f32_slowpath)
$__internal_2_$__cuda_sm3x_div_rn_noftz_f32_slowpath:
        /* <DEDUP_REMOVED lines=36> */
.L_x_31:
        /* <DEDUP_REMOVED lines=51> */
.L_x_38:
[----:B------:R-:W-:-:S04]  /*ea20*/  LOP3.LUT R0, R0, 0x80000000, RZ, 0xc0, !PT ;  /* 0x8000000000007812 */ /* 0x000fc800078ec0ff */
[----:B------:R-:W-:Y:S01]  /*ea30*/  LOP3.LUT R0, R0, 0x7f800000, RZ, 0xfc, !PT ;  /* 0x7f80000000007812 */ /* 0x000fe200078efcff */
[----:B------:R-:W-:Y:S06]  /*ea40*/  BRA `(.L_x_39) ;  /* 0x0000000000047947 */ /* 0x000fec0003800000 */
.L_x_37:
[----:B------:R-:W-:-:S07]  /*ea50*/  IMAD R0, R9, 0x800000, R0 ;  /* 0x0080000009007824 */ /* 0x000fce00078e0200 */
.L_x_39:
[----:B------:R-:W-:Y:S05]  /*ea60*/  BSYNC.RECONVERGENT B2 ;  /* 0x0000000000027941 */ /* 0x000fea0003800200 */
.L_x_36:
[----:B------:R-:W-:Y:S05]  /*ea70*/  BRA `(.L_x_40) ;  /* 0x0000000000207947 */ /* 0x000fea0003800000 */
.L_x_35:
[----:B------:R-:W-:-:S04]  /*ea80*/  LOP3.LUT R0, R11, 0x80000000, R8, 0x48, !PT ;  /* 0x800000000b007812 */ /* 0x000fc800078e4808 */
[----:B------:R-:W-:Y:S01]  /*ea90*/  LOP3.LUT R0, R0, 0x7f800000, RZ, 0xfc, !PT ;  /* 0x7f80000000007812 */ /* 0x000fe200078efcff */
[----:B------:R-:W-:Y:S06]  /*eaa0*/  BRA `(.L_x_40) ;  /* 0x0000000000147947 */ /* 0x000fec0003800000 */
.L_x_34:
[----:B------:R-:W-:Y:S01]  /*eab0*/  LOP3.LUT R0, R11, 0x80000000, R8, 0x48, !PT ;  /* 0x800000000b007812 */ /* 0x000fe200078e4808 */
[----:B------:R-:W-:Y:S06]  /*eac0*/  BRA `(.L_x_40) ;  /* 0x00000000000c7947 */ /* 0x000fec0003800000 */
.L_x_33:
[----:B------:R-:W0:Y:S01]  /*ead0*/  MUFU.RSQ R0, -QNAN ;  /* 0xffc0000000007908 */ /* 0x000e220000001400 */
[----:B------:R-:W-:Y:S05]  /*eae0*/  BRA `(.L_x_40) ;  /* 0x0000000000047947 */ /* 0x000fea0003800000 */
.L_x_32:
[----:B------:R-:W-:-:S07]  /*eaf0*/  FADD.FTZ R0, R2, R3 ;  /* 0x0000000302007221 */ /* 0x000fce0000010000 */
.L_x_40:
[----:B------:R-:W-:Y:S05]  /*eb00*/  BSYNC.RECONVERGENT B1 ;  /* 0x0000000000017941 */ /* 0x000fea0003800200 */
.L_x_30:
[----:B------:R-:W-:-:S04]  /*eb10*/  IMAD.MOV.U32 R7, RZ, RZ, 0x0 ;  /* 0x00000000ff077424 */ /* 0x000fc800078e00ff */
[----:B0-----:R-:W-:Y:S05]  /*eb20*/  RET.REL.NODEC R6 `(_Z23ladder_int8xint2_kernelILi1ELi3200ELi10240ELi1ELi8ELi16EEvPaS0_P13__nv_bfloat16S2_S2_) ;  /* 0xffffff1406347950 */ /* 0x001fea0003c3ffff */
.L_x_41:
        /* <DEDUP_REMOVED lines=13> */
.L_x_142:


//--------------------- .text._Z23ladder_int8xint2_kernelILi1ELi20480ELi3200ELi2ELi8ELi16EEvPaS0_P13__nv_bfloat16S2_S2_ --------------------------
	.section	.text._Z23ladder_int8xint2_kernelILi1ELi20480ELi3200ELi2ELi8ELi16EEvPaS0_P13__nv_bfloat16S2_S2_,"ax",@progbits
	.align	128
        .global         _Z23ladder_int8xint2_kernelILi1ELi20480ELi3200ELi2ELi8ELi16EEvPaS0_P13__nv_bfloat16S2_S2_
        .type           _Z23ladder_int8xint2_kernelILi1ELi20480ELi3200ELi2ELi8ELi16EEvPaS0_P13__nv_bfloat16S2_S2_,@function
        .size           _Z23ladder_int8xint2_kernelILi1ELi20480ELi3200ELi2ELi8ELi16EEvPaS0_P13__nv_bfloat16S2_S2_,(.L_x_143 - _Z23ladder_int8xint2_kernelILi1ELi20480ELi3200ELi2ELi8ELi16EEvPaS0_P13__nv_bfloat16S2_S2_)
        .other          _Z23ladder_int8xint2_kernelILi1ELi20480ELi3200ELi2ELi8ELi16EEvPaS0_P13__nv_bfloat16S2_S2_,@"STO_CUDA_ENTRY STV_DEFAULT"
_Z23ladder_int8xint2_kernelILi1ELi20480ELi3200ELi2ELi8ELi16EEvPaS0_P13__nv_bfloat16S2_S2_:
.text._Z23ladder_int8xint2_kernelILi1ELi20480ELi3200ELi2ELi8ELi16EEvPaS0_P13__nv_bfloat16S2_S2_:
        /* <DEDUP_REMOVED lines=62> */
[----:B-----5:R-:W-:Y:S01]  /*03e0*/  IDP.4A.S8.S8 R4, R4, R19, RZ ;  /* 0x0000001304047226 */ /* 0x020fe200000006ff */
[----:B------:R-:W-:Y:S01]  /*03f0*/  LOP3.LUT R26, R13, 0x7f7f7f7f, R26, 0x60, !PT ;  /* 0x7f7f7f7f0d1a7812 */ /* 0x000fe200078e601a */
[----:B------:R-:W2:Y:S01]  /*0400*/  LDG.E.CONSTANT R18, desc[UR4][R20.64+0x600] ;  /* 0x0006000414127981 */ /* 0x000ea2000c1e9900 */
[----:B------:R-:W-:-:S02]  /*0410*/  LOP3.LUT R25, R27, R25, R14, 0xf4, !PT ;  /* 0x000000191b197212 */ /* 0x000fc400078ef40e */
[----:B------:R-:W-:Y:S02]  /*0420*/  LOP3.LUT R26, R26, R12, R13, 0xf4, !PT ;  /* 0x0000000c1a1a7212 */ /* 0x000fe400078ef40d */
[----:B------:R-:W5:Y:S01]  /*0430*/  LDG.E.128.CONSTANT R12, desc[UR4][R22.64+0x100] ;  /* 0x00010004160c7981 */ /* 0x000f62000c1e9d00 */
        /* <DEDUP_REMOVED lines=36> */
[----:B------:R-:W3:Y:S01]  /*0680*/  LDG.E.CONSTANT R16, desc[UR4][R20.64+0x800] ;  /* 0x0008000414107981 */ /* 0x000ee2000c1e9900 */
[----:B------:R-:W-:Y:S02]  /*0690*/  LOP3.LUT R4, R5, 0x2020202, R28, 0x18, !PT ;  /* 0x0202020205047812 */ /* 0x000fe400078e181c */
[----:B------:R-:W-:Y:S02]  /*06a0*/  LOP3.LUT R25, R7, R25, R6, 0xf4, !PT ;  /* 0x0000001907197212 */ /* 0x000fe400078ef406 */
[----:B------:R-:W-:Y:S02]  /*06b0*/  PRMT R6, R5, 0xba98, RZ ;  /* 0x0000ba9805067816 */ /* 0x000fe400000000ff */
[----:B------:R-:W-:-:S04]  /*06c0*/  PRMT R5, R4, 0xba98, RZ ;  /* 0x0000ba9804057816 */ /* 0x000fc800000000ff */
[----:B------:R-:W-:-:S04]  /*06d0*/  LOP3.LUT R6, R5, 0x7f7f7f7f, R6, 0x60, !PT ;  /* 0x7f7f7f7f05067812 */ /* 0x000fc800078e6006 */
[----:B------:R-:W-:Y:S02]  /*06e0*/  LOP3.LUT R28, R6, R28, R5, 0xf4, !PT ;  /* 0x0000001c061c7212 */ /* 0x000fe400078ef405 */
[----:B------:R-:W3:Y:S01]  /*06f0*/  LDG.E.128.CONSTANT R4, desc[UR4][R22.64+0x180] ;  /* 0x0001800416047981 */ /* 0x000ee2000c1e9d00 */
[----:B----4-:R-:W-:-:S04]  /*0700*/  IDP.4A.S8.S8 R8, R8, R24, R19 ;  /* 0x0000001808087226 */ /* 0x010fc80000000613 */
        /* <DEDUP_REMOVED lines=35> */
[----:B------:R-:W4:Y:S01]  /*0940*/  LDG.E.CONSTANT R17, desc[UR4][R20.64+0xa00] ;  /* 0x000a000414117981 */ /* 0x000f22000c1e9900 */
[----:B------:R-:W-:-:S02]  /*0950*/  LOP3.LUT R25, R10, 0x7f7f7f7f, R25, 0x60, !PT ;  /* 0x7f7f7f7f0a197812 */ /* 0x000fc400078e6019 */
[----:B------:R-:W-:Y:S02]  /*0960*/  LOP3.LUT R26, R26, 0x80808080, R9, 0xb4, !PT ;  /* 0x808080801a1a7812 */ /* 0x000fe400078eb409 */
[----:B------:R-:W-:Y:S02]  /*0970*/  LOP3.LUT R19, R25, R19, R10, 0xf4, !PT ;  /* 0x0000001319137212 */ /* 0x000fe400078ef40a */
[----:B------:R-:W-:-:S04]  /*0980*/  LOP3.LUT R10, R9, 0x2020202, R26, 0x18, !PT ;  /* 0x02020202090a7812 */ /* 0x000fc800078e181a */
[----:B------:R-:W-:-:S04]  /*0990*/  PRMT R9, R10, 0xba98, RZ ;  /* 0x0000ba980a097816 */ /* 0x000fc800000000ff */
[----:B------:R-:W-:-:S04]  /*09a0*/  LOP3.LUT R28, R9, 0x7f7f7f7f, R28, 0x60, !PT ;  /* 0x7f7f7f7f091c7812 */ /* 0x000fc800078e601c */
[----:B------:R-:W-:Y:S01]  /*09b0*/  LOP3.LUT R26, R28, R26, R9, 0xf4, !PT ;  /* 0x0000001a1c1a7212 */ /* 0x000fe200078ef409 */
[----:B-----5:R-:W-:Y:S02]  /*09c0*/  IDP.4A.S8.S8 R12, R12, R8, R11 ;  /* 0x000000080c0c7226 */ /* 0x020fe4000000060b */
[----:B------:R-:W5:Y:S02]  /*09d0*/  LDG.E.128.CONSTANT R8, desc[UR4][R22.64+0x200] ;  /* 0x0002000416087981 */ /* 0x000f64000c1e9d00 */
[----:B------:R-:W-:Y:S01]  /*09e0*/  IDP.4A.S8.S8 R13, R13, R24, R12 ;  /* 0x000000180d0d7226 */ /* 0x000fe2000000060c */
[----:B--2---:R-:W-:-:S04]  /*09f0*/  LOP3.LUT R12, R18, 0x3030303, RZ, 0xea, !PT ;  /* 0x03030303120c7812 */ /* 0x004fc800078eeaff */
        /* <DEDUP_REMOVED lines=86> */
[----:B-----5:R-:W-:Y:S01]  /*0f60*/  IDP.4A.S8.S8 R19, R8, R24, R19 ;  /* 0x0000001808137226 */ /* 0x020fe20000000613 */
[----:B----4-:R-:W-:-:S03]  /*0f70*/  LOP3.LUT R8, R17, 0x3030303, RZ, 0xea, !PT ;  /* 0x0303030311087812 */ /* 0x010fc600078eeaff */
[----:B------:R-:W-:Y:S01]  /*0f80*/  IDP.4A.S8.S8 R9, R9, R16, R19 ;  /* 0x0000001009097226 */ /* 0x000fe20000000613 */
[----:B------:R-:W-:Y:S01]  /*0f90*/  LOP3.LUT R16, R8, 0x80808080, RZ, 0xfc, !PT ;  /* 0x8080808008107812 */ /* 0x000fe200078efcff */
[----:B------:R-:W4:Y:S02]  /*0fa0*/  LDG.E.CONSTANT R19, desc[UR4][R20.64+0xe00] ;  /* 0x000e000414137981 */ /* 0x000f24000c1e9900 */
[----:B------:R-:W-:Y:S01]  /*0fb0*/  IDP.4A.S8.S8 R25, R10, R25, R9 ;  /* 0x000000190a197226 */ /* 0x000fe20000000609 */
[----:B------:R-:W-:Y:S01]  /*0fc0*/  SHF.R.U32.HI R9, RZ, 0x2, R17 ;  /* 0x00000002ff097819 */ /* 0x000fe20000011611 */
[----:B------:R-:W-:-:S03]  /*0fd0*/  VIADD R27, R16, 0xfdfdfdfe ;  /* 0xfdfdfdfe101b7836 */ /* 0x000fc60000000000 */
[----:B------:R-:W-:Y:S02]  /*0fe0*/  LOP3.LUT R9, R9, 0x3030303, RZ, 0xea, !PT ;  /* 0x0303030309097812 */ /* 0x000fe400078eeaff */
[----:B------:R-:W-:Y:S02]  /*0ff0*/  LOP3.LUT R27, R27, 0x80808080, R8, 0xb4, !PT ;  /* 0x808080801b1b7812 */ /* 0x000fe400078eb408 */
[----:B------:R-:W-:Y:S02]  /*1000*/  LOP3.LUT R16, R9, 0x80808080, RZ, 0xfc, !PT ;  /* 0x8080808009107812 */ /* 0x000fe400078efcff */
[C---:B------:R-:W-:Y:S01]  /*1010*/  LOP3.LUT R10, R8.reuse, 0x2020202, R27, 0x18, !PT ;  /* 0x02020202080a7812 */ /* 0x040fe200078e181b */
[----:B------:R-:W-:Y:S01]  /*1020*/  IDP.4A.S8.S8 R25, R11, R26, R25 ;  /* 0x0000001a0b197226 */ /* 0x000fe20000000619 */
        /* <DEDUP_REMOVED lines=19> */
[C---:B------:R-:W-:Y:S01]  /*1160*/  LOP3.LUT R10, R8.reuse, 0x2020202, R27, 0x18, !PT ;  /* 0x02020202080a7812 */ /* 0x040fe200078e181b */
[----:B------:R-:W-:Y:S01]  /*1170*/  VIADD R26, R17, 0xfdfdfdfe ;  /* 0xfdfdfdfe111a7836 */ /* 0x000fe20000000000 */
[----:B------:R-:W-:Y:S01]  /*1180*/  PRMT R11, R8, 0xba98, RZ ;  /* 0x0000ba98080b7816 */ /* 0x000fe200000000ff */
[----:B------:R-:W5:Y:S01]  /*1190*/  LDG.E.CONSTANT R17, desc[UR4][R20.64+0x1000] ;  /* 0x0010000414117981 */ /* 0x000f62000c1e9900 */
[----:B------:R-:W-:-:S02]  /*11a0*/  PRMT R10, R10, 0xba98, RZ ;  /* 0x0000ba980a0a7816 */ /* 0x000fc400000000ff */
[----:B------:R-:W-:Y:S02]  /*11b0*/  LOP3.LUT R26, R26, 0x80808080, R9, 0xb4, !PT ;  /* 0x808080801a1a7812 */ /* 0x000fe400078eb409 */
        /* <DEDUP_REMOVED lines=52> */
[----:B---3--:R-:W-:-:S03]  /*1500*/  IDP.4A.S8.S8 R4, R4, R16, R25 ;  /* 0x0000001004047226 */ /* 0x008fc60000000619 */
[----:B------:R-:W3:Y:S01]  /*1510*/  LDG.E.CONSTANT R16, desc[UR4][R20.64+0x1200] ;  /* 0x0012000414107981 */ /* 0x000ee2000c1e9900 */
[----:B------:R-:W-:-:S04]  /*1520*/  IDP.4A.S8.S8 R5, R5, R18, R4 ;  /* 0x0000001205057226 */ /* 0x000fc80000000604 */
[----:B------:R-:W-:-:S04]  /*1530*/  IDP.4A.S8.S8 R6, R6, R27, R5 ;  /* 0x0000001b06067226 */ /* 0x000fc80000000605 */
[----:B------:R-:W-:Y:S01]  /*1540*/  IDP.4A.S8.S8 R7, R7, R24, R6 ;  /* 0x0000001807077226 */ /* 0x000fe20000000606 */
[----:B----4-:R-:W-:-:S04]  /*1550*/  LOP3.LUT R4, R19, 0x3030303, RZ, 0xea, !PT ;  /* 0x0303030313047812 */ /* 0x010fc800078eeaff */
        /* <DEDUP_REMOVED lines=28> */
[----:B------:R-:W-:Y:S02]  /*1720*/  LOP3.LUT R19, R27, R5, R6, 0xf4, !PT ;  /* 0x000000051b137212 */ /* 0x000fe400078ef406 */
[----:B------:R-:W-:Y:S01]  /*1730*/  LOP3.LUT R24, R24, 0x3030303, RZ, 0xea, !PT ;  /* 0x0303030318187812 */ /* 0x000fe200078eeaff */
[----:B-----5:R-:W-:Y:S02]  /*1740*/  IDP.4A.S8.S8 R8, R8, R25, R7 ;  /* 0x0000001908087226 */ /* 0x020fe40000000607 */
[----:B------:R-:W4:Y:S01]  /*1750*/  LDG.E.128.CONSTANT R4, desc[UR4][R22.64+0x480] ;  /* 0x0004800416047981 */ /* 0x000f22000c1e9d00 */
[----:B------:R-:W-:-:S05]  /*1760*/  LOP3.LUT R25, R24, 0x80808080, RZ, 0xfc, !PT ;  /* 0x8080808018197812 */ /* 0x000fca00078efcff */
[----:B------:R-:W-:-:S05]  /*1770*/  VIADD R25, R25, 0xfdfdfdfe ;  /* 0xfdfdfdfe19197836 */ /* 0x000fca0000000000 */
[----:B------:R-:W-:-:S04]  /*1780*/  LOP3.LUT R25, R25, 0x80808080, R24, 0xb4, !PT ;  /* 0x8080808019197812 */ /* 0x000fc800078eb418 */
[C---:B------:R-:W-:Y:S02]  /*1790*/  LOP3.LUT R26, R24.reuse, 0x2020202, R25, 0x18, !PT ;  /* 0x02020202181a7812 */ /* 0x040fe400078e1819 */
[----:B------:R-:W-:Y:S02]  /*17a0*/  PRMT R27, R24, 0xba98, RZ ;  /* 0x0000ba98181b7816 */ /* 0x000fe400000000ff */
[----:B------:R-:W-:Y:S01]  /*17b0*/  PRMT R26, R26, 0xba98, RZ ;  /* 0x0000ba981a1a7816 */ /* 0x000fe200000000ff */
[----:B------:R-:W-:Y:S01]  /*17c0*/  IDP.4A.S8.S8 R9, R9, R18, R8 ;  /* 0x0000001209097226 */ /* 0x000fe20000000608 */
[----:B------:R-:W-:Y:S01]  /*17d0*/  LOP3.LUT R8, R17, 0x3030303, RZ, 0xea, !PT ;  /* 0x0303030311087812 */ /* 0x000fe200078eeaff */
[----:B------:R-:W5:Y:S01]  /*17e0*/  LDG.E.CONSTANT R18, desc[UR4][R20.64+0x1400] ;  /* 0x0014000414127981 */ /* 0x000f62000c1e9900 */
        /* <DEDUP_REMOVED lines=78> */
[----:B------:R-:W-:-:S04]  /*1cd0*/  SHF.R.U32.HI R16, RZ, 0x6, R16 ;  /* 0x00000006ff107819 */ /* 0x000fc80000011610 */
[----:B------:R-:W-:-:S04]  /*1ce0*/  LOP3.LUT R16, R16, 0x3030303, RZ, 0xea, !PT ;  /* 0x0303030310107812 */ /* 0x000fc800078eeaff */
[----:B------:R-:W-:Y:S01]  /*1cf0*/  PRMT R27, R16, 0xba98, RZ ;  /* 0x0000ba98101b7816 */ /* 0x000fe200000000ff */
[----:B----4-:R-:W-:Y:S01]  /*1d00*/  IDP.4A.S8.S8 R4, R4, R24, R19 ;  /* 0x0000001804047226 */ /* 0x010fe20000000613 */
[----:B------:R-:W-:-:S05]  /*1d10*/  LOP3.LUT R19, R16, 0x80808080, RZ, 0xfc, !PT ;  /* 0x8080808010137812 */ /* 0x000fca00078efcff */
[----:B------:R-:W-:-:S05]  /*1d20*/  VIADD R19, R19, 0xfdfdfdfe ;  /* 0xfdfdfdfe13137836 */ /* 0x000fca0000000000 */
[----:B------:R-:W-:-:S04]  /*1d30*/  LOP3.LUT R19, R19, 0x80808080, R16, 0xb4, !PT ;  /* 0x8080808013137812 */ /* 0x000fc800078eb410 */
[----:B------:R-:W-:-:S04]  /*1d40*/  LOP3.LUT R24, R16, 0x2020202, R19, 0x18, !PT ;  /* 0x0202020210187812 */ /* 0x000fc800078e1813 */
[----:B------:R-:W-:-:S04]  /*1d50*/  PRMT R24, R24, 0xba98, RZ ;  /* 0x0000ba9818187816 */ /* 0x000fc800000000ff */
[----:B------:R-:W-:-:S04]  /*1d60*/  LOP3.LUT R16, R24, 0x7f7f7f7f, R27, 0x60, !PT ;  /* 0x7f7f7f7f18107812 */ /* 0x000fc800078e601b */
[----:B------:R-:W-:Y:S02]  /*1d70*/  LOP3.LUT R16, R16, R19, R24, 0xf4, !PT ;  /* 0x0000001310107212 */ /* 0x000fe400078ef418 */
[----:B------:R-:W3:Y:S01]  /*1d80*/  LDG.E.CONSTANT R19, desc[UR4][R20.64+0x1800] ;  /* 0x0018000414137981 */ /* 0x000ee2000c1e9900 */
[----:B------:R-:W-:Y:S01]  /*1d90*/  IDP.4A.S8.S8 R5, R5, R26, R4 ;  /* 0x0000001a05057226 */ /* 0x000fe20000000604 */
[----:B-----5:R-:W-:-:S04]  /*1da0*/  LOP3.LUT R4, R18, 0x3030303, RZ, 0xea, !PT ;  /* 0x0303030312047812 */ /* 0x020fc800078eeaff */
        /* <DEDUP_REMOVED lines=41> */
[----:B------:R-:W4:Y:S04]  /*2040*/  LDG.E.128.CONSTANT R4, desc[UR4][R22.64+0x600] ;  /* 0x0006000416047981 */ /* 0x000f28000c1e9d00 */
        /* <DEDUP_REMOVED lines=46> */
[----:B------:R-:W-:-:S04]  /*2330*/  IDP.4A.S8.S8 R13, R13, R24, R12 ;  /* 0x000000180d0d7226 */ /* 0x000fc8000000060c */
[----:B------:R-:W-:-:S04]  /*2340*/  IDP.4A.S8.S8 R17, R14, R17, R13 ;  /* 0x000000110e117226 */ /* 0x000fc8000000060d */
[----:B------:R-:W-:Y:S01]  /*2350*/  IDP.4A.S8.S8 R17, R15, R26, R17 ;  /* 0x0000001a0f117226 */ /* 0x000fe20000000611 */
[----:B---3--:R-:W-:-:S04]  /*2360*/  LOP3.LUT R12, R19, 0x3030303, RZ, 0xea, !PT ;  /* 0x03030303130c7812 */ /* 0x008fc800078eeaff */
        /* <DEDUP_REMOVED lines=38> */
[----:B------:R-:W3:Y:S01]  /*25d0*/  LDG.E.128.CONSTANT R12, desc[UR4][R22.64+0x700] ;  /* 0x00070004160c7981 */ /* 0x000ee2000c1e9d00 */
[----:B----4-:R-:W-:Y:S01]  /*25e0*/  IDP.4A.S8.S8 R17, R4, R24, R17 ;  /* 0x0000001804117226 */ /* 0x010fe20000000611 */
[----:B-----5:R-:W-:-:S03]  /*25f0*/  LOP3.LUT R4, R18, 0x3030303, RZ, 0xea, !PT ;  /* 0x0303030312047812 */ /* 0x020fc600078eeaff */
[----:B------:R-:W-:Y:S01]  /*2600*/  IDP.4A.S8.S8 R5, R5, R26, R17 ;  /* 0x0000001a05057226 */ /* 0x000fe20000000611 */
[----:B------:R-:W-:Y:S02]  /*2610*/  LOP3.LUT R17, R4, 0x80808080, RZ, 0xfc, !PT ;  /* 0x8080808004117812 */ /* 0x000fe400078efcff */
[----:B------:R-:W-:-:S03]  /*2620*/  SHF.R.U32.HI R24, RZ, 0x2, R18 ;  /* 0x00000002ff187819 */ /* 0x000fc60000011612 */
[----:B------:R-:W-:Y:S02]  /*2630*/  VIADD R17, R17, 0xfdfdfdfe ;  /* 0xfdfdfdfe11117836 */ /* 0x000fe40000000000 */
[----:B------:R-:W-:Y:S01]  /*2640*/  IDP.4A.S8.S8 R6, R6, R19, R5 ;  /* 0x0000001306067226 */ /* 0x000fe20000000605 */
[----:B------:R-:W-:Y:S01]  /*2650*/  LOP3.LUT R5, R24, 0x3030303, RZ, 0xea, !PT ;  /* 0x0303030318057812 */ /* 0x000fe200078eeaff */
[----:B------:R-:W4:Y:S01]  /*2660*/  LDG.E.CONSTANT R19, desc[UR4][R20.64+0x1e00] ;  /* 0x001e000414137981 */ /* 0x000f22000c1e9900 */
        /* <DEDUP_REMOVED lines=74> */
[----:B---3--:R-:W-:Y:S01]  /*2b10*/  IDP.4A.S8.S8 R18, R12, R18, R25 ;  /* 0x000000120c127226 */ /* 0x008fe20000000619 */
[----:B------:R-:W-:-:S05]  /*2b20*/  LOP3.LUT R12, R16, 0x80808080, RZ, 0xfc, !PT ;  /* 0x80808080100c7812 */ /* 0x000fca00078efcff */
[----:B------:R-:W-:-:S05]  /*2b30*/  VIADD R25, R12, 0xfdfdfdfe ;  /* 0xfdfdfdfe0c197836 */ /* 0x000fca0000000000 */
[----:B------:R-:W-:-:S04]  /*2b40*/  LOP3.LUT R25, R25, 0x80808080, R16, 0xb4, !PT ;  /* 0x8080808019197812 */ /* 0x000fc800078eb410 */
[----:B------:R-:W-:Y:S01]  /*2b50*/  LOP3.LUT R12, R16, 0x2020202, R25, 0x18, !PT ;  /* 0x02020202100c7812 */ /* 0x000fe200078e1819 */
[----:B------:R-:W-:Y:S02]  /*2b60*/  IDP.4A.S8.S8 R13, R13, R24, R18 ;  /* 0x000000180d0d7226 */ /* 0x000fe40000000612 */
[----:B------:R-:W3:Y:S01]  /*2b70*/  LDG.E.CONSTANT R24, desc[UR4][R20.64+0x2200] ;  /* 0x0022000414187981 */ /* 0x000ee2000c1e9900 */
[----:B------:R-:W-:Y:S02]  /*2b80*/  PRMT R16, R12, 0xba98, RZ ;  /* 0x0000ba980c107816 */ /* 0x000fe400000000ff */
[----:B----4-:R-:W-:Y:S01]  /*2b90*/  LOP3.LUT R12, R19, 0x3030303, RZ, 0xea, !PT ;  /* 0x03030303130c7812 */ /* 0x010fe200078eeaff */
        /* <DEDUP_REMOVED lines=42> */
[----:B------:R-:W4:Y:S01]  /*2e40*/  LDG.E.CONSTANT R18, desc[UR4][R20.64+0x2400] ;  /* 0x0024000414127981 */ /* 0x000f22000c1e9900 */
        /* <DEDUP_REMOVED lines=89> */
[----:B----4-:R-:W-:-:S03]  /*33e0*/  LOP3.LUT R12, R18, 0x3030303, RZ, 0xea, !PT ;  /* 0x03030303120c7812 */ /* 0x010fc600078eeaff */
[----:B------:R-:W-:Y:S01]  /*33f0*/  IDP.4A.S8.S8 R10, R13, R10, R11 ;  /* 0x0000000a0d0a7226 */ /* 0x000fe2000000060b */
[----:B------:R-:W-:Y:S02]  /*3400*/  LOP3.LUT R11, R12, 0x80808080, RZ, 0xfc, !PT ;  /* 0x808080800c0b7812 */ /* 0x000fe400078efcff */
[----:B------:R-:W-:Y:S01]  /*3410*/  LOP3.LUT R24, R24, R8, R9, 0xf4, !PT ;  /* 0x0000000818187212 */ /* 0x000fe200078ef409 */
[----:B------:R-:W-:Y:S02]  /*3420*/  IDP.4A.S8.S8 R14, R14, R19, R10 ;  /* 0x000000130e0e7226 */ /* 0x000fe4000000060a */
[----:B------:R-:W-:Y:S01]  /*3430*/  VIADD R17, R11, 0xfdfdfdfe ;  /* 0xfdfdfdfe0b117836 */ /* 0x000fe20000000000 */
[----:B------:R-:W-:Y:S01]  /*3440*/  SHF.R.U32.HI R13, RZ, 0x2, R18 ;  /* 0x00000002ff0d7819 */ /* 0x000fe20000011612 */
[----:B------:R-:W3:Y:S04]  /*3450*/  LDG.E.128.CONSTANT R8, desc[UR4][R22.64+0x980] ;  /* 0x0009800416087981 */ /* 0x000ee8000c1e9d00 */
[----:B------:R-:W4:Y:S01]  /*3460*/  LDG.E.CONSTANT R19, desc[UR4][R20.64+0x2800] ;  /* 0x0028000414137981 */ /* 0x000f22000c1e9900 */
        /* <DEDUP_REMOVED lines=83> */
[----:B----4-:R-:W-:-:S03]  /*39a0*/  LOP3.LUT R8, R19, 0x3030303, RZ, 0xea, !PT ;  /* 0x0303030313087812 */ /* 0x010fc600078eeaff */
[----:B------:R-:W-:Y:S01]  /*39b0*/  IDP.4A.S8.S8 R9, R9, R16, R18 ;  /* 0x0000001009097226 */ /* 0x000fe20000000612 */
[----:B------:R-:W-:-:S03]  /*39c0*/  LOP3.LUT R16, R8, 0x80808080, RZ, 0xfc, !PT ;  /* 0x8080808008107812 */ /* 0x000fc600078efcff */
[----:B------:R-:W-:Y:S02]  /*39d0*/  IDP.4A.S8.S8 R10, R10, R27, R9 ;  /* 0x0000001b0a0a7226 */ /* 0x000fe40000000609 */
[----:B------:R-:W-:Y:S01]  /*39e0*/  VIADD R25, R16, 0xfdfdfdfe ;  /* 0xfdfdfdfe10197836 */ /* 0x000fe20000000000 */
[----:B------:R-:W-:Y:S01]  /*39f0*/  SHF.R.U32.HI R16, RZ, 0x2, R19 ;  /* 0x00000002ff107819 */ /* 0x000fe20000011613 */
[----:B------:R-:W-:Y:S01]  /*3a00*/  IDP.4A.S8.S8 R11, R11, R24, R10 ;  /* 0x000000180b0b7226 */ /* 0x000fe2000000060a */
[----:B------:R-:W-:Y:S01]  /*3a10*/  PRMT R27, R8, 0xba98, RZ ;  /* 0x0000ba98081b7816 */ /* 0x000fe200000000ff */
[----:B------:R-:W3:Y:S01]  /*3a20*/  LDG.E.CONSTANT R24, desc[UR4][R20.64+0x2c00] ;  /* 0x002c000414187981 */ /* 0x000ee2000c1e9900 */
        /* <DEDUP_REMOVED lines=45> */
[----:B------:R-:W4:Y:S01]  /*3d00*/  LDG.E.128.CONSTANT R8, desc[UR4][R22.64+0xb00] ;  /* 0x000b000416087981 */ /* 0x000f22000c1e9d00 */
        /* <DEDUP_REMOVED lines=35> */
[----:B--2---:R-:W-:-:S03]  /*3f40*/  IDP.4A.S8.S8 R4, R4, R16, R19 ;  /* 0x0000001004047226 */ /* 0x004fc60000000613 */
[----:B------:R0:W2:Y:S01]  /*3f50*/  LDG.E.128.CONSTANT R16, desc[UR4][R22.64+0xc00] ;  /* 0x000c000416107981 */ /* 0x0000a2000c1e9d00 */
        /* <DEDUP_REMOVED lines=34> */
[----:B----4-:R-:W-:Y:S01]  /*4180*/  IDP.4A.S8.S8 R7, R8, R27, R7 ;  /* 0x0000001b08077226 */ /* 0x010fe20000000607 */
        /* <DEDUP_REMOVED lines=88> */
[----:B--2---:R-:W-:Y:S01]  /*4710*/  IDP.4A.S8.S8 R9, R16, R9, R15 ;  /* 0x0000000910097226 */ /* 0x004fe2000000060f */
        /* <DEDUP_REMOVED lines=34> */
[----:B------:R-:W-:Y:S05]  /*4940*/  CALL.REL.NOINC `($__internal_3_$__cuda_sm3x_div_rn_noftz_f32_slowpath) ;  /* 0x00000000002c7944 */ /* 0x000fea0003c00000 */
.L_x_43:
[----:B------:R-:W-:Y:S05]  /*4950*/  BSYNC.RECONVERGENT B0 ;  /* 0x0000000000007941 */ /* 0x000fea0003800200 */
.L_x_42:
        /* <DEDUP_REMOVED lines=10> */
        .weak           $__internal_3_$__cuda_sm3x_div_rn_noftz_f32_slowpath
        .type           $__internal_3_$__cuda_sm3x_div_rn_noftz_f32_slowpath,@function
        .size           $__internal_3_$__cuda_sm3x_div_rn_noftz_f32_slowpath,(.L_x_143 - $__internal_3_$__cuda_sm3x_div_rn_noftz_f32_slowpath)
$__internal_3_$__cuda_sm3x_div_rn_noftz_f32_slowpath:
        /* <DEDUP_REMOVED lines=36> */
.L_x_45:
        /* <DEDUP_REMOVED lines=51> */
.L_x_52:
[----:B------:R-:W-:-:S04]  /*4f70*/  LOP3.LUT R0, R0, 0x80000000, RZ, 0xc0, !PT ;  /* 0x8000000000007812 */ /* 0x000fc800078ec0ff */
[----:B------:R-:W-:Y:S01]  /*4f80*/  LOP3.LUT R0, R0, 0x7f800000, RZ, 0xfc, !PT ;  /* 0x7f80000000007812 */ /* 0x000fe200078efcff */
[----:B------:R-:W-:Y:S06]  /*4f90*/  BRA `(.L_x_53) ;  /* 0x0000000000047947 */ /* 0x000fec0003800000 */
.L_x_51:
[----:B------:R-:W-:-:S07]  /*4fa0*/  IMAD R0, R9, 0x800000, R0 ;  /* 0x0080000009007824 */ /* 0x000fce00078e0200 */
.L_x_53:
[----:B------:R-:W-:Y:S05]  /*4fb0*/  BSYNC.RECONVERGENT B2 ;  /* 0x0000000000027941 */ /* 0x000fea0003800200 */
.L_x_50:
[----:B------:R-:W-:Y:S05]  /*4fc0*/  BRA `(.L_x_54) ;  /* 0x0000000000207947 */ /* 0x000fea0003800000 */
.L_x_49:
[----:B------:R-:W-:-:S04]  /*4fd0*/  LOP3.LUT R0, R11, 0x80000000, R8, 0x48, !PT ;  /* 0x800000000b007812 */ /* 0x000fc800078e4808 */
[----:B------:R-:W-:Y:S01]  /*4fe0*/  LOP3.LUT R0, R0, 0x7f800000, RZ, 0xfc, !PT ;  /* 0x7f80000000007812 */ /* 0x000fe200078efcff */
[----:B------:R-:W-:Y:S06]  /*4ff0*/  BRA `(.L_x_54) ;  /* 0x0000000000147947 */ /* 0x000fec0003800000 */
.L_x_48:
[----:B------:R-:W-:Y:S01]  /*5000*/  LOP3.LUT R0, R11, 0x80000000, R8, 0x48, !PT ;  /* 0x800000000b007812 */ /* 0x000fe200078e4808 */
[----:B------:R-:W-:Y:S06]  /*5010*/  BRA `(.L_x_54) ;  /* 0x00000000000c7947 */ /* 0x000fec0003800000 */
.L_x_47:
[----:B------:R-:W0:Y:S01]  /*5020*/  MUFU.RSQ R0, -QNAN ;  /* 0xffc0000000007908 */ /* 0x000e220000001400 */
[----:B------:R-:W-:Y:S05]  /*5030*/  BRA `(.L_x_54) ;  /* 0x0000000000047947 */ /* 0x000fea0003800000 */
.L_x_46:
[----:B------:R-:W-:-:S07]  /*5040*/  FADD.FTZ R0, R2, R3 ;  /* 0x0000000302007221 */ /* 0x000fce0000010000 */
.L_x_54:
[----:B------:R-:W-:Y:S05]  /*5050*/  BSYNC.RECONVERGENT B1 ;  /* 0x0000000000017941 */ /* 0x000fea0003800200 */
.L_x_44:
[----:B------:R-:W-:-:S04]  /*5060*/  IMAD.MOV.U32 R7, RZ, RZ, 0x0 ;  /* 0x00000000ff077424 */ /* 0x000fc800078e00ff */
[----:B0-----:R-:W-:Y:S05]  /*5070*/  RET.REL.NODEC R6 `(_Z23ladder_int8xint2_kernelILi1ELi20480ELi3200ELi2ELi8ELi16EEvPaS0_P13__nv_bfloat16S2_S2_) ;  /* 0xffffffac06e07950 */ /* 0x001fea0003c3ffff */
.L_x_55:
        /* <DEDUP_REMOVED lines=16> */
.L_x_143:


//--------------------- .text._Z23ladder_int8xint2_kernelILi1ELi3200ELi3200ELi1ELi8ELi16EEvPaS0_P13__nv_bfloat16S2_S2_ --------------------------
	.section	.text._Z23ladder_int8xint2_kernelILi1ELi3200ELi3200ELi1ELi8ELi16EEvPaS0_P13__nv_bfloat16S2_S2_,"ax",@progbits
	.align	128
        .global         _Z23ladder_int8xint2_kernelILi1ELi3200ELi3200ELi1ELi8ELi16EEvPaS0_P13__nv_bfloat16S2_S2_
        .type           _Z23ladder_int8xint2_kernelILi1ELi3200ELi3200ELi1ELi8ELi16EEvPaS0_P13__nv_bfloat16S2_S2_,@function
        .size           _Z23ladder_int8xint2_kernelILi1ELi3200ELi3200ELi1ELi8ELi16EEvPaS0_P13__nv_bfloat16S2_S2_,(.L_x_144 - _Z23ladder_int8xint2_kernelILi1ELi3200ELi3200ELi1ELi8ELi16EEvPaS0_P13__nv_bfloat16S2_S2_)
        .other          _Z23ladder_int8xint2_kernelILi1ELi3200ELi3200ELi1ELi8ELi16EEvPaS0_P13__nv_bfloat16S2_S2_,@"STO_CUDA_ENTRY STV_DEFAULT"
_Z23ladder_int8xint2_kernelILi1ELi3200ELi3200ELi1ELi8ELi16EEvPaS0_P13__nv_bfloat16S2_S2_:
.text._Z23ladder_int8xint2_kernelILi1ELi3200ELi3200ELi1ELi8ELi16EEvPaS0_P13__nv_bfloat16S2_S2_:
        /* <DEDUP_REMOVED lines=1172> */
[----:B------:R-:W-:Y:S05]  /*4940*/  CALL.REL.NOINC `($__internal_4_$__cuda_sm3x_div_rn_noftz_f32_slowpath) ;  /* 0x00000000002c7944 */ /* 0x000fea0003c00000 */
.L_x_57:
[----:B------:R-:W-:Y:S05]  /*4950*/  BSYNC.RECONVERGENT B0 ;  /* 0x0000000000007941 */ /* 0x000fea0003800200 */
.L_x_56:
        /* <DEDUP_REMOVED lines=10> */
        .weak           $__internal_4_$__cuda_sm3x_div_rn_noftz_f32_slowpath
        .type           $__internal_4_$__cuda_sm3x_div_rn_noftz_f32_slowpath,@function
        .size           $__internal_4_$__cuda_sm3x_div_rn_noftz_f32_slowpath,(.L_x_144 - $__internal_4_$__cuda_sm3x_div_rn_noftz_f32_slowpath)
$__internal_4_$__cuda_sm3x_div_rn_noftz_f32_slowpath:
        /* <DEDUP_REMOVED lines=36> */
.L_x_59:
        /* <DEDUP_REMOVED lines=51> */
.L_x_66:
[----:B------:R-:W-:-:S04]  /*4f70*/  LOP3.LUT R0, R0, 0x80000000, RZ, 0xc0, !PT ;  /* 0x8000000000007812 */ /* 0x000fc800078ec0ff */
[----:B------:R-:W-:Y:S01]  /*4f80*/  LOP3.LUT R0, R0, 0x7f800000, RZ, 0xfc, !PT ;  /* 0x7f80000000007812 */ /* 0x000fe200078efcff */
[----:B------:R-:W-:Y:S06]  /*4f90*/  BRA `(.L_x_67) ;  /* 0x0000000000047947 */ /* 0x000fec0003800000 */
.L_x_65:
[----:B------:R-:W-:-:S07]  /*4fa0*/  IMAD R0, R9, 0x800000, R0 ;  /* 0x0080000009007824 */ /* 0x000fce00078e0200 */
.L_x_67:
[----:B------:R-:W-:Y:S05]  /*4fb0*/  BSYNC.RECONVERGENT B2 ;  /* 0x0000000000027941 */ /* 0x000fea0003800200 */
.L_x_64:
[----:B------:R-:W-:Y:S05]  /*4fc0*/  BRA `(.L_x_68) ;  /* 0x0000000000207947 */ /* 0x000fea0003800000 */
.L_x_63:
[----:B------:R-:W-:-:S04]  /*4fd0*/  LOP3.LUT R0, R11, 0x80000000, R8, 0x48, !PT ;  /* 0x800000000b007812 */ /* 0x000fc800078e4808 */
[----:B------:R-:W-:Y:S01]  /*4fe0*/  LOP3.LUT R0, R0, 0x7f800000, RZ, 0xfc, !PT ;  /* 0x7f80000000007812 */ /* 0x000fe200078efcff */
[----:B------:R-:W-:Y:S06]  /*4ff0*/  BRA `(.L_x_68) ;  /* 0x0000000000147947 */ /* 0x000fec0003800000 */
.L_x_62:
[----:B------:R-:W-:Y:S01]  /*5000*/  LOP3.LUT R0, R11, 0x80000000, R8, 0x48, !PT ;  /* 0x800000000b007812 */ /* 0x000fe200078e4808 */
[----:B------:R-:W-:Y:S06]  /*5010*/  BRA `(.L_x_68) ;  /* 0x00000000000c7947 */ /* 0x000fec0003800000 */
.L_x_61:
[----:B------:R-:W0:Y:S01]  /*5020*/  MUFU.RSQ R0, -QNAN ;  /* 0xffc0000000007908 */ /* 0x000e220000001400 */
[----:B------:R-:W-:Y:S05]  /*5030*/  BRA `(.L_x_68) ;  /* 0x0000000000047947 */ /* 0x000fea0003800000 */
.L_x_60:
[----:B------:R-:W-:-:S07]  /*5040*/  FADD.FTZ R0, R2, R3 ;  /* 0x0000000302007221 */ /* 0x000fce0000010000 */
.L_x_68:
[----:B------:R-:W-:Y:S05]  /*5050*/  BSYNC.RECONVERGENT B1 ;  /* 0x0000000000017941 */ /* 0x000fea0003800200 */
.L_x_58:
[----:B------:R-:W-:-:S04]  /*5060*/  IMAD.MOV.U32 R7, RZ, RZ, 0x0 ;  /* 0x00000000ff077424 */ /* 0x000fc800078e00ff */
[----:B0-----:R-:W-:Y:S05]  /*5070*/  RET.REL.NODEC R6 `(_Z23ladder_int8xint2_kernelILi1ELi3200ELi3200ELi1ELi8ELi16EEvPaS0_P13__nv_bfloat16S2_S2_) ;  /* 0xffffffac06e07950 */ /* 0x001fea0003c3ffff */
.L_x_69:
        /* <DEDUP_REMOVED lines=16> */
.L_x_144:


//--------------------- .text._Z23ladder_int8xint2_kernelILi1ELi4800ELi3200ELi6ELi8ELi16EEvPaS0_P13__nv_bfloat16S2_S2_ --------------------------
	.section	.text._Z23ladder_int8xint2_kernelILi1ELi4800ELi3200ELi6ELi8ELi16EEvPaS0_P13__nv_bfloat16S2_S2_,"ax",@progbits
	.align	128
        .global         _Z23ladder_int8xint2_kernelILi1ELi4800ELi3200ELi6ELi8ELi16EEvPaS0_P13__nv_bfloat16S2_S2_
        .type           _Z23ladder_int8xint2_kernelILi1ELi4800ELi3200ELi6ELi8ELi16EEvPaS0_P13__nv_bfloat16S2_S2_,@function
        .size           _Z23ladder_int8xint2_kernelILi1ELi4800ELi3200ELi6ELi8ELi16EEvPaS0_P13__nv_bfloat16S2_S2_,(.L_x_145 - _Z23ladder_int8xint2_kernelILi1ELi4800ELi3200ELi6ELi8ELi16EEvPaS0_P13__nv_bfloat16S2_S2_)
        .other          _Z23ladder_int8xint2_kernelILi1ELi4800ELi3200ELi6ELi8ELi16EEvPaS0_P13__nv_bfloat16S2_S2_,@"STO_CUDA_ENTRY STV_DEFAULT"
_Z23ladder_int8xint2_kernelILi1ELi4800ELi3200ELi6ELi8ELi16EEvPaS0_P13__nv_bfloat16S2_S2_:
.text._Z23ladder_int8xint2_kernelILi1ELi4800ELi3200ELi6ELi8ELi16EEvPaS0_P13__nv_bfloat16S2_S2_:
        /* <DEDUP_REMOVED lines=1172> */
[----:B------:R-:W-:Y:S05]  /*4940*/  CALL.REL.NOINC `($__internal_5_$__cuda_sm3x_div_rn_noftz_f32_slowpath) ;  /* 0x00000000002c7944 */ /* 0x000fea0003c00000 */
.L_x_71:
[----:B------:R-:W-:Y:S05]  /*4950*/  BSYNC.RECONVERGENT B0 ;  /* 0x0000000000007941 */ /* 0x000fea0003800200 */
.L_x_70:
        /* <DEDUP_REMOVED lines=10> */
        .weak           $__internal_5_$__cuda_sm3x_div_rn_noftz_f32_slowpath
        .type           $__internal_5_$__cuda_sm3x_div_rn_noftz_f32_slowpath,@function
        .size           $__internal_5_$__cuda_sm3x_div_rn_noftz_f32_slowpath,(.L_x_145 - $__internal_5_$__cuda_sm3x_div_rn_noftz_f32_slowpath)
$__internal_5_$__cuda_sm3x_div_rn_noftz_f32_slowpath:
        /* <DEDUP_REMOVED lines=36> */
.L_x_73:
        /* <DEDUP_REMOVED lines=51> */
.L_x_80:
[----:B------:R-:W-:-:S04]  /*4f70*/  LOP3.LUT R0, R0, 0x80000000, RZ, 0xc0, !PT ;  /* 0x8000000000007812 */ /* 0x000fc800078ec0ff */
[----:B------:R-:W-:Y:S01]  /*4f80*/  LOP3.LUT R0, R0, 0x7f800000, RZ, 0xfc, !PT ;  /* 0x7f80000000007812 */ /* 0x000fe200078efcff */
[----:B------:R-:W-:Y:S06]  /*4f90*/  BRA `(.L_x_81) ;  /* 0x0000000000047947 */ /* 0x000fec0003800000 */
.L_x_79:
[----:B------:R-:W-:-:S07]  /*4fa0*/  IMAD R0, R9, 0x800000, R0 ;  /* 0x0080000009007824 */ /* 0x000fce00078e0200 */
.L_x_81:
[----:B------:R-:W-:Y:S05]  /*4fb0*/  BSYNC.RECONVERGENT B2 ;  /* 0x0000000000027941 */ /* 0x000fea0003800200 */
.L_x_78:
[----:B------:R-:W-:Y:S05]  /*4fc0*/  BRA `(.L_x_82) ;  /* 0x0000000000207947 */ /* 0x000fea0003800000 */
.L_x_77:
[----:B------:R-:W-:-:S04]  /*4fd0*/  LOP3.LUT R0, R11, 0x80000000, R8, 0x48, !PT ;  /* 0x800000000b007812 */ /* 0x000fc800078e4808 */
[----:B------:R-:W-:Y:S01]  /*4fe0*/  LOP3.LUT R0, R0, 0x7f800000, RZ, 0xfc, !PT ;  /* 0x7f80000000007812 */ /* 0x000fe200078efcff */
[----:B------:R-:W-:Y:S06]  /*4ff0*/  BRA `(.L_x_82) ;  /* 0x0000000000147947 */ /* 0x000fec0003800000 */
.L_x_76:
[----:B------:R-:W-:Y:S01]  /*5000*/  LOP3.LUT R0, R11, 0x80000000, R8, 0x48, !PT ;  /* 0x800000000b007812 */ /* 0x000fe200078e4808 */
[----:B------:R-:W-:Y:S06]  /*5010*/  BRA `(.L_x_82) ;  /* 0x00000000000c7947 */ /* 0x000fec0003800000 */
.L_x_75:
[----:B------:R-:W0:Y:S01]  /*5020*/  MUFU.RSQ R0, -QNAN ;  /* 0xffc0000000007908 */ /* 0x000e220000001400 */
[----:B------:R-:W-:Y:S05]  /*5030*/  BRA `(.L_x_82) ;  /* 0x0000000000047947 */ /* 0x000fea0003800000 */
.L_x_74:
[----:B------:R-:W-:-:S07]  /*5040*/  FADD.FTZ R0, R2, R3 ;  /* 0x0000000302007221 */ /* 0x000fce0000010000 */
.L_x_82:
[----:B------:R-:W-:Y:S05]  /*5050*/  BSYNC.RECONVERGENT B1 ;  /* 0x0000000000017941 */ /* 0x000fea0003800200 */
.L_x_72:
[----:B------:R-:W-:-:S04]  /*5060*/  IMAD.MOV.U32 R7, RZ, RZ, 0x0 ;  /* 0x00000000ff077424 */ /* 0x000fc800078e00ff */
[----:B0-----:R-:W-:Y:S05]  /*5070*/  RET.REL.NODEC R6 `(_Z23ladder_int8xint2_kernelILi1ELi4800ELi3200ELi6ELi8ELi16EEvPaS0_P13__nv_bfloat16S2_S2_) ;  /* 0xffffffac06e07950 */ /* 0x001fea0003c3ffff */
.L_x_83:
        /* <DEDUP_REMOVED lines=16> */
.L_x_145:


//--------------------- .text._Z23ladder_int8xint2_kernelILi1ELi2560ELi6912ELi1ELi8ELi16EEvPaS0_P13__nv_bfloat16S2_S2_ --------------------------
	.section	.text._Z23ladder_int8xint2_kernelILi1ELi2560ELi6912ELi1ELi8ELi16EEvPaS0_P13__nv_bfloat16S2_S2_,"ax",@progbits
	.align	128
        .global         _Z23ladder_int8xint2_kernelILi1ELi2560ELi6912ELi1ELi8ELi16EEvPaS0_P13__nv_bfloat16S2_S2_
        .type           _Z23ladder_int8xint2_kernelILi1ELi2560ELi6912ELi1ELi8ELi16EEvPaS0_P13__nv_bfloat16S2_S2_,@function
        .size           _Z23ladder_int8xint2_kernelILi1ELi2560ELi6912ELi1ELi8ELi16EEvPaS0_P13__nv_bfloat16S2_S2_,(.L_x_146 - _Z23ladder_int8xint2_kernelILi1ELi2560ELi6912ELi1ELi8ELi16EEvPaS0_P13__nv_bfloat16S2_S2_)
        .other          _Z23ladder_int8xint2_kernelILi1ELi2560ELi6912ELi1ELi8ELi16EEvPaS0_P13__nv_bfloat16S2_S2_,@"STO_CUDA_ENTRY STV_DEFAULT"
_Z23ladder_int8xint2_kernelILi1ELi2560ELi6912ELi1ELi8ELi16EEvPaS0_P13__nv_bfloat16S2_S2_:
.text._Z23ladder_int8xint2_kernelILi1ELi2560ELi6912ELi1ELi8ELi16EEvPaS0_P13__nv_bfloat16S2_S2_:
        /* <DEDUP_REMOVED lines=1326> */
[----:B------:R-:W-:-:S03]  /*52e0*/  IDP.4A.S8.S8 R13, R13, R24, R12 ;  /* 0x000000180d0d7226 */ /* 0x000fc6000000060c */
[----:B------:R-:W-:Y:S02]  /*52f0*/  LOP3.LUT R16, R16, R25, R18, 0xf4, !PT ;  /* 0x0000001910107212 */ /* 0x000fe400078ef412 */
[----:B------:R-:W4:Y:S01]  /*5300*/  LDG.E.CONSTANT R18, desc[UR4][R20.64+0x3e00] ;  /* 0x003e000414127981 */ /* 0x000f22000c1e9900 */
        /* <DEDUP_REMOVED lines=131> */
[----:B------:R-:W3:Y:S01]  /*5b40*/  LDG.E.CONSTANT R18, desc[UR4][R20.64+0x4400] ;  /* 0x0044000414127981 */ /* 0x000ee2000c1e9900 */
[----:B--2---:R-:W-:-:S03]  /*5b50*/  IDP.4A.S8.S8 R12, R12, R8, R11 ;  /* 0x000000080c0c7226 */ /* 0x004fc6000000060b */
[----:B------:R-:W2:Y:S01]  /*5b60*/  LDG.E.128.CONSTANT R8, desc[UR4][R22.64+0x1080] ;  /* 0x0010800416087981 */ /* 0x000ea2000c1e9d00 */
        /* <DEDUP_REMOVED lines=94> */
[----:B------:R-:W-:Y:S02]  /*6150*/  VIADD R25, R19, 0xfdfdfdfe ;  /* 0xfdfdfdfe13197836 */ /* 0x000fe40000000000 */
[----:B------:R-:W2:Y:S01]  /*6160*/  LDG.E.CONSTANT R19, desc[UR4][R20.64+0x4800] ;  /* 0x0048000414137981 */ /* 0x000ea2000c1e9900 */
[----:B------:R-:W-:Y:S02]  /*6170*/  LOP3.LUT R9, R9, 0x3030303, RZ, 0xea, !PT ;  /* 0x0303030309097812 */ /* 0x000fe400078eeaff */
[----:B------:R-:W-:Y:S02]  /*6180*/  LOP3.LUT R25, R25, 0x80808080, R8, 0xb4, !PT ;  /* 0x8080808019197812 */ /* 0x000fe400078eb408 */
[----:B------:R-:W-:Y:S02]  /*6190*/  LOP3.LUT R26, R9, 0x80808080, RZ, 0xfc, !PT ;  /* 0x80808080091a7812 */ /* 0x000fe400078efcff */
[C---:B------:R-:W-:Y:S01]  /*61a0*/  LOP3.LUT R10, R8.reuse, 0x2020202, R25, 0x18, !PT ;  /* 0x02020202080a7812 */ /* 0x040fe200078e1819 */
[----:B------:R-:W-:Y:S01]  /*61b0*/  IDP.4A.S8.S8 R17, R11, R28, R17 ;  /* 0x0000001c0b117226 */ /* 0x000fe20000000611 */
        /* <DEDUP_REMOVED lines=913> */
[----:B------:R-:W-:Y:S05]  /*9ad0*/  CALL.REL.NOINC `($__internal_6_$__cuda_sm3x_div_rn_noftz_f32_slowpath) ;  /* 0x00000000002c7944 */ /* 0x000fea0003c00000 */
.L_x_85:
[----:B------:R-:W-:Y:S05]  /*9ae0*/  BSYNC.RECONVERGENT B0 ;  /* 0x0000000000007941 */ /* 0x000fea0003800200 */
.L_x_84:
        /* <DEDUP_REMOVED lines=10> */
        .weak           $__internal_6_$__cuda_sm3x_div_rn_noftz_f32_slowpath
        .type           $__internal_6_$__cuda_sm3x_div_rn_noftz_f32_slowpath,@function
        .size           $__internal_6_$__cuda_sm3x_div_rn_noftz_f32_slowpath,(.L_x_146 - $__internal_6_$__cuda_sm3x_div_rn_noftz_f32_slowpath)
$__internal_6_$__cuda_sm3x_div_rn_noftz_f32_slowpath:
        /* <DEDUP_REMOVED lines=36> */
.L_x_87:
        /* <DEDUP_REMOVED lines=51> */
.L_x_94:
[----:B------:R-:W-:-:S04]  /*a100*/  LOP3.LUT R0, R0, 0x80000000, RZ, 0xc0, !PT ;  /* 0x8000000000007812 */ /* 0x000fc800078ec0ff */
[----:B------:R-:W-:Y:S01]  /*a110*/  LOP3.LUT R0, R0, 0x7f800000, RZ, 0xfc, !PT ;  /* 0x7f80000000007812 */ /* 0x000fe200078efcff */
[----:B------:R-:W-:Y:S06]  /*a120*/  BRA `(.L_x_95) ;  /* 0x0000000000047947 */ /* 0x000fec0003800000 */
.L_x_93:
[----:B------:R-:W-:-:S07]  /*a130*/  IMAD R0, R9, 0x800000, R0 ;  /* 0x0080000009007824 */ /* 0x000fce00078e0200 */
.L_x_95:
[----:B------:R-:W-:Y:S05]  /*a140*/  BSYNC.RECONVERGENT B2 ;  /* 0x0000000000027941 */ /* 0x000fea0003800200 */
.L_x_92:
[----:B------:R-:W-:Y:S05]  /*a150*/  BRA `(.L_x_96) ;  /* 0x0000000000207947 */ /* 0x000fea0003800000 */
.L_x_91:
[----:B------:R-:W-:-:S04]  /*a160*/  LOP3.LUT R0, R11, 0x80000000, R8, 0x48, !PT ;  /* 0x800000000b007812 */ /* 0x000fc800078e4808 */
[----:B------:R-:W-:Y:S01]  /*a170*/  LOP3.LUT R0, R0, 0x7f800000, RZ, 0xfc, !PT ;  /* 0x7f80000000007812 */ /* 0x000fe200078efcff */
[----:B------:R-:W-:Y:S06]  /*a180*/  BRA `(.L_x_96) ;  /* 0x0000000000147947 */ /* 0x000fec0003800000 */
.L_x_90:
[----:B------:R-:W-:Y:S01]  /*a190*/  LOP3.LUT R0, R11, 0x80000000, R8, 0x48, !PT ;  /* 0x800000000b007812 */ /* 0x000fe200078e4808 */
[----:B------:R-:W-:Y:S06]  /*a1a0*/  BRA `(.L_x_96) ;  /* 0x00000000000c7947 */ /* 0x000fec0003800000 */
.L_x_89:
[----:B------:R-:W0:Y:S01]  /*a1b0*/  MUFU.RSQ R0, -QNAN ;  /* 0xffc0000000007908 */ /* 0x000e220000001400 */
[----:B------:R-:W-:Y:S05]  /*a1c0*/  BRA `(.L_x_96) ;  /* 0x0000000000047947 */ /* 0x000fea0003800000 */
.L_x_88:
[----:B------:R-:W-:-:S07]  /*a1d0*/  FADD.FTZ R0, R2, R3 ;  /* 0x0000000302007221 */ /* 0x000fce0000010000 */
.L_x_96:
[----:B------:R-:W-:Y:S05]  /*a1e0*/  BSYNC.RECONVERGENT B1 ;  /* 0x0000000000017941 */ /* 0x000fea0003800200 */
.L_x_86:
[----:B------:R-:W-:-:S04]  /*a1f0*/  IMAD.MOV.U32 R7, RZ, RZ, 0x0 ;  /* 0x00000000ff077424 */ /* 0x000fc800078e00ff */
[----:B0-----:R-:W-:Y:S05]  /*a200*/  RET.REL.NODEC R6 `(_Z23ladder_int8xint2_kernelILi1ELi2560ELi6912ELi1ELi8ELi16EEvPaS0_P13__nv_bfloat16S2_S2_) ;  /* 0xffffff5c067c7950 */ /* 0x001fea0003c3ffff */
.L_x_97:
        /* <DEDUP_REMOVED lines=15> */
.L_x_146:


//--------------------- .text._Z23ladder_int8xint2_kernelILi1ELi13824ELi2560ELi2ELi8ELi16EEvPaS0_P13__nv_bfloat16S2_S2_ --------------------------
	.section	.text._Z23ladder_int8xint2_kernelILi1ELi13824ELi2560ELi2ELi8ELi16EEvPaS0_P13__nv_bfloat16S2_S2_,"ax",@progbits
	.align	128
        .global         _Z23ladder_int8xint2_kernelILi1ELi13824ELi2560ELi2ELi8ELi16EEvPaS0_P13__nv_bfloat16S2_S2_
        .type           _Z23ladder_int8xint2_kernelILi1ELi13824ELi2560ELi2ELi8ELi16EEvPaS0_P13__nv_bfloat16S2_S2_,@function
        .size           _Z23ladder_int8xint2_kernelILi1ELi13824ELi2560ELi2ELi8ELi16EEvPaS0_P13__nv_bfloat16S2_S2_,(.L_x_147 - _Z23ladder_int8xint2_kernelILi1ELi13824ELi2560ELi2ELi8ELi16EEvPaS0_P13__nv_bfloat16S2_S2_)
        .other          _Z23ladder_int8xint2_kernelILi1ELi13824ELi2560ELi2ELi8ELi16EEvPaS0_P13__nv_bfloat16S2_S2_,@"STO_CUDA_ENTRY STV_DEFAULT"
_Z23ladder_int8xint2_kernelILi1ELi13824ELi2560ELi2ELi8ELi16EEvPaS0_P13__nv_bfloat16S2_S2_:
.text._Z23ladder_int8xint2_kernelILi1ELi13824ELi2560ELi2ELi8ELi16EEvPaS0_P13__nv_bfloat16S2_S2_:
        /* <DEDUP_REMOVED lines=145> */
[----:B------:R-:W-:-:S04]  /*0910*/  SHF.R.U32.HI R18, RZ, 0x6, R18 ;  /* 0x00000006ff127819 */ /* 0x000fc80000011612 */
[----:B------:R-:W-:-:S04]  /*0920*/  LOP3.LUT R18, R18, 0x3030303, RZ, 0xea, !PT ;  /* 0x0303030312127812 */ /* 0x000fc800078eeaff */
[----:B------:R-:W-:-:S05]  /*0930*/  LOP3.LUT R25, R18, 0x80808080, RZ, 0xfc, !PT ;  /* 0x8080808012197812 */ /* 0x000fca00078efcff */
[----:B------:R-:W-:-:S05]  /*0940*/  VIADD R25, R25, 0xfdfdfdfe ;  /* 0xfdfdfdfe19197836 */ /* 0x000fca0000000000 */
[----:B------:R-:W-:Y:S02]  /*0950*/  LOP3.LUT R25, R25, 0x80808080, R18, 0xb4, !PT ;  /* 0x8080808019197812 */ /* 0x000fe400078eb412 */
[C---:B------:R-:W-:Y:S02]  /*0960*/  PRMT R27, R18.reuse, 0xba98, RZ ;  /* 0x0000ba98121b7816 */ /* 0x040fe400000000ff */
[----:B------:R-:W-:Y:S02]  /*0970*/  LOP3.LUT R26, R18, 0x2020202, R25, 0x18, !PT ;  /* 0x02020202121a7812 */ /* 0x000fe400078e1819 */
[----:B------:R-:W4:Y:S02]  /*0980*/  LDG.E.CONSTANT R18, desc[UR4][R20.64+0xa00] ;  /* 0x000a000414127981 */ /* 0x000f24000c1e9900 */
[----:B------:R-:W-:-:S04]  /*0990*/  PRMT R26, R26, 0xba98, RZ ;  /* 0x0000ba981a1a7816 */ /* 0x000fc800000000ff */
[----:B------:R-:W-:-:S04]  /*09a0*/  LOP3.LUT R27, R26, 0x7f7f7f7f, R27, 0x60, !PT ;  /* 0x7f7f7f7f1a1b7812 */ /* 0x000fc800078e601b */
[----:B------:R-:W-:Y:S01]  /*09b0*/  LOP3.LUT R26, R27, R25, R26, 0xf4, !PT ;  /* 0x000000191b1a7212 */ /* 0x000fe200078ef41a */
[----:B--2---:R-:W-:Y:S02]  /*09c0*/  IDP.4A.S8.S8 R8, R8, R6, R7 ;  /* 0x0000000608087226 */ /* 0x004fe40000000607 */
[----:B------:R-:W2:Y:S02]  /*09d0*/  LDG.E.128.CONSTANT R4, desc[UR4][R22.64+0x200] ;  /* 0x0002000416047981 */ /* 0x000ea4000c1e9d00 */
        /* <DEDUP_REMOVED lines=178> */
[----:B---3--:R-:W-:-:S03]  /*1500*/  IDP.4A.S8.S8 R12, R12, R16, R25 ;  /* 0x000000100c0c7226 */ /* 0x008fc60000000619 */
[----:B------:R-:W3:Y:S01]  /*1510*/  LDG.E.CONSTANT R16, desc[UR4][R20.64+0x1200] ;  /* 0x0012000414107981 */ /* 0x000ee2000c1e9900 */
        /* <DEDUP_REMOVED lines=274> */
[----:B------:R-:W2:Y:S04]  /*2640*/  LDG.E.128.CONSTANT R8, desc[UR4][R22.64+0x700] ;  /* 0x0007000416087981 */ /* 0x000ea8000c1e9d00 */
        /* <DEDUP_REMOVED lines=83> */
[----:B--2---:R-:W-:Y:S01]  /*2b80*/  IDP.4A.S8.S8 R18, R8, R18, R25 ;  /* 0x0000001208127226 */ /* 0x004fe20000000619 */
        /* <DEDUP_REMOVED lines=90> */
[----:B---3--:R-:W-:-:S03]  /*3130*/  IDP.4A.S8.S8 R4, R4, R16, R19 ;  /* 0x0000001004047226 */ /* 0x008fc60000000613 */
[----:B------:R0:W3:Y:S01]  /*3140*/  LDG.E.128.CONSTANT R16, desc[UR4][R22.64+0x980] ;  /* 0x0009800416107981 */ /* 0x0000e2000c1e9d00 */
        /* <DEDUP_REMOVED lines=123> */
[----:B---3--:R-:W-:Y:S01]  /*3900*/  IDP.4A.S8.S8 R9, R16, R9, R15 ;  /* 0x0000000910097226 */ /* 0x008fe2000000060f */
        /* <DEDUP_REMOVED lines=34> */
[----:B------:R-:W-:Y:S05]  /*3b30*/  CALL.REL.NOINC `($__internal_7_$__cuda_sm3x_div_rn_noftz_f32_slowpath) ;  /* 0x00000000002c7944 */ /* 0x000fea0003c00000 */
.L_x_99:
[----:B------:R-:W-:Y:S05]  /*3b40*/  BSYNC.RECONVERGENT B0 ;  /* 0x0000000000007941 */ /* 0x000fea0003800200 */
.L_x_98:
        /* <DEDUP_REMOVED lines=10> */
        .weak           $__internal_7_$__cuda_sm3x_div_rn_noftz_f32_slowpath
        .type           $__internal_7_$__cuda_sm3x_div_rn_noftz_f32_slowpath,@function
        .size           $__internal_7_$__cuda_sm3x_div_rn_noftz_f32_slowpath,(.L_x_147 - $__internal_7_$__cuda_sm3x_div_rn_noftz_f32_slowpath)
$__internal_7_$__cuda_sm3x_div_rn_noftz_f32_slowpath:
        /* <DEDUP_REMOVED lines=36> */
.L_x_101:
        /* <DEDUP_REMOVED lines=51> */
.L_x_108:
[----:B------:R-:W-:-:S04]  /*4160*/  LOP3.LUT R0, R0, 0x80000000, RZ, 0xc0, !PT ;  /* 0x8000000000007812 */ /* 0x000fc800078ec0ff */
[----:B------:R-:W-:Y:S01]  /*4170*/  LOP3.LUT R0, R0, 0x7f800000, RZ, 0xfc, !PT ;  /* 0x7f80000000007812 */ /* 0x000fe200078efcff */
[----:B------:R-:W-:Y:S06]  /*4180*/  BRA `(.L_x_109) ;  /* 0x0000000000047947 */ /* 0x000fec0003800000 */
.L_x_107:
[----:B------:R-:W-:-:S07]  /*4190*/  IMAD R0, R9, 0x800000, R0 ;  /* 0x0080000009007824 */ /* 0x000fce00078e0200 */
.L_x_109:
[----:B------:R-:W-:Y:S05]  /*41a0*/  BSYNC.RECONVERGENT B2 ;  /* 0x0000000000027941 */ /* 0x000fea0003800200 */
.L_x_106:
[----:B------:R-:W-:Y:S05]  /*41b0*/  BRA `(.L_x_110) ;  /* 0x0000000000207947 */ /* 0x000fea0003800000 */
.L_x_105:
[----:B------:R-:W-:-:S04]  /*41c0*/  LOP3.LUT R0, R11, 0x80000000, R8, 0x48, !PT ;  /* 0x800000000b007812 */ /* 0x000fc800078e4808 */
[----:B------:R-:W-:Y:S01]  /*41d0*/  LOP3.LUT R0, R0, 0x7f800000, RZ, 0xfc, !PT ;  /* 0x7f80000000007812 */ /* 0x000fe200078efcff */
[----:B------:R-:W-:Y:S06]  /*41e0*/  BRA `(.L_x_110) ;  /* 0x0000000000147947 */ /* 0x000fec0003800000 */
.L_x_104:
[----:B------:R-:W-:Y:S01]  /*41f0*/  LOP3.LUT R0, R11, 0x80000000, R8, 0x48, !PT ;  /* 0x800000000b007812 */ /* 0x000fe200078e4808 */
[----:B------:R-:W-:Y:S06]  /*4200*/  BRA `(.L_x_110) ;  /* 0x00000000000c7947 */ /* 0x000fec0003800000 */
.L_x_103:
[----:B------:R-:W0:Y:S01]  /*4210*/  MUFU.RSQ R0, -QNAN ;  /* 0xffc0000000007908 */ /* 0x000e220000001400 */
[----:B------:R-:W-:Y:S05]  /*4220*/  BRA `(.L_x_110) ;  /* 0x0000000000047947 */ /* 0x000fea0003800000 */
.L_x_102:
[----:B------:R-:W-:-:S07]  /*4230*/  FADD.FTZ R0, R2, R3 ;  /* 0x0000000302007221 */ /* 0x000fce0000010000 */
.L_x_110:
[----:B------:R-:W-:Y:S05]  /*4240*/  BSYNC.RECONVERGENT B1 ;  /* 0x0000000000017941 */ /* 0x000fea0003800200 */
.L_x_100:
[----:B------:R-:W-:-:S04]  /*4250*/  IMAD.MOV.U32 R7, RZ, RZ, 0x0 ;  /* 0x00000000ff077424 */ /* 0x000fc800078e00ff */
[----:B0-----:R-:W-:Y:S05]  /*4260*/  RET.REL.NODEC R6 `(_Z23ladder_int8xint2_kernelILi1ELi13824ELi2560ELi2ELi8ELi16EEvPaS0_P13__nv_bfloat16S2_S2_) ;  /* 0xffffffbc06647950 */ /* 0x001fea0003c3ffff */
.L_x_111:
        /* <DEDUP_REMOVED lines=9> */
.L_x_147:


//--------------------- .text._Z23ladder_int8xint2_kernelILi1ELi2560ELi2560ELi1ELi8ELi16EEvPaS0_P13__nv_bfloat16S2_S2_ --------------------------
	.section	.text._Z23ladder_int8xint2_kernelILi1ELi2560ELi2560ELi1ELi8ELi16EEvPaS0_P13__nv_bfloat16S2_S2_,"ax",@progbits
	.align	128
        .global         _Z23ladder_int8xint2_kernelILi1ELi2560ELi2560ELi1ELi8ELi16EEvPaS0_P13__nv_bfloat16S2_S2_
        .type           _Z23ladder_int8xint2_kernelILi1ELi2560ELi2560ELi1ELi8ELi16EEvPaS0_P13__nv_bfloat16S2_S2_,@function
        .size           _Z23ladder_int8xint2_kernelILi1ELi2560ELi2560ELi1ELi8ELi16EEvPaS0_P13__nv_bfloat16S2_S2_,(.L_x_148 - _Z23ladder_int8xint2_kernelILi1ELi2560ELi2560ELi1ELi8ELi16EEvPaS0_P13__nv_bfloat16S2_S2_)
        .other          _Z23ladder_int8xint2_kernelILi1ELi2560ELi2560ELi1ELi8ELi16EEvPaS0_P13__nv_bfloat16S2_S2_,@"STO_CUDA_ENTRY STV_DEFAULT"
_Z23ladder_int8xint2_kernelILi1ELi2560ELi2560ELi1ELi8ELi16EEvPaS0_P13__nv_bfloat16S2_S2_:
.text._Z23ladder_int8xint2_kernelILi1ELi2560ELi2560ELi1ELi8ELi16EEvPaS0_P13__nv_bfloat16S2_S2_:
        /* <DEDUP_REMOVED lines=947> */
[----:B------:R-:W-:Y:S05]  /*3b30*/  CALL.REL.NOINC `($__internal_8_$__cuda_sm3x_div_rn_noftz_f32_slowpath) ;  /* 0x00000000002c7944 */ /* 0x000fea0003c00000 */
.L_x_113:
[----:B------:R-:W-:Y:S05]  /*3b40*/  BSYNC.RECONVERGENT B0 ;  /* 0x0000000000007941 */ /* 0x000fea0003800200 */
.L_x_112:
        /* <DEDUP_REMOVED lines=10> */
        .weak           $__internal_8_$__cuda_sm3x_div_rn_noftz_f32_slowpath
        .type           $__internal_8_$__cuda_sm3x_div_rn_noftz_f32_slowpath,@function
        .size           $__internal_8_$__cuda_sm3x_div_rn_noftz_f32_slowpath,(.L_x_148 - $__internal_8_$__cuda_sm3x_div_rn_noftz_f32_slowpath)
$__internal_8_$__cuda_sm3x_div_rn_noftz_f32_slowpath:
        /* <DEDUP_REMOVED lines=36> */
.L_x_115:
        /* <DEDUP_REMOVED lines=51> */
.L_x_122:
[----:B------:R-:W-:-:S04]  /*4160*/  LOP3.LUT R0, R0, 0x80000000, RZ, 0xc0, !PT ;  /* 0x8000000000007812 */ /* 0x000fc800078ec0ff */
[----:B------:R-:W-:Y:S01]  /*4170*/  LOP3.LUT R0, R0, 0x7f800000, RZ, 0xfc, !PT ;  /* 0x7f80000000007812 */ /* 0x000fe200078efcff */
[----:B------:R-:W-:Y:S06]  /*4180*/  BRA `(.L_x_123) ;  /* 0x0000000000047947 */ /* 0x000fec0003800000 */
.L_x_121:
[----:B------:R-:W-:-:S07]  /*4190*/  IMAD R0, R9, 0x800000, R0 ;  /* 0x0080000009007824 */ /* 0x000fce00078e0200 */
.L_x_123:
[----:B------:R-:W-:Y:S05]  /*41a0*/  BSYNC.RECONVERGENT B2 ;  /* 0x0000000000027941 */ /* 0x000fea0003800200 */
.L_x_120:
[----:B------:R-:W-:Y:S05]  /*41b0*/  BRA `(.L_x_124) ;  /* 0x0000000000207947 */ /* 0x000fea0003800000 */
.L_x_119:
[----:B------:R-:W-:-:S04]  /*41c0*/  LOP3.LUT R0, R11, 0x80000000, R8, 0x48, !PT ;  /* 0x800000000b007812 */ /* 0x000fc800078e4808 */
[----:B------:R-:W-:Y:S01]  /*41d0*/  LOP3.LUT R0, R0, 0x7f800000, RZ, 0xfc, !PT ;  /* 0x7f80000000007812 */ /* 0x000fe200078efcff */
[----:B------:R-:W-:Y:S06]  /*41e0*/  BRA `(.L_x_124) ;  /* 0x0000000000147947 */ /* 0x000fec0003800000 */
.L_x_118:
[----:B------:R-:W-:Y:S01]  /*41f0*/  LOP3.LUT R0, R11, 0x80000000, R8, 0x48, !PT ;  /* 0x800000000b007812 */ /* 0x000fe200078e4808 */
[----:B------:R-:W-:Y:S06]  /*4200*/  BRA `(.L_x_124) ;  /* 0x00000000000c7947 */ /* 0x000fec0003800000 */
.L_x_117:
[----:B------:R-:W0:Y:S01]  /*4210*/  MUFU.RSQ R0, -QNAN ;  /* 0xffc0000000007908 */ /* 0x000e220000001400 */
[----:B------:R-:W-:Y:S05]  /*4220*/  BRA `(.L_x_124) ;  /* 0x0000000000047947 */ /* 0x000fea0003800000 */
.L_x_116:
[----:B------:R-:W-:-:S07]  /*4230*/  FADD.FTZ R0, R2, R3 ;  /* 0x0000000302007221 */ /* 0x000fce0000010000 */
.L_x_124:
[----:B------:R-:W-:Y:S05]  /*4240*/  BSYNC.RECONVERGENT B1 ;  /* 0x0000000000017941 */ /* 0x000fea0003800200 */
.L_x_114:
[----:B------:R-:W-:-:S04]  /*4250*/  IMAD.MOV.U32 R7, RZ, RZ, 0x0 ;  /* 0x00000000ff077424 */ /* 0x000fc800078e00ff */
[----:B0-----:R-:W-:Y:S05]  /*4260*/  RET.REL.NODEC R6 `(_Z23ladder_int8xint2_kernelILi1ELi2560ELi2560ELi1ELi8ELi16EEvPaS0_P13__nv_bfloat16S2_S2_) ;  /* 0xffffffbc06647950 */ /* 0x001fea0003c3ffff */
.L_x_125:
        /* <DEDUP_REMOVED lines=9> */
.L_x_148:


//--------------------- .text._Z23ladder_int8xint2_kernelILi1ELi3840ELi2560ELi3ELi8ELi16EEvPaS0_P13__nv_bfloat16S2_S2_ --------------------------
	.section	.text._Z23ladder_int8xint2_kernelILi1ELi3840ELi2560ELi3ELi8ELi16EEvPaS0_P13__nv_bfloat16S2_S2_,"ax",@progbits
	.align	128
        .global         _Z23ladder_int8xint2_kernelILi1ELi3840ELi2560ELi3ELi8ELi16EEvPaS0_P13__nv_bfloat16S2_S2_
        .type           _Z23ladder_int8xint2_kernelILi1ELi3840ELi2560ELi3ELi8ELi16EEvPaS0_P13__nv_bfloat16S2_S2_,@function
        .size           _Z23ladder_int8xint2_kernelILi1ELi3840ELi2560ELi3ELi8ELi16EEvPaS0_P13__nv_bfloat16S2_S2_,(.L_x_149 - _Z23ladder_int8xint2_kernelILi1ELi3840ELi2560ELi3ELi8ELi16EEvPaS0_P13__nv_bfloat16S2_S2_)
        .other          _Z23ladder_int8xint2_kernelILi1ELi3840ELi2560ELi3ELi8ELi16EEvPaS0_P13__nv_bfloat16S2_S2_,@"STO_CUDA_ENTRY STV_DEFAULT"
_Z23ladder_int8xint2_kernelILi1ELi3840ELi2560ELi3ELi8ELi16EEvPaS0_P13__nv_bfloat16S2_S2_:
.text._Z23ladder_int8xint2_kernelILi1ELi3840ELi2560ELi3ELi8ELi16EEvPaS0_P13__nv_bfloat16S2_S2_:
        /* <DEDUP_REMOVED lines=947> */
[----:B------:R-:W-:Y:S05]  /*3b30*/  CALL.REL.NOINC `($__internal_9_$__cuda_sm3x_div_rn_noftz_f32_slowpath) ;  /* 0x00000000002c7944 */ /* 0x000fea0003c00000 */
.L_x_127:
[----:B------:R-:W-:Y:S05]  /*3b40*/  BSYNC.RECONVERGENT B0 ;  /* 0x0000000000007941 */ /* 0x000fea0003800200 */
.L_x_126:
        /* <DEDUP_REMOVED lines=10> */
        .weak           $__internal_9_$__cuda_sm3x_div_rn_noftz_f32_slowpath
        .type           $__internal_9_$__cuda_sm3x_div_rn_noftz_f32_slowpath,@function
        .size           $__internal_9_$__cuda_sm3x_div_rn_noftz_f32_slowpath,(.L_x_149 - $__internal_9_$__cuda_sm3x_div_rn_noftz_f32_slowpath)
$__internal_9_$__cuda_sm3x_div_rn_noftz_f32_slowpath:
        /* <DEDUP_REMOVED lines=36> */
.L_x_129:
        /* <DEDUP_REMOVED lines=51> */
.L_x_136:
[----:B------:R-:W-:-:S04]  /*4160*/  LOP3.LUT R0, R0, 0x80000000, RZ, 0xc0, !PT ;  /* 0x8000000000007812 */ /* 0x000fc800078ec0ff */
[----:B------:R-:W-:Y:S01]  /*4170*/  LOP3.LUT R0, R0, 0x7f800000, RZ, 0xfc, !PT ;  /* 0x7f80000000007812 */ /* 0x000fe200078efcff */
[----:B------:R-:W-:Y:S06]  /*4180*/  BRA `(.L_x_137) ;  /* 0x0000000000047947 */ /* 0x000fec0003800000 */
.L_x_135:
[----:B------:R-:W-:-:S07]  /*4190*/  IMAD R0, R9, 0x800000, R0 ;  /* 0x0080000009007824 */ /* 0x000fce00078e0200 */
.L_x_137:
[----:B------:R-:W-:Y:S05]  /*41a0*/  BSYNC.RECONVERGENT B2 ;  /* 0x0000000000027941 */ /* 0x000fea0003800200 */
.L_x_134:
[----:B------:R-:W-:Y:S05]  /*41b0*/  BRA `(.L_x_138) ;  /* 0x0000000000207947 */ /* 0x000fea0003800000 */
.L_x_133:
[----:B------:R-:W-:-:S04]  /*41c0*/  LOP3.LUT R0, R11, 0x80000000, R8, 0x48, !PT ;  /* 0x800000000b007812 */ /* 0x000fc800078e4808 */
[----:B------:R-:W-:Y:S01]  /*41d0*/  LOP3.LUT R0, R0, 0x7f800000, RZ, 0xfc, !PT ;  /* 0x7f80000000007812 */ /* 0x000fe200078efcff */
[----:B------:R-:W-:Y:S06]  /*41e0*/  BRA `(.L_x_138) ;  /* 0x0000000000147947 */ /* 0x000fec0003800000 */
.L_x_132:
[----:B------:R-:W-:Y:S01]  /*41f0*/  LOP3.LUT R0, R11, 0x80000000, R8, 0x48, !PT ;  /* 0x800000000b007812 */ /* 0x000fe200078e4808 */
[----:B------:R-:W-:Y:S06]  /*4200*/  BRA `(.L_x_138) ;  /* 0x00000000000c7947 */ /* 0x000fec0003800000 */
.L_x_131:
[----:B------:R-:W0:Y:S01]  /*4210*/  MUFU.RSQ R0, -QNAN ;  /* 0xffc0000000007908 */ /* 0x000e220000001400 */
[----:B------:R-:W-:Y:S05]  /*4220*/  BRA `(.L_x_138) ;  /* 0x0000000000047947 */ /* 0x000fea0003800000 */
.L_x_130:
[----:B------:R-:W-:-:S07]  /*4230*/  FADD.FTZ R0, R2, R3 ;  /* 0x0000000302007221 */ /* 0x000fce0000010000 */
.L_x_138:
[----:B------:R-:W-:Y:S05]  /*4240*/  BSYNC.RECONVERGENT B1 ;  /* 0x0000000000017941 */ /* 0x000fea0003800200 */
.L_x_128:
[----:B------:R-:W-:-:S04]  /*4250*/  IMAD.MOV.U32 R7, RZ, RZ, 0x0 ;  /* 0x00000000ff077424 */ /* 0x000fc800078e00ff */
[----:B0-----:R-:W-:Y:S05]  /*4260*/  RET.REL.NODEC R6 `(_Z23ladder_int8xint2_kernelILi1ELi3840ELi2560ELi3ELi8ELi16EEvPaS0_P13__nv_bfloat16S2_S2_) ;  /* 0xffffffbc06647950 */ /* 0x001fea0003c3ffff */
.L_x_139:
        /* <DEDUP_REMOVED lines=9> */
.L_x_149:


//--------------------- .nv.shared.reserved.0     --------------------------
	.section	.nv.shared.reserved.0,"aw",@nobits
	.weak		__nv_reservedSMEM_offset_0_alias
	.size		__nv_reservedSMEM_offset_0_alias, 0, 64
	.other		__nv_reservedSMEM_offset_0_alias,@"STO_CUDA_RESERVED_SHARED STV_DEFAULT"
__nv_reservedSMEM_offset_0_alias:
	.zero		0
	.zero		64


//--------------------- .nv.constant0._Z23ladder_int8xint2_kernelILi1ELi55296ELi5120ELi1ELi8ELi16EEvPaS0_P13__nv_bfloat16S2_S2_ --------------------------
	.section	.nv.constant0._Z23ladder_int8xint2_kernelILi1ELi55296ELi5120ELi1ELi8ELi16EEvPaS0_P13__nv_bfloat16S2_S2_,"a",@progbits
	.sectionflags	@""
	.align	4
.nv.constant0._Z23ladder_int8xint2_kernelILi1ELi55296ELi5120ELi1ELi8ELi16EEvPaS0_P13__nv_bfloat16S2_S2_:
	.zero		936


//--------------------- .nv.constant0._Z23ladder_int8xint2_kernelILi1ELi5120ELi27648ELi1ELi8ELi16EEvPaS0_P13__nv_bfloat16S2_S2_ --------------------------
	.section	.nv.constant0._Z23ladder_int8xint2_kernelILi1ELi5120ELi27648ELi1ELi8ELi16EEvPaS0_P13__nv_bfloat16S2_S2_,"a",@progbits
	.sectionflags	@""
	.align	4
.nv.constant0._Z23ladder_int8xint2_kernelILi1ELi5120ELi27648ELi1ELi8ELi16EEvPaS0_P13__nv_bfloat16S2_S2_:
	.zero		936


//--------------------- .nv.constant0._Z23ladder_int8xint2_kernelILi1ELi3200ELi10240ELi1ELi8ELi16EEvPaS0_P13__nv_bfloat16S2_S2_ --------------------------
	.section	.nv.constant0._Z23ladder_int8xint2_kernelILi1ELi3200ELi10240ELi1ELi8ELi16EEvPaS0_P13__nv_bfloat16S2_S2_,"a",@progbits
	.sectionflags	@""
	.align	4
.nv.constant0._Z23ladder_int8xint2_kernelILi1ELi3200ELi10240ELi1ELi8ELi16EEvPaS0_P13__nv_bfloat16S2_S2_:
	.zero		936


//--------------------- .nv.constant0._Z23ladder_int8xint2_kernelILi1ELi20480ELi3200ELi2ELi8ELi16EEvPaS0_P13__nv_bfloat16S2_S2_ --------------------------
	.section	.nv.constant0._Z23ladder_int8xint2_kernelILi1ELi20480ELi3200ELi2ELi8ELi16EEvPaS0_P13__nv_bfloat16S2_S2_,"a",@progbits
	.sectionflags	@""
	.align	4
.nv.constant0._Z23ladder_int8xint2_kernelILi1ELi20480ELi3200ELi2ELi8ELi16EEvPaS0_P13__nv_bfloat16S2_S2_:
	.zero		936


//--------------------- .nv.constant0._Z23ladder_int8xint2_kernelILi1ELi3200ELi3200ELi1ELi8ELi16EEvPaS0_P13__nv_bfloat16S2_S2_ --------------------------
	.section	.nv.constant0._Z23ladder_int8xint2_kernelILi1ELi3200ELi3200ELi1ELi8ELi16EEvPaS0_P13__nv_bfloat16S2_S2_,"a",@progbits
	.sectionflags	@""
	.align	4
.nv.constant0._Z23ladder_int8xint2_kernelILi1ELi3200ELi3200ELi1ELi8ELi16EEvPaS0_P13__nv_bfloat16S2_S2_:
	.zero		936


//--------------------- .nv.constant0._Z23ladder_int8xint2_kernelILi1ELi4800ELi3200ELi6ELi8ELi16EEvPaS0_P13__nv_bfloat16S2_S2_ --------------------------
	.section	.nv.constant0._Z23ladder_int8xint2_kernelILi1ELi4800ELi3200ELi6ELi8ELi16EEvPaS0_P13__nv_bfloat16S2_S2_,"a",@progbits
	.sectionflags	@""
	.align	4
.nv.constant0._Z23ladder_int8xint2_kernelILi1ELi4800ELi3200ELi6ELi8ELi16EEvPaS0_P13__nv_bfloat16S2_S2_:
	.zero		936


//--------------------- .nv.constant0._Z23ladder_int8xint2_kernelILi1ELi2560ELi6912ELi1ELi8ELi16EEvPaS0_P13__nv_bfloat16S2_S2_ --------------------------
	.section	.nv.constant0._Z23ladder_int8xint2_kernelILi1ELi2560ELi6912ELi1ELi8ELi16EEvPaS0_P13__nv_bfloat16S2_S2_,"a",@progbits
	.sectionflags	@""
	.align	4
.nv.constant0._Z23ladder_int8xint2_kernelILi1ELi2560ELi6912ELi1ELi8ELi16EEvPaS0_P13__nv_bfloat16S2_S2_:
	.zero		936


//--------------------- .nv.constant0._Z23ladder_int8xint2_kernelILi1ELi13824ELi2560ELi2ELi8ELi16EEvPaS0_P13__nv_bfloat16S2_S2_ --------------------------
	.section	.nv.constant0._Z23ladder_int8xint2_kernelILi1ELi13824ELi2560ELi2ELi8ELi16EEvPaS0_P13__nv_bfloat16S2_S2_,"a",@progbits
	.sectionflags	@""
	.align	4
.nv.constant0._Z23ladder_int8xint2_kernelILi1ELi13824ELi2560ELi2ELi8ELi16EEvPaS0_P13__nv_bfloat16S2_S2_:
	.zero		936


//--------------------- .nv.constant0._Z23ladder_int8xint2_kernelILi1ELi2560ELi2560ELi1ELi8ELi16EEvPaS0_P13__nv_bfloat16S2_S2_ --------------------------
	.section	.nv.constant0._Z23ladder_int8xint2_kernelILi1ELi2560ELi2560ELi1ELi8ELi16EEvPaS0_P13__nv_bfloat16S2_S2_,"a",@progbits
	.sectionflags	@""
	.align	4
.nv.constant0._Z23ladder_int8xint2_kernelILi1ELi2560ELi2560ELi1ELi8ELi16EEvPaS0_P13__nv_bfloat16S2_S2_:
	.zero		936


//--------------------- .nv.constant0._Z23ladder_int8xint2_kernelILi1ELi3840ELi2560ELi3ELi8ELi16EEvPaS0_P13__nv_bfloat16S2_S2_ --------------------------
	.section	.nv.constant0._Z23ladder_int8xint2_kernelILi1ELi3840ELi2560ELi3ELi8ELi16EEvPaS0_P13__nv_bfloat16S2_S2_,"a",@progbits
	.sectionflags	@""
	.align	4
.nv.constant0._Z23ladder_int8xint2_kernelILi1ELi3840ELi2560ELi3ELi8ELi16EEvPaS0_P13__nv_bfloat16S2_S2_:
	.zero		936


//--------------------- SYMBOLS --------------------------

	.type		.nv.reservedSmem.offset0,@object
	.size		.nv.reservedSmem.offset0,0x4
